def matmul_kernel(
    a_ptr,
    b_ptr,
    c_ptr,
    M,
    N,
    K,
    stride_am,
    stride_ak,
    stride_bk,
    stride_bn,
    stride_cm,
    stride_cn,
    BLOCK_M: tl.constexpr,
    BLOCK_N: tl.constexpr,
    BLOCK_K: tl.constexpr,
    GROUP_M: tl.constexpr,
):
    pid = tl.program_id(axis=0)
    num_pid_m = tl.cdiv(M, BLOCK_M)
    num_pid_n = tl.cdiv(N, BLOCK_N)
    num_pid_in_group = GROUP_M * num_pid_n
    group_id = pid // num_pid_in_group
    first_pid_m = group_id * GROUP_M
    group_size_m = min(num_pid_m - first_pid_m, GROUP_M)
    pid_m = first_pid_m + ((pid % num_pid_in_group) % group_size_m)
    pid_n = (pid % num_pid_in_group) // group_size_m

    offs_am = (pid_m * BLOCK_M + tl.arange(0, BLOCK_M)) % M
    offs_bn = (pid_n * BLOCK_N + tl.arange(0, BLOCK_N)) % N
    offs_k = tl.arange(0, BLOCK_K)
    a_ptrs = a_ptr + offs_am[:, None] * stride_am + offs_k[None, :] * stride_ak
    b_ptrs = b_ptr + offs_k[:, None] * stride_bk + offs_bn[None, :] * stride_bn

    acc = tl.zeros((BLOCK_M, BLOCK_N), dtype=tl.float32)
    for kk in range(0, tl.cdiv(K, BLOCK_K)):
        a = tl.load(a_ptrs, mask=offs_k[None, :] < K - kk * BLOCK_K, other=0.0)
        b = tl.load(b_ptrs, mask=offs_k[:, None] < K - kk * BLOCK_K, other=0.0)
        acc = tl.dot(a, b, acc)
        a_ptrs += BLOCK_K * stride_ak
        b_ptrs += BLOCK_K * stride_bk

    c = acc.to(c_ptr.dtype.element_ty)
    offs_cm = pid_m * BLOCK_M + tl.arange(0, BLOCK_M)
    offs_cn = pid_n * BLOCK_N + tl.arange(0, BLOCK_N)
    c_ptrs = c_ptr + offs_cm[:, None] * stride_cm + offs_cn[None, :] * stride_cn
    mask = (offs_cm[:, None] < M) & (offs_cn[None, :] < N)
    tl.store(c_ptrs, c, mask=mask)

# config = {"BLOCK_K": 32, "BLOCK_M": 256, "BLOCK_N": 128, "GROUP_M": 8, "arch": "sm_100", "dtype": "fp16", "num_ctas": 1, "num_stages": 3, "num_warps": 2}
# arch = sm_100


// ===== COMPILED SASS (sm_100a) =====

	.target	sm_100a

	.elftype	@"ET_EXEC"


//--------------------- .note.nv.tkinfo           --------------------------
	.section	.note.nv.tkinfo,"",@"SHT_NOTE"
	.sectionflags	@"SHF_NOTE_NV_TKINFO"
	.tkinfo
        /*0018*/ 	.word	0x00000081
        /*0030*/ 	.string	""
        /*0030*/ 	.string	"ptxas-blackwell"
        /*0030*/ 	.string	"Cuda compilation tools, release 12.9, V12.9.86"
        /*0030*/ 	.string	"Build cuda_12.9.r12.9/compiler.36037853_0"
        /*0030*/ 	.string	"-v  -suppress-debug-info  -lineinfo  -arch sm_100a "



//--------------------- .note.nv.cuver            --------------------------
	.section	.note.nv.cuver,"",@"SHT_NOTE"
	.sectionflags	@"SHF_NOTE_NV_CUVER"
        /*0018*/ 	.short	0x0001
        /*001a*/ 	.short	0x0064
        /*001c*/ 	.short	0x0001
        /*001e*/ 	.short	0x0000
        /*0020*/ 	.short	0x0001
        /*0022*/ 	.short	0x0000


//--------------------- .nv.info                  --------------------------
	.section	.nv.info,"",@"SHT_CUDA_INFO"
	.align	4


	//----- nvinfo : EIATTR_REGCOUNT
	.align		4
        /*0000*/ 	.byte	0x04, 0x2f
        /*0002*/ 	.short	(.L_1 - .L_0)
	.align		4
.L_0:
        /*0004*/ 	.word	index@(matmul_kernel)
        /*0008*/ 	.word	0x00000020


	//----- nvinfo : EIATTR_FRAME_SIZE
	.align		4
.L_1:
        /*000c*/ 	.byte	0x04, 0x11
        /*000e*/ 	.short	(.L_3 - .L_2)
	.align		4
.L_2:
        /*0010*/ 	.word	index@(matmul_kernel)
        /*0014*/ 	.word	0x000025d0


	//----- nvinfo : EIATTR_MIN_STACK_SIZE
	.align		4
.L_3:
        /*0018*/ 	.byte	0x04, 0x12
        /*001a*/ 	.short	(.L_5 - .L_4)
	.align		4
.L_4:
        /*001c*/ 	.word	index@(matmul_kernel)
        /*0020*/ 	.word	0x000025d0
.L_5:


//--------------------- .nv.info.matmul_kernel    --------------------------
	.section	.nv.info.matmul_kernel,"",@"SHT_CUDA_INFO"
	.sectionflags	@""
	.align	4


	//----- nvinfo : EIATTR_CUDA_API_VERSION
	.align		4
        /*0000*/ 	.byte	0x04, 0x37
        /*0002*/ 	.short	(.L_7 - .L_6)
.L_6:
        /*0004*/ 	.word	0x00000081


	//----- nvinfo : EIATTR_KPARAM_INFO
	.align		4
.L_7:
        /*0008*/ 	.byte	0x04, 0x17
        /*000a*/ 	.short	(.L_9 - .L_8)
.L_8:
        /*000c*/ 	.word	0x00000000
        /*0010*/ 	.short	0x000d
        /*0012*/ 	.short	0x0048
        /*0014*/ 	.byte	0x00, 0xf4, 0x21, 0x00


	//----- nvinfo : EIATTR_KPARAM_INFO
	.align		4
.L_9:
        /*0018*/ 	.byte	0x04, 0x17
        /*001a*/ 	.short	(.L_11 - .L_10)
.L_10:
        /*001c*/ 	.word	0x00000000
        /*0020*/ 	.short	0x000c
        /*0022*/ 	.short	0x0040
        /*0024*/ 	.byte	0x00, 0xf4, 0x21, 0x00


	//----- nvinfo : EIATTR_KPARAM_INFO
	.align		4
.L_11:
        /*0028*/ 	.byte	0x04, 0x17
        /*002a*/ 	.short	(.L_13 - .L_12)
.L_12:
        /*002c*/ 	.word	0x00000000
        /*0030*/ 	.short	0x000b
        /*0032*/ 	.short	0x0038
        /*0034*/ 	.byte	0x00, 0xf0, 0x11, 0x00


	//----- nvinfo : EIATTR_KPARAM_INFO
	.align		4
.L_13:
        /*0038*/ 	.byte	0x04, 0x17
        /*003a*/ 	.short	(.L_15 - .L_14)
.L_14:
        /*003c*/ 	.word	0x00000000
        /*0040*/ 	.short	0x000a
        /*0042*/ 	.short	0x0034
        /*0044*/ 	.byte	0x00, 0xf0, 0x11, 0x00


	//----- nvinfo : EIATTR_KPARAM_INFO
	.align		4
.L_15:
        /*0048*/ 	.byte	0x04, 0x17
        /*004a*/ 	.short	(.L_17 - .L_16)
.L_16:
        /*004c*/ 	.word	0x00000000
        /*0050*/ 	.short	0x0009
        /*0052*/ 	.short	0x0030
        /*0054*/ 	.byte	0x00, 0xf0, 0x11, 0x00


	//----- nvinfo : EIATTR_KPARAM_INFO
	.align		4
.L_17:
        /*0058*/ 	.byte	0x04, 0x17
        /*005a*/ 	.short	(.L_19 - .L_18)
.L_18:
        /*005c*/ 	.word	0x00000000
        /*0060*/ 	.short	0x0008
        /*0062*/ 	.short	0x002c
        /*0064*/ 	.byte	0x00, 0xf0, 0x11, 0x00


	//----- nvinfo : EIATTR_KPARAM_INFO
	.align		4
.L_19:
        /*0068*/ 	.byte	0x04, 0x17
        /*006a*/ 	.short	(.L_21 - .L_20)
.L_20:
        /*006c*/ 	.word	0x00000000
        /*0070*/ 	.short	0x0007
        /*0072*/ 	.short	0x0028
        /*0074*/ 	.byte	0x00, 0xf0, 0x11, 0x00


	//----- nvinfo : EIATTR_KPARAM_INFO
	.align		4
.L_21:
        /*0078*/ 	.byte	0x04, 0x17
        /*007a*/ 	.short	(.L_23 - .L_22)
.L_22:
        /*007c*/ 	.word	0x00000000
        /*0080*/ 	.short	0x0006
        /*0082*/ 	.short	0x0024
        /*0084*/ 	.byte	0x00, 0xf0, 0x11, 0x00


	//----- nvinfo : EIATTR_KPARAM_INFO
	.align		4
.L_23:
        /*0088*/ 	.byte	0x04, 0x17
        /*008a*/ 	.short	(.L_25 - .L_24)
.L_24:
        /*008c*/ 	.word	0x00000000
        /*0090*/ 	.short	0x0005
        /*0092*/ 	.short	0x0020
        /*0094*/ 	.byte	0x00, 0xf0, 0x11, 0x00


	//----- nvinfo : EIATTR_KPARAM_INFO
	.align		4
.L_25:
        /*0098*/ 	.byte	0x04, 0x17
        /*009a*/ 	.short	(.L_27 - .L_26)
.L_26:
        /*009c*/ 	.word	0x00000000
        /*00a0*/ 	.short	0x0004
        /*00a2*/ 	.short	0x001c
        /*00a4*/ 	.byte	0x00, 0xf0, 0x11, 0x00


	//----- nvinfo : EIATTR_KPARAM_INFO
	.align		4
.L_27:
        /*00a8*/ 	.byte	0x04, 0x17
        /*00aa*/ 	.short	(.L_29 - .L_28)
.L_28:
        /*00ac*/ 	.word	0x00000000
        /*00b0*/ 	.short	0x0003
        /*00b2*/ 	.short	0x0018
        /*00b4*/ 	.byte	0x00, 0xf0, 0x11, 0x00


	//----- nvinfo : EIATTR_KPARAM_INFO
	.align		4
.L_29:
        /*00b8*/ 	.byte	0x04, 0x17
        /*00ba*/ 	.short	(.L_31 - .L_30)
.L_30:
        /*00bc*/ 	.word	0x00000000
        /*00c0*/ 	.short	0x0002
        /*00c2*/ 	.short	0x0010
        /*00c4*/ 	.byte	0x00, 0xf4, 0x21, 0x00


	//----- nvinfo : EIATTR_KPARAM_INFO
	.align		4
.L_31:
        /*00c8*/ 	.byte	0x04, 0x17
        /*00ca*/ 	.short	(.L_33 - .L_32)
.L_32:
        /*00cc*/ 	.word	0x00000000
        /*00d0*/ 	.short	0x0001
        /*00d2*/ 	.short	0x0008
        /*00d4*/ 	.byte	0x00, 0xf4, 0x21, 0x00


	//----- nvinfo : EIATTR_KPARAM_INFO
	.align		4
.L_33:
        /*00d8*/ 	.byte	0x04, 0x17
        /*00da*/ 	.short	(.L_35 - .L_34)
.L_34:
        /*00dc*/ 	.word	0x00000000
        /*00e0*/ 	.short	0x0000
        /*00e2*/ 	.short	0x0000
        /*00e4*/ 	.byte	0x00, 0xf4, 0x21, 0x00


	//----- nvinfo : EIATTR_SPARSE_MMA_MASK
	.align		4
.L_35:
        /*00e8*/ 	.byte	0x03, 0x50
        /*00ea*/ 	.short	0x0000


	//----- nvinfo : EIATTR_MAXREG_COUNT
	.align		4
        /*00ec*/ 	.byte	0x03, 0x1b
        /*00ee*/ 	.short	0x00ff


	//----- nvinfo : EIATTR_NUM_BARRIERS
	.align		4
        /*00f0*/ 	.byte	0x02, 0x4c
        /*00f2*/ 	.byte	0x01
	.zero		1


	//----- nvinfo : EIATTR_ANNOTATIONS
	.align		4
        /*00f4*/ 	.byte	0x04, 0x55
        /*00f6*/ 	.short	(.L_37 - .L_36)


	//   ....[0]....
.L_36:
        /*00f8*/ 	.word	0x00000001
        /*00fc*/ 	.byte	0x70, 0x00, 0x00, 0x00, 0x01, 0x00, 0x00, 0x00, 0xb0, 0x00, 0x00, 0x00, 0x01, 0x00, 0x00, 0x00
        /* <DEDUP_REMOVED lines=3978> */
        /*f9ac*/ 	.byte	0xd0, 0xbb, 0x03, 0x00, 0x01, 0x00, 0x00, 0x00, 0x50, 0xbc, 0x03, 0x00


	//----- nvinfo : EIATTR_VRC_CTA_INIT_COUNT
	.align		4
.L_37:
        /*f9b8*/ 	.byte	0x02, 0x4a
	.zero		1
	.zero		1


	//----- nvinfo : EIATTR_EXIT_INSTR_OFFSETS
	.align		4
        /*f9bc*/ 	.byte	0x04, 0x1c
        /*f9be*/ 	.short	(.L_39 - .L_38)


	//   ....[0]....
.L_38:
        /*f9c0*/ 	.word	0x0003bd70


	//   ....[1]....
        /*f9c4*/ 	.word	0x0003bda0


	//----- nvinfo : EIATTR_REQNTID
	.align		4
.L_39:
        /*f9c8*/ 	.byte	0x04, 0x10
        /*f9ca*/ 	.short	(.L_41 - .L_40)
.L_40:
        /*f9cc*/ 	.word	0x00000040
        /*f9d0*/ 	.word	0x00000001
        /*f9d4*/ 	.word	0x00000001


	//----- nvinfo : EIATTR_CBANK_PARAM_SIZE
	.align		4
.L_41:
        /*f9d8*/ 	.byte	0x03, 0x19
        /*f9da*/ 	.short	0x0050


	//----- nvinfo : EIATTR_PARAM_CBANK
	.align		4
        /*f9dc*/ 	.byte	0x04, 0x0a
        /*f9de*/ 	.short	(.L_43 - .L_42)
	.align		4
.L_42:
        /*f9e0*/ 	.word	index@(.nv.constant0.matmul_kernel)
        /*f9e4*/ 	.short	0x0380
        /*f9e6*/ 	.short	0x0050


	//----- nvinfo : EIATTR_SW_WAR
	.align		4
.L_43:
        /*f9e8*/ 	.byte	0x04, 0x36
        /*f9ea*/ 	.short	(.L_45 - .L_44)
.L_44:
        /*f9ec*/ 	.word	0x00000008
.L_45:


//--------------------- .nv.compat                --------------------------
	.section	.nv.compat,"",@"SHT_CUDA_COMPAT_INFO"
	.align	4
        /*0000*/ 	.byte	0x02, 0x02, 0x01, 0x00, 0x02, 0x05, 0x05, 0x00, 0x02, 0x03, 0x00, 0x00, 0x02, 0x06, 0x01, 0x00


//--------------------- .nv.callgraph             --------------------------
	.section	.nv.callgraph,"",@"SHT_CUDA_CALLGRAPH"
	.align	4
	.sectionentsize	8
	.align		4
        /*0000*/ 	.word	0x00000000
	.align		4
        /*0004*/ 	.word	0xffffffff
	.align		4
        /*0008*/ 	.word	0x00000000
	.align		4
        /*000c*/ 	.word	0xfffffffe
	.align		4
        /*0010*/ 	.word	0x00000000
	.align		4
        /*0014*/ 	.word	0xfffffffd
	.align		4
        /*0018*/ 	.word	0x00000000
	.align		4
        /*001c*/ 	.word	0xfffffffc


//--------------------- .text.matmul_kernel       --------------------------
	.section	.text.matmul_kernel,"ax",@progbits
	.align	128
        .global         matmul_kernel
        .type           matmul_kernel,@function
        .size           matmul_kernel,(.L_x_3 - matmul_kernel)
        .other          matmul_kernel,@"STO_CUDA_ENTRY STV_DEFAULT"
matmul_kernel:
.text.matmul_kernel:
[----:B------:R-:W0:Y:S08]  /*0000*/  LDC R1, c[0x0][0x37c] ;  /* 0x0000df00ff017b82 */ /* 0x000e300000000800 */
[----:B------:R-:W1:Y:S01]  /*0010*/  LDC.64 R2, c[0x0][0x398] ;  /* 0x0000e600ff027b82 */ /* 0x000e620000000a00 */
[----:B0-----:R-:W-:Y:S01]  /*0020*/  VIADD R1, R1, 0xffffda30 ;  /* 0xffffda3001017836 */ /* 0x001fe20000000000 */
[----:B------:R-:W0:Y:S01]  /*0030*/  LDCU UR4, c[0x0][0x3a0] ;  /* 0x00007400ff0477ac */ /* 0x000e220008000800 */
[----:B------:R-:W-:-:S02]  /*0040*/  CS2R R20, SRZ ;  /* 0x0000000000147805 */ /* 0x000fc4000001ff00 */
[----:B------:R-:W-:Y:S02]  /*0050*/  CS2R R22, SRZ ;  /* 0x0000000000167805 */ /* 0x000fe4000001ff00 */
[----:B------:R-:W-:Y:S01]  /*0060*/  CS2R R16, SRZ ;  /* 0x0000000000107805 */ /* 0x000fe2000001ff00 */
[----:B------:R-:W-:Y:S01]  /*0070*/  STL [R1+0x20], RZ ;  /* 0x000020ff01007387 */ /* 0x000fe20000100800 */
[----:B------:R-:W-:Y:S01]  /*0080*/  CS2R R18, SRZ ;  /* 0x0000000000127805 */ /* 0x000fe2000001ff00 */
[----:B------:R-:W2:Y:S01]  /*0090*/  S2UR UR6, SR_CgaCtaId ;  /* 0x00000000000679c3 */ /* 0x000ea20000008800 */
[----:B------:R-:W-:Y:S01]  /*00a0*/  CS2R R14, SRZ ;  /* 0x00000000000e7805 */ /* 0x000fe2000001ff00 */
[----:B------:R-:W-:Y:S01]  /*00b0*/  STL [R1+0x24], RZ ;  /* 0x000024ff01007387 */ /* 0x000fe20000100800 */
[----:B------:R-:W-:Y:S02]  /*00c0*/  CS2R R24, SRZ ;  /* 0x0000000000187805 */ /* 0x000fe4000001ff00 */
[----:B------:R-:W-:Y:S01]  /*00d0*/  CS2R R26, SRZ ;  /* 0x00000000001a7805 */ /* 0x000fe2000001ff00 */
[----:B------:R-:W-:Y:S01]  /*00e0*/  UMOV UR5, 0x400 ;  /* 0x0000040000057882 */ /* 0x000fe20000000000 */
[----:B------:R-:W-:Y:S01]  /*00f0*/  STL [R1+0x28], RZ ;  /* 0x000028ff01007387 */ /* 0x000fe20000100800 */
[----:B------:R-:W3:Y:S03]  /*0100*/  LDCU.64 UR8, c[0x0][0x358] ;  /* 0x00006b00ff0877ac */ /* 0x000ee60008000a00 */
[----:B------:R-:W-:Y:S01]  /*0110*/  STL [R1+0x2c], RZ ;  /* 0x00002cff01007387 */ /* 0x000fe20000100800 */
[----:B0-----:R-:W-:-:S03]  /*0120*/  UIADD3 UR4, UPT, UPT, UR4, 0x1f, URZ ;  /* 0x0000001f04047890 */ /* 0x001fc6000fffe0ff */
[----:B------:R-:W-:Y:S01]  /*0130*/  STL [R1+0x10], RZ ;  /* 0x000010ff01007387 */ /* 0x000fe20000100800 */
[----:B-1----:R-:W-:Y:S01]  /*0140*/  VIADD R0, R3, 0x7f ;  /* 0x0000007f03007836 */ /* 0x002fe20000000000 */
[----:B------:R-:W-:Y:S02]  /*0150*/  UISETP.GE.AND UP0, UPT, UR4, 0x20, UPT ;  /* 0x000000200400788c */ /* 0x000fe4000bf06270 */
[----:B------:R-:W-:Y:S02]  /*0160*/  STL [R1+0x14], RZ ;  /* 0x000014ff01007387 */ /* 0x000fe40000100800 */
[----:B------:R-:W-:Y:S02]  /*0170*/  SHF.R.S32.HI R5, RZ, 0x1f, R0 ;  /* 0x0000001fff057819 */ /* 0x000fe40000011400 */
[----:B------:R-:W-:Y:S01]  /*0180*/  STL [R1+0x18], RZ ;  /* 0x000018ff01007387 */ /* 0x000fe20000100800 */
[----:B--2---:R-:W-:Y:S01]  /*0190*/  ULEA UR5, UR6, UR5, 0x18 ;  /* 0x0000000506057291 */ /* 0x004fe2000f8ec0ff */
[----:B------:R-:W-:-:S02]  /*01a0*/  LEA.HI R5, R5, R0, RZ, 0x7 ;  /* 0x0000000005057211 */ /* 0x000fc400078f38ff */
[----:B------:R-:W-:Y:S02]  /*01b0*/  STL [R1+0x1c], RZ ;  /* 0x00001cff01007387 */ /* 0x000fe40000100800 */
[----:B------:R-:W-:Y:S02]  /*01c0*/  SHF.R.S32.HI R0, RZ, 0x7, R5 ;  /* 0x00000007ff007819 */ /* 0x000fe40000011405 */
[----:B------:R-:W-:Y:S03]  /*01d0*/  STL [R1+0x30], RZ ;  /* 0x000030ff01007387 */ /* 0x000fe60000100800 */
[----:B------:R-:W-:Y:S01]  /*01e0*/  IMAD.SHL.U32 R0, R0, 0x8, RZ ;  /* 0x0000000800007824 */ /* 0x000fe200078e00ff */
[----:B------:R-:W0:Y:S04]  /*01f0*/  S2R R5, SR_CTAID.X ;  /* 0x0000000000057919 */ /* 0x000e280000002500 */
[-C--:B------:R-:W-:Y:S01]  /*0200*/  IABS R9, R0.reuse ;  /* 0x0000000000097213 */ /* 0x080fe20000000000 */
[----:B------:R-:W-:Y:S01]  /*0210*/  STL [R1+0x34], RZ ;  /* 0x000034ff01007387 */ /* 0x000fe20000100800 */
[----:B------:R-:W-:-:S02]  /*0220*/  IABS R12, R0 ;  /* 0x00000000000c7213 */ /* 0x000fc40000000000 */
[----:B------:R-:W1:Y:S01]  /*0230*/  I2F.RP R4, R9 ;  /* 0x0000000900047306 */ /* 0x000e620000209400 */
[----:B------:R-:W-:Y:S04]  /*0240*/  STL [R1+0x38], RZ ;  /* 0x000038ff01007387 */ /* 0x000fe80000100800 */
[----:B------:R-:W-:Y:S04]  /*0250*/  STL [R1+0x3c], RZ ;  /* 0x00003cff01007387 */ /* 0x000fe80000100800 */
[----:B------:R-:W-:Y:S04]  /*0260*/  STL [R1+0x40], RZ ;  /* 0x000040ff01007387 */ /* 0x000fe80000100800 */
[----:B------:R-:W-:Y:S01]  /*0270*/  STL [R1+0x44], RZ ;  /* 0x000044ff01007387 */ /* 0x000fe20000100800 */
[----:B-1----:R-:W1:Y:S03]  /*0280*/  MUFU.RCP R4, R4 ;  /* 0x0000000400047308 */ /* 0x002e660000001000 */
[----:B------:R-:W-:Y:S04]  /*0290*/  STL [R1+0x48], RZ ;  /* 0x000048ff01007387 */ /* 0x000fe80000100800 */
[----:B------:R-:W-:Y:S01]  /*02a0*/  STL [R1+0x4c], RZ ;  /* 0x00004cff01007387 */ /* 0x000fe20000100800 */
[----:B0-----:R-:W-:-:S03]  /*02b0*/  IABS R10, R5 ;  /* 0x00000005000a7213 */ /* 0x001fc60000000000 */
[----:B------:R-:W-:Y:S04]  /*02c0*/  STL [R1+0x60], RZ ;  /* 0x000060ff01007387 */ /* 0x000fe80000100800 */
[----:B------:R-:W-:Y:S01]  /*02d0*/  STL [R1+0x64], RZ ;  /* 0x000064ff01007387 */ /* 0x000fe20000100800 */
[----:B-1----:R-:W-:-:S03]  /*02e0*/  VIADD R6, R4, 0xffffffe ;  /* 0x0ffffffe04067836 */ /* 0x002fc60000000000 */
[----:B------:R-:W-:Y:S01]  /*02f0*/  STL [R1+0x68], RZ ;  /* 0x000068ff01007387 */ /* 0x000fe20000100800 */
[----:B------:R-:W-:Y:S01]  /*0300*/  IMAD.MOV R4, RZ, RZ, -R12 ;  /* 0x000000ffff047224 */ /* 0x000fe200078e0a0c */
[----:B------:R-:W-:Y:S01]  /*0310*/  CS2R R12, SRZ ;  /* 0x00000000000c7805 */ /* 0x000fe2000001ff00 */
[----:B------:R0:W1:Y:S01]  /*0320*/  F2I.FTZ.U32.TRUNC.NTZ R7, R6 ;  /* 0x0000000600077305 */ /* 0x000062000021f000 */
[----:B------:R-:W-:Y:S04]  /*0330*/  STL [R1+0x6c], RZ ;  /* 0x00006cff01007387 */ /* 0x000fe80000100800 */
[----:B------:R-:W-:Y:S01]  /*0340*/  STL [R1+0x50], RZ ;  /* 0x000050ff01007387 */ /* 0x000fe20000100800 */
[----:B0-----:R-:W-:-:S03]  /*0350*/  IMAD.MOV.U32 R6, RZ, RZ, RZ ;  /* 0x000000ffff067224 */ /* 0x001fc600078e00ff */
[----:B------:R-:W-:Y:S04]  /*0360*/  STL [R1+0x54], RZ ;  /* 0x000054ff01007387 */ /* 0x000fe80000100800 */
[----:B------:R-:W-:Y:S01]  /*0370*/  STL [R1+0x58], RZ ;  /* 0x000058ff01007387 */ /* 0x000fe20000100800 */
[----:B-1----:R-:W-:-:S03]  /*0380*/  IMAD.MOV R8, RZ, RZ, -R7 ;  /* 0x000000ffff087224 */ /* 0x002fc600078e0a07 */
[----:B------:R-:W-:Y:S01]  /*0390*/  STL [R1+0x5c], RZ ;  /* 0x00005cff01007387 */ /* 0x000fe20000100800 */
[----:B------:R-:W-:Y:S02]  /*03a0*/  IMAD R11, R8, R9, RZ ;  /* 0x00000009080b7224 */ /* 0x000fe400078e02ff */
[----:B------:R-:W-:Y:S01]  /*03b0*/  IMAD.MOV.U32 R8, RZ, RZ, R10 ;  /* 0x000000ffff087224 */ /* 0x000fe200078e000a */
[----:B------:R-:W-:Y:S01]  /*03c0*/  STL [R1+0x70], RZ ;  /* 0x000070ff01007387 */ /* 0x000fe20000100800 */
[----:B------:R-:W-:-:S03]  /*03d0*/  IMAD.HI.U32 R7, R7, R11, R6 ;  /* 0x0000000b07077227 */ /* 0x000fc600078e0006 */
[----:B------:R-:W-:Y:S03]  /*03e0*/  STL [R1+0x74], RZ ;  /* 0x000074ff01007387 */ /* 0x000fe60000100800 */
[----:B------:R-:W-:Y:S01]  /*03f0*/  IMAD.HI.U32 R7, R7, R8, RZ ;  /* 0x0000000807077227 */ /* 0x000fe200078e00ff */
[----:B------:R-:W-:Y:S03]  /*0400*/  STL [R1+0x78], RZ ;  /* 0x000078ff01007387 */ /* 0x000fe60000100800 */
[----:B------:R-:W-:Y:S01]  /*0410*/  IMAD R4, R7, R4, R8 ;  /* 0x0000000407047224 */ /* 0x000fe200078e0208 */
[----:B------:R-:W-:Y:S04]  /*0420*/  STL [R1+0x7c], RZ ;  /* 0x00007cff01007387 */ /* 0x000fe80000100800 */
[----:B------:R-:W-:Y:S01]  /*0430*/  ISETP.GT.U32.AND P1, PT, R9, R4, PT ;  /* 0x000000040900720c */ /* 0x000fe20003f24070 */
[----:B------:R-:W-:Y:S04]  /*0440*/  STL [R1+0x80], RZ ;  /* 0x000080ff01007387 */ /* 0x000fe80000100800 */
[----:B------:R-:W-:Y:S04]  /*0450*/  STL [R1+0x84], RZ ;  /* 0x000084ff01007387 */ /* 0x000fe80000100800 */
[----:B------:R-:W-:Y:S04]  /*0460*/  STL [R1+0x88], RZ ;  /* 0x000088ff01007387 */ /* 0x000fe80000100800 */
[----:B------:R-:W-:Y:S01]  /*0470*/  @!P1 IMAD.IADD R4, R4, 0x1, -R9 ;  /* 0x0000000104049824 */ /* 0x000fe200078e0a09 */
[----:B------:R-:W-:Y:S01]  /*0480*/  STL [R1+0x8c], RZ ;  /* 0x00008cff01007387 */ /* 0x000fe20000100800 */
[----:B------:R-:W-:Y:S01]  /*0490*/  @!P1 VIADD R7, R7, 0x1 ;  /* 0x0000000107079836 */ /* 0x000fe20000000000 */
[----:B------:R-:W-:-:S02]  /*04a0*/  ISETP.NE.AND P1, PT, R0, RZ, PT ;  /* 0x000000ff0000720c */ /* 0x000fc40003f25270 */
[----:B------:R-:W-:Y:S01]  /*04b0*/  ISETP.GE.U32.AND P0, PT, R4, R9, PT ;  /* 0x000000090400720c */ /* 0x000fe20003f06070 */
[----:B------:R-:W-:Y:S01]  /*04c0*/  STL [R1+0xa0], RZ ;  /* 0x0000a0ff01007387 */ /* 0x000fe20000100800 */
[----:B------:R-:W-:-:S03]  /*04d0*/  LOP3.LUT R4, R5, R0, RZ, 0x3c, !PT ;  /* 0x0000000005047212 */ /* 0x000fc600078e3cff */
[----:B------:R-:W-:Y:S01]  /*04e0*/  STL [R1+0xa4], RZ ;  /* 0x0000a4ff01007387 */ /* 0x000fe20000100800 */
[----:B------:R-:W-:Y:S01]  /*04f0*/  ISETP.GE.AND P2, PT, R4, RZ, PT ;  /* 0x000000ff0400720c */ /* 0x000fe20003f46270 */
[----:B------:R-:W-:Y:S02]  /*0500*/  VIADD R4, R2, 0xff ;  /* 0x000000ff02047836 */ /* 0x000fe40000000000 */
[----:B------:R-:W-:Y:S04]  /*0510*/  STL [R1+0xa8], RZ ;  /* 0x0000a8ff01007387 */ /* 0x000fe80000100800 */
[----:B------:R-:W-:Y:S01]  /*0520*/  @P0 VIADD R7, R7, 0x1 ;  /* 0x0000000107070836 */ /* 0x000fe20000000000 */
[----:B------:R-:W-:Y:S03]  /*0530*/  STL [R1+0xac], RZ ;  /* 0x0000acff01007387 */ /* 0x000fe60000100800 */
[----:B------:R-:W-:Y:S01]  /*0540*/  IMAD.MOV.U32 R6, RZ, RZ, R7 ;  /* 0x000000ffff067224 */ /* 0x000fe200078e0007 */
[----:B------:R-:W-:Y:S01]  /*0550*/  SHF.R.S32.HI R7, RZ, 0x1f, R4 ;  /* 0x0000001fff077819 */ /* 0x000fe20000011404 */
[----:B------:R-:W-:Y:S02]  /*0560*/  STL [R1+0x90], RZ ;  /* 0x000090ff01007387 */ /* 0x000fe40000100800 */
[----:B------:R-:W-:Y:S01]  /*0570*/  @!P2 IMAD.MOV R6, RZ, RZ, -R6 ;  /* 0x000000ffff06a224 */ /* 0x000fe200078e0a06 */
[----:B------:R-:W-:Y:S01]  /*0580*/  @!P1 LOP3.LUT R6, RZ, R0, RZ, 0x33, !PT ;  /* 0x00000000ff069212 */ /* 0x000fe200078e33ff */
[----:B------:R-:W-:Y:S01]  /*0590*/  STL [R1+0x94], RZ ;  /* 0x000094ff01007387 */ /* 0x000fe20000100800 */
[----:B------:R-:W-:-:S03]  /*05a0*/  LEA.HI R7, R7, R4, RZ, 0x8 ;  /* 0x0000000407077211 */ /* 0x000fc600078f40ff */
[----:B------:R-:W-:Y:S01]  /*05b0*/  IMAD.SHL.U32 R28, R6, 0x8, RZ ;  /* 0x00000008061c7824 */ /* 0x000fe200078e00ff */
[----:B------:R-:W-:Y:S01]  /*05c0*/  STL [R1+0x98], RZ ;  /* 0x000098ff01007387 */ /* 0x000fe20000100800 */
[----:B------:R-:W-:-:S03]  /*05d0*/  IMAD.MOV R6, RZ, RZ, -R6 ;  /* 0x000000ffff067224 */ /* 0x000fc600078e0a06 */
[----:B------:R-:W-:Y:S01]  /*05e0*/  STL [R1+0x9c], RZ ;  /* 0x00009cff01007387 */ /* 0x000fe20000100800 */
[----:B------:R-:W-:Y:S01]  /*05f0*/  LEA.HI.SX32 R4, R7, -R28, 0x18 ;  /* 0x8000001c07047211 */ /* 0x000fe200078fc2ff */
[----:B------:R-:W-:Y:S02]  /*0600*/  IMAD R11, R0, R6, R5 ;  /* 0x00000006000b7224 */ /* 0x000fe400078e0205 */
[----:B------:R-:W-:Y:S01]  /*0610*/  STL [R1+0xb0], RZ ;  /* 0x0000b0ff01007387 */ /* 0x000fe20000100800 */
[----:B------:R-:W-:Y:S01]  /*0620*/  VIMNMX R4, PT, PT, R4, 0x8, PT ;  /* 0x0000000804047848 */ /* 0x000fe20003fe0100 */
[----:B------:R-:W-:Y:S02]  /*0630*/  IMAD.MOV.U32 R6, RZ, RZ, RZ ;  /* 0x000000ffff067224 */ /* 0x000fe400078e00ff */
[----:B------:R-:W-:Y:S01]  /*0640*/  STL [R1+0xb4], RZ ;  /* 0x0000b4ff01007387 */ /* 0x000fe20000100800 */
[-C--:B------:R-:W-:Y:S02]  /*0650*/  IABS R10, R4.reuse ;  /* 0x00000004000a7213 */ /* 0x080fe40000000000 */
[----:B------:R-:W-:Y:S01]  /*0660*/  IABS R0, R4 ;  /* 0x0000000400007213 */ /* 0x000fe20000000000 */
[----:B------:R-:W-:Y:S01]  /*0670*/  STL [R1+0xb8], RZ ;  /* 0x0000b8ff01007387 */ /* 0x000fe20000100800 */
[----:B------:R-:W0:Y:S03]  /*0680*/  I2F.RP R8, R10 ;  /* 0x0000000a00087306 */ /* 0x000e260000209400 */
[----:B------:R-:W-:Y:S04]  /*0690*/  STL [R1+0xbc], RZ ;  /* 0x0000bcff01007387 */ /* 0x000fe80000100800 */
[----:B------:R-:W-:Y:S04]  /*06a0*/  STL [R1+0xc0], RZ ;  /* 0x0000c0ff01007387 */ /* 0x000fe80000100800 */
[----:B------:R-:W-:Y:S04]  /*06b0*/  STL [R1+0xc4], RZ ;  /* 0x0000c4ff01007387 */ /* 0x000fe80000100800 */
[----:B------:R-:W-:Y:S01]  /*06c0*/  STL [R1+0xc8], RZ ;  /* 0x0000c8ff01007387 */ /* 0x000fe20000100800 */
[----:B0-----:R-:W0:Y:S03]  /*06d0*/  MUFU.RCP R8, R8 ;  /* 0x0000000800087308 */ /* 0x001e260000001000 */
[----:B------:R-:W-:Y:S04]  /*06e0*/  STL [R1+0xcc], RZ ;  /* 0x0000ccff01007387 */ /* 0x000fe80000100800 */
[----:B------:R-:W-:Y:S04]  /*06f0*/  STL [R1+0xe0], RZ ;  /* 0x0000e0ff01007387 */ /* 0x000fe80000100800 */
[----:B------:R-:W-:Y:S04]  /*0700*/  STL [R1+0xe4], RZ ;  /* 0x0000e4ff01007387 */ /* 0x000fe80000100800 */
[----:B------:R-:W-:Y:S01]  /*0710*/  STL [R1+0xe8], RZ ;  /* 0x0000e8ff01007387 */ /* 0x000fe20000100800 */
[----:B0-----:R-:W-:-:S03]  /*0720*/  VIADD R7, R8, 0xffffffe ;  /* 0x0ffffffe08077836 */ /* 0x001fc60000000000 */
[----:B------:R-:W-:Y:S04]  /*0730*/  STL [R1+0xec], RZ ;  /* 0x0000ecff01007387 */ /* 0x000fe80000100800 */
[----:B------:R-:W-:Y:S01]  /*0740*/  STL [R1+0xd0], RZ ;  /* 0x0000d0ff01007387 */ /* 0x000fe20000100800 */
[----:B------:R-:W0:Y:S03]  /*0750*/  F2I.FTZ.U32.TRUNC.NTZ R7, R7 ;  /* 0x0000000700077305 */ /* 0x000e26000021f000 */
[----:B------:R-:W-:Y:S04]  /*0760*/  STL [R1+0xd4], RZ ;  /* 0x0000d4ff01007387 */ /* 0x000fe80000100800 */
[----:B------:R-:W-:Y:S04]  /*0770*/  STL [R1+0xd8], RZ ;  /* 0x0000d8ff01007387 */ /* 0x000fe80000100800 */
[----:B------:R-:W-:Y:S04]  /*0780*/  STL [R1+0xdc], RZ ;  /* 0x0000dcff01007387 */ /* 0x000fe80000100800 */
[----:B------:R-:W-:Y:S01]  /*0790*/  STL [R1+0xf0], RZ ;  /* 0x0000f0ff01007387 */ /* 0x000fe20000100800 */
[----:B0-----:R-:W-:-:S03]  /*07a0*/  IMAD.MOV R9, RZ, RZ, -R7 ;  /* 0x000000ffff097224 */ /* 0x001fc600078e0a07 */
[----:B------:R-:W-:Y:S01]  /*07b0*/  STL [R1+0xf4], RZ ;  /* 0x0000f4ff01007387 */ /* 0x000fe20000100800 */
[----:B------:R-:W-:Y:S01]  /*07c0*/  IMAD.MOV.U32 R5, RZ, RZ, R9 ;  /* 0x000000ffff057224 */ /* 0x000fe200078e0009 */
[----:B------:R-:W-:Y:S02]  /*07d0*/  IABS R9, R11 ;  /* 0x0000000b00097213 */ /* 0x000fe40000000000 */
[----:B------:R-:W-:Y:S01]  /*07e0*/  STL [R1+0xf8], RZ ;  /* 0x0000f8ff01007387 */ /* 0x000fe20000100800 */
[----:B------:R-:W-:-:S03]  /*07f0*/  IMAD R5, R5, R10, RZ ;  /* 0x0000000a05057224 */ /* 0x000fc600078e02ff */
[----:B------:R-:W-:Y:S01]  /*0800*/  STL [R1+0xfc], RZ ;  /* 0x0000fcff01007387 */ /* 0x000fe20000100800 */
[----:B------:R-:W-:-:S03]  /*0810*/  IMAD.HI.U32 R6, R7, R5, R6 ;  /* 0x0000000507067227 */ /* 0x000fc600078e0006 */
[----:B------:R-:W-:Y:S01]  /*0820*/  STL [R1+0x100], RZ ;  /* 0x000100ff01007387 */ /* 0x000fe20000100800 */
[----:B------:R-:W-:Y:S02]  /*0830*/  IMAD.MOV R5, RZ, RZ, -R0 ;  /* 0x000000ffff057224 */ /* 0x000fe400078e0a00 */
[----:B------:R-:W-:Y:S01]  /*0840*/  IMAD.HI.U32 R0, R6, R9, RZ ;  /* 0x0000000906007227 */ /* 0x000fe200078e00ff */
[----:B------:R-:W-:Y:S01]  /*0850*/  STL [R1+0x104], RZ ;  /* 0x000104ff01007387 */ /* 0x000fe20000100800 */
[----:B------:R-:W-:Y:S02]  /*0860*/  CS2R R6, SRZ ;  /* 0x0000000000067805 */ /* 0x000fe4000001ff00 */
[----:B------:R-:W-:Y:S01]  /*0870*/  IMAD R5, R0, R5, R9 ;  /* 0x0000000500057224 */ /* 0x000fe200078e0209 */
[----:B------:R-:W-:Y:S01]  /*0880*/  STL [R1+0x108], RZ ;  /* 0x000108ff01007387 */ /* 0x000fe20000100800 */
[----:B------:R-:W-:-:S03]  /*0890*/  CS2R R8, SRZ ;  /* 0x0000000000087805 */ /* 0x000fc6000001ff00 */
[----:B------:R-:W-:Y:S01]  /*08a0*/  STL [R1+0x10c], RZ ;  /* 0x00010cff01007387 */ /* 0x000fe20000100800 */
[----:B------:R-:W-:-:S03]  /*08b0*/  ISETP.GT.U32.AND P1, PT, R10, R5, PT ;  /* 0x000000050a00720c */ /* 0x000fc60003f24070 */
[----:B------:R-:W-:Y:S04]  /*08c0*/  STL [R1+0x120], RZ ;  /* 0x000120ff01007387 */ /* 0x000fe80000100800 */
[----:B------:R-:W-:Y:S04]  /*08d0*/  STL [R1+0x124], RZ ;  /* 0x000124ff01007387 */ /* 0x000fe80000100800 */
[----:B------:R-:W-:Y:S02]  /*08e0*/  STL [R1+0x128], RZ ;  /* 0x000128ff01007387 */ /* 0x000fe40000100800 */
[----:B------:R-:W-:-:S02]  /*08f0*/  @!P1 IMAD.IADD R5, R5, 0x1, -R10 ;  /* 0x0000000105059824 */ /* 0x000fc400078e0a0a */
[----:B------:R-:W-:Y:S01]  /*0900*/  STL [R1+0x12c], RZ ;  /* 0x00012cff01007387 */ /* 0x000fe20000100800 */
[----:B------:R-:W-:Y:S01]  /*0910*/  @!P1 VIADD R0, R0, 0x1 ;  /* 0x0000000100009836 */ /* 0x000fe20000000000 */
[----:B------:R-:W-:Y:S02]  /*0920*/  ISETP.NE.AND P1, PT, R4, RZ, PT ;  /* 0x000000ff0400720c */ /* 0x000fe40003f25270 */
[----:B------:R-:W-:Y:S01]  /*0930*/  STL [R1+0x110], RZ ;  /* 0x000110ff01007387 */ /* 0x000fe20000100800 */
[----:B------:R-:W-:Y:S02]  /*0940*/  ISETP.GE.U32.AND P0, PT, R5, R10, PT ;  /* 0x0000000a0500720c */ /* 0x000fe40003f06070 */
[----:B------:R-:W-:Y:S01]  /*0950*/  LOP3.LUT R5, R11, R4, RZ, 0x3c, !PT ;  /* 0x000000040b057212 */ /* 0x000fe200078e3cff */
[----:B------:R-:W-:Y:S03]  /*0960*/  STL [R1+0x114], RZ ;  /* 0x000114ff01007387 */ /* 0x000fe60000100800 */
[----:B------:R-:W-:Y:S01]  /*0970*/  ISETP.GE.AND P2, PT, R5, RZ, PT ;  /* 0x000000ff0500720c */ /* 0x000fe20003f46270 */
[----:B------:R-:W-:Y:S04]  /*0980*/  STL [R1+0x118], RZ ;  /* 0x000118ff01007387 */ /* 0x000fe80000100800 */
[----:B------:R-:W-:Y:S02]  /*0990*/  STL [R1+0x11c], RZ ;  /* 0x00011cff01007387 */ /* 0x000fe40000100800 */
[----:B------:R-:W-:-:S02]  /*09a0*/  @P0 VIADD R0, R0, 0x1 ;  /* 0x0000000100000836 */ /* 0x000fc40000000000 */
[----:B------:R-:W-:Y:S04]  /*09b0*/  STL [R1+0x130], RZ ;  /* 0x000130ff01007387 */ /* 0x000fe80000100800 */
[----:B------:R-:W-:Y:S01]  /*09c0*/  STL [R1+0x134], RZ ;  /* 0x000134ff01007387 */ /* 0x000fe20000100800 */
[----:B------:R-:W-:Y:S01]  /*09d0*/  @!P2 IMAD.MOV R0, RZ, RZ, -R0 ;  /* 0x000000ffff00a224 */ /* 0x000fe200078e0a00 */
[----:B------:R-:W-:Y:S02]  /*09e0*/  @!P1 LOP3.LUT R0, RZ, R4, RZ, 0x33, !PT ;  /* 0x00000004ff009212 */ /* 0x000fe400078e33ff */
[----:B------:R-:W-:Y:S03]  /*09f0*/  STL [R1+0x138], RZ ;  /* 0x000138ff01007387 */ /* 0x000fe60000100800 */
[----:B------:R-:W-:Y:S01]  /*0a00*/  IMAD.MOV R5, RZ, RZ, -R0 ;  /* 0x000000ffff057224 */ /* 0x000fe200078e0a00 */
[----:B------:R-:W-:Y:S01]  /*0a10*/  STL [R1+0x13c], RZ ;  /* 0x00013cff01007387 */ /* 0x000fe20000100800 */
[----:B------:R-:W-:-:S02]  /*0a20*/  IMAD.SHL.U32 R29, R0, 0x80, RZ ;  /* 0x00000080001d7824 */ /* 0x000fc400078e00ff */
[----:B------:R-:W-:Y:S01]  /*0a30*/  IMAD R5, R4, R5, R11 ;  /* 0x0000000504057224 */ /* 0x000fe200078e020b */
[----:B------:R-:W-:Y:S01]  /*0a40*/  STL [R1+0x140], RZ ;  /* 0x000140ff01007387 */ /* 0x000fe20000100800 */
[----:B------:R-:W-:Y:S02]  /*0a50*/  CS2R R10, SRZ ;  /* 0x00000000000a7805 */ /* 0x000fe4000001ff00 */
[----:B------:R-:W-:Y:S01]  /*0a60*/  IMAD.IADD R28, R28, 0x1, R5 ;  /* 0x000000011c1c7824 */ /* 0x000fe200078e0205 */
[----:B------:R-:W-:Y:S01]  /*0a70*/  STL [R1+0x144], RZ ;  /* 0x000144ff01007387 */ /* 0x000fe20000100800 */
[----:B------:R-:W-:-:S03]  /*0a80*/  CS2R R4, SRZ ;  /* 0x0000000000047805 */ /* 0x000fc6000001ff00 */
[----:B------:R-:W-:Y:S04]  /*0a90*/  STL [R1+0x148], RZ ;  /* 0x000148ff01007387 */ /* 0x000fe80000100800 */
        /* <DEDUP_REMOVED lines=98> */
[----:B------:R-:W-:Y:S01]  /*10c0*/  STL [R1+0x6b4], RZ ;  /* 0x0006b4ff01007387 */ /* 0x000fe20000100800 */
[----:B------:R-:W0:Y:S03]  /*10d0*/  S2R R0, SR_TID.X ;  /* 0x0000000000007919 */ /* 0x000e260000002100 */
        /* <DEDUP_REMOVED lines=8> */
[----:B0-----:R-:W-:-:S03]  /*1160*/  LOP3.LUT R0, R0, 0x3f, RZ, 0xc0, !PT ;  /* 0x0000003f00007812 */ /* 0x001fc600078ec0ff */
[----:B------:R-:W-:Y:S02]  /*1170*/  STL [R1+0x6c8], RZ ;  /* 0x0006c8ff01007387 */ /* 0x000fe40000100800 */
[----:B------:R-:W-:Y:S02]  /*1180*/  IMAD R28, R28, 0x100, R0 ;  /* 0x000001001c1c7824 */ /* 0x000fe400078e0200 */
[----:B------:R-:W-:Y:S02]  /*1190*/  STL [R1+0x6cc], RZ ;  /* 0x0006ccff01007387 */ /* 0x000fe40000100800 */
[C---:B------:R-:W-:Y:S02]  /*11a0*/  VIADD R0, R28.reuse, 0x40 ;  /* 0x000000401c007836 */ /* 0x040fe40000000000 */
        /* <DEDUP_REMOVED lines=30> */
[----:B------:R-:W-:Y:S04]  /*1390*/  STL [R1+0xadc], R29 ;  /* 0x000adc1d01007387 */ /* 0x000fe80000100800 */
[----:B------:R-:W-:Y:S04]  /*13a0*/  STL [R1+0xae0], R28 ;  /* 0x000ae01c01007387 */ /* 0x000fe80000100800 */
        /* <DEDUP_REMOVED lines=14> */
[----:B------:R0:W-:Y:S02]  /*1490*/  STL [R1+0xaec], R0 ;  /* 0x000aec0001007387 */ /* 0x0001e40000100800 */
[----:B0-----:R-:W-:-:S02]  /*14a0*/  VIADD R0, R28, 0x80 ;  /* 0x000000801c007836 */ /* 0x001fc40000000000 */
[----:B------:R-:W-:-:S03]  /*14b0*/  VIADD R28, R28, 0xc0 ;  /* 0x000000c01c1c7836 */ /* 0x000fc60000000000 */
[----:B------:R0:W-:Y:S04]  /*14c0*/  STL [R1+0xae8], R0 ;  /* 0x000ae80001007387 */ /* 0x0001e80000100800 */
[----:B------:R1:W-:Y:S01]  /*14d0*/  STL [R1+0xae4], R28 ;  /* 0x000ae41c01007387 */ /* 0x0003e20000100800 */
[----:B0-----:R-:W0:Y:S02]  /*14e0*/  S2R R0, SR_TID.X ;  /* 0x0000000000007919 */ /* 0x001e240000002100 */
[----:B0-----:R-:W-:Y:S01]  /*14f0*/  LOP3.LUT R0, R0, 0x20, RZ, 0xc0, !PT ;  /* 0x0000002000007812 */ /* 0x001fe200078ec0ff */
[----:B-1-3--:R-:W-:Y:S06]  /*1500*/  BRA.U !UP0, `(.L_x_0) ;  /* 0x000002b5081c7547 */ /* 0x00afec000b800000 */
[----:B------:R-:W-:Y:S01]  /*1510*/  IABS R20, R3 ;  /* 0x0000000300147213 */ /* 0x000fe20000000000 */
[----:B------:R-:W-:Y:S01]  /*1520*/  IMAD.MOV.U32 R12, RZ, RZ, RZ ;  /* 0x000000ffff0c7224 */ /* 0x000fe200078e00ff */
[----:B------:R-:W-:Y:S01]  /*1530*/  LEA.HI R17, R0, R29, RZ, 0x1b ;  /* 0x0000001d00117211 */ /* 0x000fe200078fd8ff */
[----:B------:R0:W-:Y:S01]  /*1540*/  STL [R1+0x1208], R3 ;  /* 0x0012080301007387 */ /* 0x0001e20000100800 */
[----:B------:R-:W1:Y:S01]  /*1550*/  I2F.RP R5, R20 ;  /* 0x0000001400057306 */ /* 0x000e620000209400 */
[----:B------:R-:W2:Y:S02]  /*1560*/  LDCU UR6, c[0x0][0x3ac] ;  /* 0x00007580ff0677ac */ /* 0x000ea40008000800 */
[C---:B------:R-:W-:Y:S02]  /*1570*/  VIADD R4, R17.reuse, 0x7e ;  /* 0x0000007e11047836 */ /* 0x040fe40000000000 */
[C---:B------:R-:W-:Y:S01]  /*1580*/  VIADD R0, R17.reuse, 0x7c ;  /* 0x0000007c11007836 */ /* 0x040fe20000000000 */
[----:B------:R-:W3:Y:S01]  /*1590*/  LDCU.64 UR10, c[0x0][0x388] ;  /* 0x00007100ff0a77ac */ /* 0x000ee20008000a00 */
[C---:B------:R-:W-:Y:S01]  /*15a0*/  VIADD R10, R17.reuse, 0x76 ;  /* 0x00000076110a7836 */ /* 0x040fe20000000000 */
[----:B------:R-:W-:Y:S01]  /*15b0*/  IABS R6, R4 ;  /* 0x0000000400067213 */ /* 0x000fe20000000000 */
[C---:B------:R-:W-:Y:S01]  /*15c0*/  VIADD R14, R17.reuse, 0x7a ;  /* 0x0000007a110e7836 */ /* 0x040fe20000000000 */
[----:B------:R-:W-:Y:S01]  /*15d0*/  IABS R9, R0 ;  /* 0x0000000000097213 */ /* 0x000fe20000000000 */
[----:B------:R-:W-:Y:S01]  /*15e0*/  VIADD R16, R17, 0x72 ;  /* 0x0000007211107836 */ /* 0x000fe20000000000 */
[----:B------:R-:W-:Y:S01]  /*15f0*/  IABS R19, R10 ;  /* 0x0000000a00137213 */ /* 0x000fe20000000000 */
[----:B------:R-:W4:Y:S01]  /*1600*/  LDCU UR7, c[0x0][0x3b0] ;  /* 0x00007600ff0777ac */ /* 0x000f220008000800 */
[----:B------:R-:W-:Y:S01]  /*1610*/  IABS R11, R14 ;  /* 0x0000000e000b7213 */ /* 0x000fe20000000000 */
[----:B-1----:R-:W1:Y:S01]  /*1620*/  MUFU.RCP R5, R5 ;  /* 0x0000000500057308 */ /* 0x002e620000001000 */
[----:B------:R-:W-:Y:S01]  /*1630*/  ISETP.GE.AND P2, PT, R0, RZ, PT ;  /* 0x000000ff0000720c */ /* 0x000fe20003f46270 */
[----:B------:R-:W0:Y:S01]  /*1640*/  LDCU UR12, c[0x0][0x3a4] ;  /* 0x00007480ff0c77ac */ /* 0x000e220008000800 */
[----:B-1----:R-:W-:-:S06]  /*1650*/  VIADD R13, R5, 0xffffffe ;  /* 0x0ffffffe050d7836 */ /* 0x002fcc0000000000 */
[----:B------:R-:W1:Y:S02]  /*1660*/  F2I.FTZ.U32.TRUNC.NTZ R13, R13 ;  /* 0x0000000d000d7305 */ /* 0x000e64000021f000 */
[----:B-1----:R-:W-:-:S04]  /*1670*/  IMAD.MOV R7, RZ, RZ, -R13 ;  /* 0x000000ffff077224 */ /* 0x002fc800078e0a0d */
[----:B------:R-:W-:-:S04]  /*1680*/  IMAD R7, R7, R20, RZ ;  /* 0x0000001407077224 */ /* 0x000fc800078e02ff */
[----:B------:R-:W-:-:S04]  /*1690*/  IMAD.HI.U32 R12, R13, R7, R12 ;  /* 0x000000070d0c7227 */ /* 0x000fc800078e000c */
[----:B------:R-:W-:Y:S02]  /*16a0*/  IMAD.MOV.U32 R7, RZ, RZ, R6 ;  /* 0x000000ffff077224 */ /* 0x000fe400078e0006 */
[----:B------:R-:W-:-:S04]  /*16b0*/  IMAD.HI.U32 R6, R12, R9, RZ ;  /* 0x000000090c067227 */ /* 0x000fc800078e00ff */
[----:B------:R-:W-:Y:S02]  /*16c0*/  IMAD.MOV R6, RZ, RZ, -R6 ;  /* 0x000000ffff067224 */ /* 0x000fe400078e0a06 */
[----:B------:R-:W-:-:S04]  /*16d0*/  IMAD.HI.U32 R5, R12, R7, RZ ;  /* 0x000000070c057227 */ /* 0x000fc800078e00ff */
[C---:B------:R-:W-:Y:S02]  /*16e0*/  IMAD R6, R20.reuse, R6, R9 ;  /* 0x0000000614067224 */ /* 0x040fe400078e0209 */
[----:B------:R-:W-:Y:S02]  /*16f0*/  VIADD R13, R17, 0x78 ;  /* 0x00000078110d7836 */ /* 0x000fe40000000000 */
[----:B------:R-:W-:Y:S01]  /*1700*/  IMAD.MOV R5, RZ, RZ, -R5 ;  /* 0x000000ffff057224 */ /* 0x000fe200078e0a05 */
[----:B------:R-:W-:Y:S01]  /*1710*/  ISETP.GT.U32.AND P1, PT, R20, R6, PT ;  /* 0x000000061400720c */ /* 0x000fe20003f24070 */
[----:B------:R-:W-:Y:S01]  /*1720*/  IMAD.HI.U32 R9, R12, R19, RZ ;  /* 0x000000130c097227 */ /* 0x000fe200078e00ff */
[----:B------:R-:W-:-:S03]  /*1730*/  IABS R21, R13 ;  /* 0x0000000d00157213 */ /* 0x000fc60000000000 */
[----:B------:R-:W-:Y:S02]  /*1740*/  IMAD R5, R20, R5, R7 ;  /* 0x0000000514057224 */ /* 0x000fe400078e0207 */
[----:B------:R-:W-:-:S03]  /*1750*/  IMAD.HI.U32 R8, R12, R21, RZ ;  /* 0x000000150c087227 */ /* 0x000fc600078e00ff */
[----:B------:R-:W-:Y:S01]  /*1760*/  ISETP.GT.U32.AND P0, PT, R20, R5, PT ;  /* 0x000000051400720c */ /* 0x000fe20003f04070 */
[----:B------:R-:W-:Y:S02]  /*1770*/  IMAD.MOV R8, RZ, RZ, -R8 ;  /* 0x000000ffff087224 */ /* 0x000fe400078e0a08 */
[----:B------:R-:W-:Y:S01]  /*1780*/  @!P1 IMAD.IADD R6, R6, 0x1, -R20 ;  /* 0x0000000106069824 */ /* 0x000fe200078e0a14 */
[----:B------:R-:W-:Y:S01]  /*1790*/  ISETP.GE.AND P1, PT, R14, RZ, PT ;  /* 0x000000ff0e00720c */ /* 0x000fe20003f26270 */
[----:B------:R-:W-:-:S03]  /*17a0*/  IMAD.HI.U32 R7, R12, R11, RZ ;  /* 0x0000000b0c077227 */ /* 0x000fc600078e00ff */
[C---:B------:R-:W-:Y:S01]  /*17b0*/  ISETP.GT.U32.AND P6, PT, R20.reuse, R6, PT ;  /* 0x000000061400720c */ /* 0x040fe20003fc4070 */
[----:B------:R-:W-:Y:S02]  /*17c0*/  IMAD.MOV R9, RZ, RZ, -R9 ;  /* 0x000000ffff097224 */ /* 0x000fe400078e0a09 */
[C---:B------:R-:W-:Y:S02]  /*17d0*/  IMAD R21, R20.reuse, R8, R21 ;  /* 0x0000000814157224 */ /* 0x040fe400078e0215 */
[----:B------:R-:W-:Y:S02]  /*17e0*/  IMAD.MOV R7, RZ, RZ, -R7 ;  /* 0x000000ffff077224 */ /* 0x000fe400078e0a07 */
[C---:B------:R-:W-:Y:S01]  /*17f0*/  IMAD R19, R20.reuse, R9, R19 ;  /* 0x0000000914137224 */ /* 0x040fe200078e0213 */
[----:B------:R-:W-:Y:S01]  /*1800*/  ISETP.GT.U32.AND P4, PT, R20, R21, PT ;  /* 0x000000151400720c */ /* 0x000fe20003f84070 */
[--C-:B------:R-:W-:Y:S01]  /*1810*/  @!P0 IMAD.IADD R5, R5, 0x1, -R20.reuse ;  /* 0x0000000105058824 */ /* 0x100fe200078e0a14 */
[----:B------:R-:W-:Y:S01]  /*1820*/  ISETP.GE.AND P0, PT, R4, RZ, PT ;  /* 0x000000ff0400720c */ /* 0x000fe20003f06270 */
[----:B------:R-:W-:Y:S01]  /*1830*/  IMAD R4, R20, R7, R11 ;  /* 0x0000000714047224 */ /* 0x000fe200078e020b */
[----:B------:R-:W-:Y:S01]  /*1840*/  IABS R9, R16 ;  /* 0x0000001000097213 */ /* 0x000fe20000000000 */
[----:B------:R-:W-:Y:S01]  /*1850*/  @!P6 IMAD.IADD R6, R6, 0x1, -R20 ;  /* 0x000000010606e824 */ /* 0x000fe200078e0a14 */
[C---:B------:R-:W-:Y:S01]  /*1860*/  ISETP.GT.U32.AND P6, PT, R20.reuse, R19, PT ;  /* 0x000000131400720c */ /* 0x040fe20003fc4070 */
[C---:B------:R-:W-:Y:S01]  /*1870*/  VIADD R11, R17.reuse, 0x74 ;  /* 0x00000074110b7836 */ /* 0x040fe20000000000 */
[C---:B------:R-:W-:Y:S01]  /*1880*/  ISETP.GT.U32.AND P5, PT, R20.reuse, R4, PT ;  /* 0x000000041400720c */ /* 0x040fe20003fa4070 */
[----:B------:R-:W-:Y:S01]  /*1890*/  VIADD R8, R17, 0x70 ;  /* 0x0000007011087836 */ /* 0x000fe20000000000 */
[----:B------:R-:W-:Y:S01]  /*18a0*/  ISETP.GT.U32.AND P3, PT, R20, R5, PT ;  /* 0x000000051400720c */ /* 0x000fe20003f64070 */
[----:B------:R-:W-:Y:S01]  /*18b0*/  @!P2 IMAD.MOV R6, RZ, RZ, -R6 ;  /* 0x000000ffff06a224 */ /* 0x000fe200078e0a06 */
[----:B------:R-:W-:Y:S01]  /*18c0*/  IABS R15, R11 ;  /* 0x0000000b000f7213 */ /* 0x000fe20000000000 */
[----:B------:R-:W-:-:S04]  /*18d0*/  @!P4 IMAD.IADD R21, R21, 0x1, -R20 ;  /* 0x000000011515c824 */ /* 0x000fc800078e0a14 */
[----:B------:R-:W-:-:S04]  /*18e0*/  IMAD.HI.U32 R0, R12, R15, RZ ;  /* 0x0000000f0c007227 */ /* 0x000fc800078e00ff */
[----:B------:R-:W-:Y:S01]  /*18f0*/  @!P6 IMAD.IADD R19, R19, 0x1, -R20 ;  /* 0x000000011313e824 */ /* 0x000fe200078e0a14 */
[----:B------:R-:W-:Y:S01]  /*1900*/  ISETP.GT.U32.AND P6, PT, R20, R21, PT ;  /* 0x000000151400720c */ /* 0x000fe20003fc4070 */
[----:B------:R-:W-:Y:S02]  /*1910*/  IMAD.MOV R7, RZ, RZ, -R0 ;  /* 0x000000ffff077224 */ /* 0x000fe400078e0a00 */
[----:B------:R-:W-:-:S04]  /*1920*/  IMAD.HI.U32 R0, R12, R9, RZ ;  /* 0x000000090c007227 */ /* 0x000fc800078e00ff */
[----:B------:R-:W-:Y:S01]  /*1930*/  @!P5 IMAD.IADD R4, R4, 0x1, -R20 ;  /* 0x000000010404d824 */ /* 0x000fe200078e0a14 */
[----:B------:R-:W-:Y:S01]  /*1940*/  ISETP.GE.AND P5, PT, R10, RZ, PT ;  /* 0x000000ff0a00720c */ /* 0x000fe20003fa6270 */
[----:B------:R-:W-:Y:S02]  /*1950*/  IMAD.MOV R0, RZ, RZ, -R0 ;  /* 0x000000ffff007224 */ /* 0x000fe400078e0a00 */
[C---:B------:R-:W-:Y:S01]  /*1960*/  IMAD R15, R20.reuse, R7, R15 ;  /* 0x00000007140f7224 */ /* 0x040fe200078e020f */
[C---:B------:R-:W-:Y:S01]  /*1970*/  ISETP.GT.U32.AND P4, PT, R20.reuse, R4, PT ;  /* 0x000000041400720c */ /* 0x040fe20003f84070 */
[C---:B------:R-:W-:Y:S01]  /*1980*/  IMAD R9, R20.reuse, R0, R9 ;  /* 0x0000000014097224 */ /* 0x040fe200078e0209 */
[----:B------:R-:W-:Y:S01]  /*1990*/  IABS R7, R8 ;  /* 0x0000000800077213 */ /* 0x000fe20000000000 */
[----:B------:R-:W-:Y:S02]  /*19a0*/  @!P6 IMAD.IADD R21, R21, 0x1, -R20 ;  /* 0x000000011515e824 */ /* 0x000fe400078e0a14 */
[----:B------:R-:W-:Y:S01]  /*19b0*/  VIADD R10, R17, 0x6e ;  /* 0x0000006e110a7836 */ /* 0x000fe20000000000 */
[----:B------:R-:W-:Y:S01]  /*19c0*/  ISETP.GT.U32.AND P6, PT, R20, R9, PT ;  /* 0x000000091400720c */ /* 0x000fe20003fc4070 */
[----:B------:R-:W-:-:S04]  /*19d0*/  IMAD.HI.U32 R14, R12, R7, RZ ;  /* 0x000000070c0e7227 */ /* 0x000fc800078e00ff */
[--C-:B------:R-:W-:Y:S01]  /*19e0*/  @!P3 IMAD.IADD R5, R5, 0x1, -R20.reuse ;  /* 0x000000010505b824 */ /* 0x100fe200078e0a14 */
[----:B------:R-:W-:Y:S01]  /*19f0*/  ISETP.GE.AND P3, PT, R13, RZ, PT ;  /* 0x000000ff0d00720c */ /* 0x000fe20003f66270 */
[----:B------:R-:W-:Y:S01]  /*1a00*/  @!P4 IMAD.IADD R4, R4, 0x1, -R20 ;  /* 0x000000010404c824 */ /* 0x000fe200078e0a14 */
[C---:B------:R-:W-:Y:S01]  /*1a10*/  ISETP.GT.U32.AND P4, PT, R20.reuse, R15, PT ;  /* 0x0000000f1400720c */ /* 0x040fe20003f84070 */
[----:B------:R-:W-:Y:S01]  /*1a20*/  IMAD.MOV R18, RZ, RZ, -R14 ;  /* 0x000000ffff127224 */ /* 0x000fe200078e0a0e */
[----:B------:R-:W-:Y:S01]  /*1a30*/  IABS R13, R10 ;  /* 0x0000000a000d7213 */ /* 0x000fe20000000000 */
[----:B------:R-:W-:Y:S01]  /*1a40*/  @!P0 IMAD.MOV R5, RZ, RZ, -R5 ;  /* 0x000000ffff058224 */ /* 0x000fe200078e0a05 */
[C---:B------:R-:W-:Y:S01]  /*1a50*/  ISETP.GT.U32.AND P0, PT, R20.reuse, R19, PT ;  /* 0x000000131400720c */ /* 0x040fe20003f04070 */
[----:B------:R-:W-:Y:S02]  /*1a60*/  @!P6 IMAD.IADD R9, R9, 0x1, -R20 ;  /* 0x000000010909e824 */ /* 0x000fe400078e0a14 */
[----:B------:R-:W-:Y:S01]  /*1a70*/  IMAD R7, R20, R18, R7 ;  /* 0x0000001214077224 */ /* 0x000fe200078e0207 */
[----:B------:R-:W-:Y:S01]  /*1a80*/  STL [R1+0x1200], R5 ;  /* 0x0012000501007387 */ /* 0x000fe20000100800 */
[----:B------:R-:W-:Y:S01]  /*1a90*/  IMAD.HI.U32 R14, R12, R13, RZ ;  /* 0x0000000d0c0e7227 */ /* 0x000fe200078e00ff */
[----:B------:R-:W-:-:S02]  /*1aa0*/  ISETP.GT.U32.AND P6, PT, R20, R9, PT ;  /* 0x000000091400720c */ /* 0x000fc40003fc4070 */
[----:B------:R-:W-:Y:S01]  /*1ab0*/  STL [R1+0x1204], R6 ;  /* 0x0012040601007387 */ /* 0x000fe20000100800 */
[----:B------:R-:W-:Y:S01]  /*1ac0*/  @!P4 IMAD.IADD R15, R15, 0x1, -R20 ;  /* 0x000000010f0fc824 */ /* 0x000fe200078e0a14 */
[----:B------:R-:W-:Y:S01]  /*1ad0*/  ISETP.GE.AND P4, PT, R16, RZ, PT ;  /* 0x000000ff1000720c */ /* 0x000fe20003f86270 */
[----:B------:R-:W-:Y:S01]  /*1ae0*/  @!P1 IMAD.MOV R4, RZ, RZ, -R4 ;  /* 0x000000ffff049224 */ /* 0x000fe200078e0a04 */
[C---:B------:R-:W-:Y:S01]  /*1af0*/  ISETP.GT.U32.AND P1, PT, R20.reuse, R7, PT ;  /* 0x000000071400720c */ /* 0x040fe20003f24070 */
[----:B------:R-:W-:Y:S01]  /*1b00*/  IMAD.MOV R14, RZ, RZ, -R14 ;  /* 0x000000ffff0e7224 */ /* 0x000fe200078e0a0e */
[C---:B------:R-:W-:Y:S01]  /*1b10*/  ISETP.GT.U32.AND P2, PT, R20.reuse, R15, PT ;  /* 0x0000000f1400720c */ /* 0x040fe20003f44070 */
[----:B------:R-:W-:Y:S01]  /*1b20*/  VIADD R0, R17, 0x6c ;  /* 0x0000006c11007836 */ /* 0x000fe20000000000 */
[----:B------:R1:W-:Y:S01]  /*1b30*/  STL [R1+0x120c], R4 ;  /* 0x00120c0401007387 */ /* 0x0003e20000100800 */
[----:B------:R-:W-:Y:S02]  /*1b40*/  IMAD R13, R20, R14, R13 ;  /* 0x0000000e140d7224 */ /* 0x000fe400078e020d */
[----:B------:R-:W-:-:S02]  /*1b50*/  @!P6 IMAD.IADD R9, R9, 0x1, -R20 ;  /* 0x000000010909e824 */ /* 0x000fc400078e0a14 */
[--C-:B------:R-:W-:Y:S01]  /*1b60*/  @!P0 IMAD.IADD R19, R19, 0x1, -R20.reuse ;  /* 0x0000000113138824 */ /* 0x100fe200078e0a14 */
[C---:B------:R-:W-:Y:S01]  /*1b70*/  ISETP.GT.U32.AND P6, PT, R20.reuse, R13, PT ;  /* 0x0000000d1400720c */ /* 0x040fe20003fc4070 */
[----:B------:R-:W-:Y:S01]  /*1b80*/  IMAD.MOV.U32 R22, RZ, RZ, R21 ;  /* 0x000000ffff167224 */ /* 0x000fe200078e0015 */
[----:B------:R-:W-:Y:S01]  /*1b90*/  ISETP.GE.AND P0, PT, R11, RZ, PT ;  /* 0x000000ff0b00720c */ /* 0x000fe20003f06270 */
[--C-:B------:R-:W-:Y:S01]  /*1ba0*/  @!P1 IMAD.IADD R7, R7, 0x1, -R20.reuse ;  /* 0x0000000107079824 */ /* 0x100fe200078e0a14 */
[----:B------:R-:W-:Y:S01]  /*1bb0*/  IABS R11, R0 ;  /* 0x00000000000b7213 */ /* 0x000fe20000000000 */
[----:B0-----:R-:W-:Y:S02]  /*1bc0*/  IMAD.MOV.U32 R3, RZ, RZ, R19 ;  /* 0x000000ffff037224 */ /* 0x001fe400078e0013 */
[----:B------:R-:W-:Y:S01]  /*1bd0*/  @!P2 IMAD.IADD R15, R15, 0x1, -R20 ;  /* 0x000000010f0fa824 */ /* 0x000fe200078e0a14 */
[----:B------:R-:W-:Y:S01]  /*1be0*/  ISETP.GT.U32.AND P1, PT, R20, R7, PT ;  /* 0x000000071400720c */ /* 0x000fe20003f24070 */
[----:B------:R-:W-:Y:S01]  /*1bf0*/  @!P3 IMAD.MOV R22, RZ, RZ, -R22 ;  /* 0x000000ffff16b224 */ /* 0x000fe200078e0a16 */
[----:B------:R-:W-:Y:S01]  /*1c00*/  ISETP.GE.AND P3, PT, R8, RZ, PT ;  /* 0x000000ff0800720c */ /* 0x000fe20003f66270 */
[----:B------:R-:W-:Y:S01]  /*1c10*/  @!P5 IMAD.MOV R3, RZ, RZ, -R3 ;  /* 0x000000ffff03d224 */ /* 0x000fe200078e0a03 */
[----:B------:R-:W-:Y:S01]  /*1c20*/  ISETP.GE.AND P5, PT, R10, RZ, PT ;  /* 0x000000ff0a00720c */ /* 0x000fe20003fa6270 */
[----:B------:R-:W-:Y:S01]  /*1c30*/  IMAD.HI.U32 R8, R12, R11, RZ ;  /* 0x0000000b0c087227 */ /* 0x000fe200078e00ff */
[----:B------:R-:W-:Y:S01]  /*1c40*/  STL [R1+0x5c], R22 ;  /* 0x00005c1601007387 */ /* 0x000fe20000100800 */
[----:B------:R-:W-:-:S02]  /*1c50*/  ISETP.GE.AND P2, PT, R0, RZ, PT ;  /* 0x000000ff0000720c */ /* 0x000fc40003f46270 */
[----:B------:R-:W-:Y:S01]  /*1c60*/  VIADD R10, R17, 0x6a ;  /* 0x0000006a110a7836 */ /* 0x000fe20000000000 */
[----:B------:R0:W-:Y:S01]  /*1c70*/  STL [R1+0x60], R3 ;  /* 0x0000600301007387 */ /* 0x0001e20000100800 */
[----:B-1----:R-:W-:Y:S02]  /*1c80*/  IMAD.MOV.U32 R4, RZ, RZ, R15 ;  /* 0x000000ffff047224 */ /* 0x002fe400078e000f */
[----:B------:R-:W-:Y:S01]  /*1c90*/  @!P6 IMAD.IADD R13, R13, 0x1, -R20 ;  /* 0x000000010d0de824 */ /* 0x000fe200078e0a14 */
[----:B------:R-:W-:Y:S01]  /*1ca0*/  IABS R0, R10 ;  /* 0x0000000a00007213 */ /* 0x000fe20000000000 */
[----:B------:R-:W-:Y:S02]  /*1cb0*/  IMAD.MOV R8, RZ, RZ, -R8 ;  /* 0x000000ffff087224 */ /* 0x000fe400078e0a08 */
[----:B------:R-:W-:Y:S01]  /*1cc0*/  @!P0 IMAD.MOV R4, RZ, RZ, -R4 ;  /* 0x000000ffff048224 */ /* 0x000fe200078e0a04 */
[----:B------:R-:W-:Y:S01]  /*1cd0*/  ISETP.GE.AND P0, PT, R10, RZ, PT ;  /* 0x000000ff0a00720c */ /* 0x000fe20003f06270 */
[----:B------:R-:W-:Y:S01]  /*1ce0*/  VIADD R10, R17, 0x68 ;  /* 0x00000068110a7836 */ /* 0x000fe20000000000 */
[C---:B------:R-:W-:Y:S01]  /*1cf0*/  ISETP.GT.U32.AND P6, PT, R20.reuse, R13, PT ;  /* 0x0000000d1400720c */ /* 0x040fe20003fc4070 */
[----:B0-----:R-:W-:Y:S01]  /*1d00*/  IMAD.MOV.U32 R3, RZ, RZ, R9 ;  /* 0x000000ffff037224 */ /* 0x001fe200078e0009 */
[----:B------:R-:W-:Y:S01]  /*1d10*/  STL [R1+0x68], R4 ;  /* 0x0000680401007387 */ /* 0x000fe20000100800 */
[----:B------:R-:W-:Y:S01]  /*1d20*/  IMAD R11, R20, R8, R11 ;  /* 0x00000008140b7224 */ /* 0x000fe200078e020b */
[----:B------:R-:W-:Y:S01]  /*1d30*/  IABS R9, R10 ;  /* 0x0000000a00097213 */ /* 0x000fe20000000000 */
[----:B------:R-:W-:-:S02]  /*1d40*/  @!P4 IMAD.MOV R3, RZ, RZ, -R3 ;  /* 0x000000ffff03c224 */ /* 0x000fc400078e0a03 */
[----:B------:R-:W-:Y:S01]  /*1d50*/  @!P1 IMAD.IADD R7, R7, 0x1, -R20 ;  /* 0x0000000107079824 */ /* 0x000fe200078e0a14 */
[----:B------:R-:W-:Y:S01]  /*1d60*/  ISETP.GT.U32.AND P4, PT, R20, R11, PT ;  /* 0x0000000b1400720c */ /* 0x000fe20003f84070 */
[----:B------:R-:W-:Y:S01]  /*1d70*/  IMAD.MOV.U32 R15, RZ, RZ, R0 ;  /* 0x000000ffff0f7224 */ /* 0x000fe200078e0000 */
[----:B------:R0:W-:Y:S01]  /*1d80*/  STL [R1+0xa4], R3 ;  /* 0x0000a40301007387 */ /* 0x0001e20000100800 */
[----:B------:R-:W-:Y:S01]  /*1d90*/  ISETP.GE.AND P1, PT, R10, RZ, PT ;  /* 0x000000ff0a00720c */ /* 0x000fe20003f26270 */
[----:B------:R-:W-:-:S04]  /*1da0*/  IMAD.HI.U32 R10, R12, R9, RZ ;  /* 0x000000090c0a7227 */ /* 0x000fc800078e00ff */
[----:B------:R-:W-:-:S04]  /*1db0*/  IMAD.HI.U32 R8, R12, R15, RZ ;  /* 0x0000000f0c087227 */ /* 0x000fc800078e00ff */
[----:B0-----:R-:W-:Y:S02]  /*1dc0*/  IMAD.MOV.U32 R3, RZ, RZ, R7 ;  /* 0x000000ffff037224 */ /* 0x001fe400078e0007 */
[----:B------:R-:W-:Y:S02]  /*1dd0*/  IMAD.MOV R10, RZ, RZ, -R10 ;  /* 0x000000ffff0a7224 */ /* 0x000fe400078e0a0a */
[----:B------:R-:W-:Y:S02]  /*1de0*/  @!P3 IMAD.MOV R3, RZ, RZ, -R3 ;  /* 0x000000ffff03b224 */ /* 0x000fe400078e0a03 */
[----:B------:R-:W-:Y:S02]  /*1df0*/  @!P6 IMAD.IADD R13, R13, 0x1, -R20 ;  /* 0x000000010d0de824 */ /* 0x000fe400078e0a14 */
[----:B------:R-:W-:Y:S01]  /*1e00*/  IMAD.MOV R8, RZ, RZ, -R8 ;  /* 0x000000ffff087224 */ /* 0x000fe200078e0a08 */
[----:B------:R0:W-:Y:S01]  /*1e10*/  STL [R1+0xc0], R3 ;  /* 0x0000c00301007387 */ /* 0x0001e20000100800 */
[----:B------:R-:W-:-:S02]  /*1e20*/  IMAD R9, R20, R10, R9 ;  /* 0x0000000a14097224 */ /* 0x000fc400078e0209 */
[----:B------:R-:W-:Y:S02]  /*1e30*/  VIADD R0, R17, 0x66 ;  /* 0x0000006611007836 */ /* 0x000fe40000000000 */
[----:B------:R-:W-:Y:S02]  /*1e40*/  @!P4 IMAD.IADD R11, R11, 0x1, -R20 ;  /* 0x000000010b0bc824 */ /* 0x000fe400078e0a14 */
[C---:B------:R-:W-:Y:S01]  /*1e50*/  IMAD R18, R20.reuse, R8, R15 ;  /* 0x0000000814127224 */ /* 0x040fe200078e020f */
[----:B------:R-:W-:Y:S01]  /*1e60*/  IABS R14, R0 ;  /* 0x00000000000e7213 */ /* 0x000fe20000000000 */
[----:B------:R-:W-:Y:S01]  /*1e70*/  VIADD R10, R17, 0x62 ;  /* 0x00000062110a7836 */ /* 0x000fe20000000000 */
[C---:B------:R-:W-:Y:S01]  /*1e80*/  ISETP.GT.U32.AND P4, PT, R20.reuse, R11, PT ;  /* 0x0000000b1400720c */ /* 0x040fe20003f84070 */
[----:B0-----:R-:W-:Y:S01]  /*1e90*/  IMAD.MOV.U32 R3, RZ, RZ, R13 ;  /* 0x000000ffff037224 */ /* 0x001fe200078e000d */
[----:B------:R-:W-:Y:S01]  /*1ea0*/  ISETP.GT.U32.AND P3, PT, R20, R18, PT ;  /* 0x000000121400720c */ /* 0x000fe20003f64070 */
[----:B------:R-:W-:Y:S01]  /*1eb0*/  IMAD.MOV.U32 R7, RZ, RZ, R14 ;  /* 0x000000ffff077224 */ /* 0x000fe200078e000e */
[----:B------:R-:W-:Y:S01]  /*1ec0*/  ISETP.GE.AND P6, PT, R0, RZ, PT ;  /* 0x000000ff0000720c */ /* 0x000fe20003fc6270 */
[----:B------:R-:W-:Y:S01]  /*1ed0*/  @!P5 IMAD.MOV R3, RZ, RZ, -R3 ;  /* 0x000000ffff03d224 */ /* 0x000fe200078e0a03 */
[----:B------:R-:W-:Y:S01]  /*1ee0*/  ISETP.GT.U32.AND P5, PT, R20, R9, PT ;  /* 0x000000091400720c */ /* 0x000fe20003fa4070 */
[----:B------:R-:W-:Y:S01]  /*1ef0*/  IMAD.HI.U32 R0, R12, R7, RZ ;  /* 0x000000070c007227 */ /* 0x000fe200078e00ff */
[----:B------:R-:W-:-:S02]  /*1f00*/  IABS R13, R10 ;  /* 0x0000000a000d7213 */ /* 0x000fc40000000000 */
[----:B------:R0:W-:Y:S01]  /*1f10*/  STL [R1+0xc8], R3 ;  /* 0x0000c80301007387 */ /* 0x0001e20000100800 */
[----:B------:R-:W-:Y:S02]  /*1f20*/  VIADD R8, R17, 0x64 ;  /* 0x0000006411087836 */ /* 0x000fe40000000000 */
[----:B------:R-:W-:Y:S02]  /*1f30*/  IMAD.MOV R0, RZ, RZ, -R0 ;  /* 0x000000ffff007224 */ /* 0x000fe400078e0a00 */
[--C-:B------:R-:W-:Y:S01]  /*1f40*/  @!P4 IMAD.IADD R11, R11, 0x1, -R20.reuse ;  /* 0x000000010b0bc824 */ /* 0x100fe200078e0a14 */
[----:B------:R-:W-:Y:S01]  /*1f50*/  IABS R14, R8 ;  /* 0x00000008000e7213 */ /* 0x000fe20000000000 */
[--C-:B------:R-:W-:Y:S01]  /*1f60*/  @!P3 IMAD.IADD R18, R18, 0x1, -R20.reuse ;  /* 0x000000011212b824 */ /* 0x100fe200078e0a14 */
[----:B------:R-:W-:Y:S01]  /*1f70*/  ISETP.GE.AND P4, PT, R8, RZ, PT ;  /* 0x000000ff0800720c */ /* 0x000fe20003f86270 */
[----:B------:R-:W-:Y:S02]  /*1f80*/  @!P5 IMAD.IADD R9, R9, 0x1, -R20 ;  /* 0x000000010909d824 */ /* 0x000fe400078e0a14 */
[C---:B------:R-:W-:Y:S01]  /*1f90*/  IMAD R16, R20.reuse, R0, R7 ;  /* 0x0000000014107224 */ /* 0x040fe200078e0207 */
[C---:B------:R-:W-:Y:S01]  /*1fa0*/  ISETP.GT.U32.AND P3, PT, R20.reuse, R18, PT ;  /* 0x000000121400720c */ /* 0x040fe20003f64070 */
[----:B0-----:R-:W-:Y:S01]  /*1fb0*/  IMAD.MOV.U32 R3, RZ, RZ, R11 ;  /* 0x000000ffff037224 */ /* 0x001fe200078e000b */
[----:B------:R-:W-:Y:S01]  /*1fc0*/  ISETP.GT.U32.AND P5, PT, R20, R9, PT ;  /* 0x000000091400720c */ /* 0x000fe20003fa4070 */
[----:B------:R-:W-:-:S04]  /*1fd0*/  IMAD.HI.U32 R11, R12, R13, RZ ;  /* 0x0000000d0c0b7227 */ /* 0x000fc800078e00ff */
[----:B------:R-:W-:Y:S01]  /*1fe0*/  @!P2 IMAD.MOV R3, RZ, RZ, -R3 ;  /* 0x000000ffff03a224 */ /* 0x000fe200078e0a03 */
[----:B------:R-:W-:Y:S01]  /*1ff0*/  ISETP.GT.U32.AND P2, PT, R20, R16, PT ;  /* 0x000000101400720c */ /* 0x000fe20003f44070 */
[----:B------:R-:W-:-:S03]  /*2000*/  IMAD.HI.U32 R7, R12, R14, RZ ;  /* 0x0000000e0c077227 */ /* 0x000fc600078e00ff */
[----:B------:R0:W-:Y:S01]  /*2010*/  STL [R1+0xd0], R3 ;  /* 0x0000d00301007387 */ /* 0x0001e20000100800 */
[----:B------:R-:W-:Y:S02]  /*2020*/  IMAD.MOV R11, RZ, RZ, -R11 ;  /* 0x000000ffff0b7224 */ /* 0x000fe400078e0a0b */
[----:B------:R-:W-:Y:S02]  /*2030*/  IMAD.MOV R7, RZ, RZ, -R7 ;  /* 0x000000ffff077224 */ /* 0x000fe400078e0a07 */
[C---:B------:R-:W-:Y:S02]  /*2040*/  IMAD R13, R20.reuse, R11, R13 ;  /* 0x0000000b140d7224 */ /* 0x040fe400078e020d */
[C---:B------:R-:W-:Y:S02]  /*2050*/  IMAD R14, R20.reuse, R7, R14 ;  /* 0x00000007140e7224 */ /* 0x040fe400078e020e */
[----:B------:R-:W-:Y:S01]  /*2060*/  @!P5 IMAD.IADD R9, R9, 0x1, -R20 ;  /* 0x000000010909d824 */ /* 0x000fe200078e0a14 */
[----:B------:R-:W-:Y:S01]  /*2070*/  ISETP.GT.U32.AND P5, PT, R20, R13, PT ;  /* 0x0000000d1400720c */ /* 0x000fe20003fa4070 */
[----:B------:R-:W-:-:S02]  /*2080*/  VIADD R0, R17, 0x60 ;  /* 0x0000006011007836 */ /* 0x000fc40000000000 */
[--C-:B------:R-:W-:Y:S01]  /*2090*/  @!P3 IMAD.IADD R18, R18, 0x1, -R20.reuse ;  /* 0x000000011212b824 */ /* 0x100fe200078e0a14 */
[----:B------:R-:W-:Y:S01]  /*20a0*/  ISETP.GT.U32.AND P3, PT, R20, R14, PT ;  /* 0x0000000e1400720c */ /* 0x000fe20003f64070 */
[----:B------:R-:W-:Y:S01]  /*20b0*/  @!P2 IMAD.IADD R16, R16, 0x1, -R20 ;  /* 0x000000011010a824 */ /* 0x000fe200078e0a14 */
[----:B------:R-:W-:Y:S01]  /*20c0*/  IABS R19, R0 ;  /* 0x0000000000137213 */ /* 0x000fe20000000000 */
[----:B------:R-:W-:Y:S02]  /*20d0*/  VIADD R8, R17, 0x5e ;  /* 0x0000005e11087836 */ /* 0x000fe40000000000 */
[----:B0-----:R-:W-:Y:S01]  /*20e0*/  IMAD.MOV.U32 R3, RZ, RZ, R18 ;  /* 0x000000ffff037224 */ /* 0x001fe200078e0012 */
[----:B------:R-:W-:Y:S01]  /*20f0*/  ISETP.GT.U32.AND P2, PT, R20, R16, PT ;  /* 0x000000101400720c */ /* 0x000fe20003f44070 */
[----:B------:R-:W-:Y:S01]  /*2100*/  IMAD.HI.U32 R21, R12, R19, RZ ;  /* 0x000000130c157227 */ /* 0x000fe200078e00ff */
[----:B------:R-:W-:-:S03]  /*2110*/  IABS R15, R8 ;  /* 0x00000008000f7213 */ /* 0x000fc60000000000 */
[--C-:B------:R-:W-:Y:S02]  /*2120*/  @!P5 IMAD.IADD R13, R13, 0x1, -R20.reuse ;  /* 0x000000010d0dd824 */ /* 0x100fe400078e0a14 */
[----:B------:R-:W-:Y:S02]  /*2130*/  IMAD.MOV R21, RZ, RZ, -R21 ;  /* 0x000000ffff157224 */ /* 0x000fe400078e0a15 */
[----:B------:R-:W-:Y:S01]  /*2140*/  @!P0 IMAD.MOV R3, RZ, RZ, -R3 ;  /* 0x000000ffff038224 */ /* 0x000fe200078e0a03 */
[----:B------:R-:W-:Y:S01]  /*2150*/  ISETP.GT.U32.AND P5, PT, R20, R13, PT ;  /* 0x0000000d1400720c */ /* 0x000fe20003fa4070 */
[----:B------:R-:W-:Y:S01]  /*2160*/  @!P3 IMAD.IADD R14, R14, 0x1, -R20 ;  /* 0x000000010e0eb824 */ /* 0x000fe200078e0a14 */
[----:B------:R-:W-:Y:S01]  /*2170*/  ISETP.GE.AND P3, PT, R10, RZ, PT ;  /* 0x000000ff0a00720c */ /* 0x000fe20003f66270 */
[C---:B------:R-:W-:Y:S01]  /*2180*/  IMAD R19, R20.reuse, R21, R19 ;  /* 0x0000001514137224 */ /* 0x040fe200078e0213 */
[----:B------:R0:W-:Y:S01]  /*2190*/  STL [R1+0xc4], R3 ;  /* 0x0000c40301007387 */ /* 0x0001e20000100800 */
[----:B------:R-:W-:Y:S01]  /*21a0*/  VIADD R7, R17, 0x5c ;  /* 0x0000005c11077836 */ /* 0x000fe20000000000 */
[----:B------:R-:W-:Y:S01]  /*21b0*/  ISETP.GT.U32.AND P0, PT, R20, R14, PT ;  /* 0x0000000e1400720c */ /* 0x000fe20003f04070 */
[----:B------:R-:W-:-:S03]  /*21c0*/  IMAD.HI.U32 R10, R12, R15, RZ ;  /* 0x0000000f0c0a7227 */ /* 0x000fc600078e00ff */
[----:B------:R-:W-:Y:S01]  /*21d0*/  IABS R11, R7 ;  /* 0x00000007000b7213 */ /* 0x000fe20000000000 */
[--C-:B------:R-:W-:Y:S01]  /*21e0*/  @!P2 IMAD.IADD R16, R16, 0x1, -R20.reuse ;  /* 0x000000011010a824 */ /* 0x100fe200078e0a14 */
[----:B------:R-:W-:Y:S01]  /*21f0*/  ISETP.GT.U32.AND P2, PT, R20, R19, PT ;  /* 0x000000131400720c */ /* 0x000fe20003f44070 */
[----:B------:R-:W-:Y:S02]  /*2200*/  @!P5 IMAD.IADD R13, R13, 0x1, -R20 ;  /* 0x000000010d0dd824 */ /* 0x000fe400078e0a14 */
[----:B0-----:R-:W-:Y:S02]  /*2210*/  IMAD.MOV.U32 R3, RZ, RZ, R9 ;  /* 0x000000ffff037224 */ /* 0x001fe400078e0009 */
[----:B------:R-:W-:Y:S02]  /*2220*/  IMAD.MOV R9, RZ, RZ, -R10 ;  /* 0x000000ffff097224 */ /* 0x000fe400078e0a0a */
[----:B------:R-:W-:Y:S01]  /*2230*/  @!P1 IMAD.MOV R3, RZ, RZ, -R3 ;  /* 0x000000ffff039224 */ /* 0x000fe200078e0a03 */
[----:B------:R-:W-:Y:S01]  /*2240*/  ISETP.GE.AND P1, PT, R0, RZ, PT ;  /* 0x000000ff0000720c */ /* 0x000fe20003f26270 */
[----:B------:R-:W-:-:S02]  /*2250*/  IMAD R15, R20, R9, R15 ;  /* 0x00000009140f7224 */ /* 0x000fc400078e020f */
[----:B------:R-:W-:Y:S01]  /*2260*/  IMAD.HI.U32 R0, R12, R11, RZ ;  /* 0x0000000b0c007227 */ /* 0x000fe200078e00ff */
[----:B------:R0:W-:Y:S02]  /*2270*/  STL [R1+0x70], R3 ;  /* 0x0000700301007387 */ /* 0x0001e40000100800 */
[C---:B------:R-:W-:Y:S01]  /*2280*/  ISETP.GT.U32.AND P5, PT, R20.reuse, R15, PT ;  /* 0x0000000f1400720c */ /* 0x040fe20003fa4070 */
[----:B------:R-:W-:Y:S02]  /*2290*/  IMAD.MOV R10, RZ, RZ, -R0 ;  /* 0x000000ffff0a7224 */ /* 0x000fe400078e0a00 */
[----:B------:R-:W-:Y:S02]  /*22a0*/  @!P2 IMAD.IADD R19, R19, 0x1, -R20 ;  /* 0x000000011313a824 */ /* 0x000fe400078e0a14 */
[C---:B------:R-:W-:Y:S02]  /*22b0*/  IMAD R11, R20.reuse, R10, R11 ;  /* 0x0000000a140b7224 */ /* 0x040fe400078e020b */
[----:B------:R-:W-:Y:S01]  /*22c0*/  IMAD.MOV.U32 R5, RZ, RZ, R16 ;  /* 0x000000ffff057224 */ /* 0x000fe200078e0010 */
[----:B------:R-:W-:Y:S01]  /*22d0*/  ISETP.GT.U32.AND P2, PT, R20, R19, PT ;  /* 0x000000131400720c */ /* 0x000fe20003f44070 */
[----:B------:R-:W-:Y:S01]  /*22e0*/  @!P0 IMAD.IADD R14, R14, 0x1, -R20 ;  /* 0x000000010e0e8824 */ /* 0x000fe200078e0a14 */
[----:B------:R-:W-:Y:S01]  /*22f0*/  ISETP.GE.AND P0, PT, R8, RZ, PT ;  /* 0x000000ff0800720c */ /* 0x000fe20003f06270 */
[----:B------:R-:W-:-:S02]  /*2300*/  VIADD R0, R17, 0x58 ;  /* 0x0000005811007836 */ /* 0x000fc40000000000 */
[----:B------:R-:W-:Y:S02]  /*2310*/  VIADD R8, R17, 0x5a ;  /* 0x0000005a11087836 */ /* 0x000fe40000000000 */
[----:B------:R-:W-:Y:S01]  /*2320*/  @!P6 IMAD.MOV R5, RZ, RZ, -R5 ;  /* 0x000000ffff05e224 */ /* 0x000fe200078e0a05 */
[----:B------:R-:W-:Y:S01]  /*2330*/  ISETP.GT.U32.AND P6, PT, R20, R11, PT ;  /* 0x0000000b1400720c */ /* 0x000fe20003fc4070 */
[----:B0-----:R-:W-:Y:S01]  /*2340*/  IMAD.MOV.U32 R3, RZ, RZ, R13 ;  /* 0x000000ffff037224 */ /* 0x001fe200078e000d */
[----:B------:R-:W-:Y:S01]  /*2350*/  IABS R10, R0 ;  /* 0x00000000000a7213 */ /* 0x000fe20000000000 */
[----:B------:R-:W-:Y:S01]  /*2360*/  @!P5 IMAD.IADD R15, R15, 0x1, -R20 ;  /* 0x000000010f0fd824 */ /* 0x000fe200078e0a14 */
[----:B------:R-:W-:Y:S01]  /*2370*/  IABS R9, R8 ;  /* 0x0000000800097213 */ /* 0x000fe20000000000 */
[----:B------:R-:W-:Y:S01]  /*2380*/  @!P3 IMAD.MOV R3, RZ, RZ, -R3 ;  /* 0x000000ffff03b224 */ /* 0x000fe200078e0a03 */
[----:B------:R-:W-:Y:S01]  /*2390*/  ISETP.GE.AND P3, PT, R8, RZ, PT ;  /* 0x000000ff0800720c */ /* 0x000fe20003f66270 */
[----:B------:R-:W-:Y:S01]  /*23a0*/  IMAD.MOV.U32 R8, RZ, RZ, R10 ;  /* 0x000000ffff087224 */ /* 0x000fe200078e000a */
[----:B------:R-:W-:Y:S01]  /*23b0*/  ISETP.GT.U32.AND P5, PT, R20, R15, PT ;  /* 0x0000000f1400720c */ /* 0x000fe20003fa4070 */
[----:B------:R-:W-:Y:S01]  /*23c0*/  IMAD.HI.U32 R10, R12, R9, RZ ;  /* 0x000000090c0a7227 */ /* 0x000fe200078e00ff */
[----:B------:R-:W-:Y:S03]  /*23d0*/  STL [R1+0x78], R5 ;  /* 0x0000780501007387 */ /* 0x000fe60000100800 */
[----:B------:R-:W-:-:S02]  /*23e0*/  IMAD.MOV.U32 R4, RZ, RZ, R14 ;  /* 0x000000ffff047224 */ /* 0x000fc400078e000e */
[----:B------:R-:W-:Y:S01]  /*23f0*/  @!P2 IMAD.IADD R19, R19, 0x1, -R20 ;  /* 0x000000011313a824 */ /* 0x000fe200078e0a14 */
[----:B------:R-:W-:Y:S01]  /*2400*/  ISETP.GE.AND P2, PT, R0, RZ, PT ;  /* 0x000000ff0000720c */ /* 0x000fe20003f46270 */
[----:B------:R-:W-:Y:S02]  /*2410*/  VIADD R16, R17, 0x56 ;  /* 0x0000005611107836 */ /* 0x000fe40000000000 */
[----:B------:R-:W-:Y:S02]  /*2420*/  IMAD.MOV R10, RZ, RZ, -R10 ;  /* 0x000000ffff0a7224 */ /* 0x000fe400078e0a0a */
[----:B------:R-:W-:Y:S02]  /*2430*/  @!P6 IMAD.IADD R11, R11, 0x1, -R20 ;  /* 0x000000010b0be824 */ /* 0x000fe400078e0a14 */
[----:B------:R-:W-:-:S03]  /*2440*/  IMAD.HI.U32 R0, R12, R8, RZ ;  /* 0x000000080c007227 */ /* 0x000fc600078e00ff */
[C---:B------:R-:W-:Y:S01]  /*2450*/  ISETP.GT.U32.AND P6, PT, R20.reuse, R11, PT ;  /* 0x0000000b1400720c */ /* 0x040fe20003fc4070 */
[----:B------:R-:W-:Y:S01]  /*2460*/  @!P4 IMAD.MOV R4, RZ, RZ, -R4 ;  /* 0x000000ffff04c224 */ /* 0x000fe200078e0a04 */
[----:B------:R-:W-:Y:S01]  /*2470*/  ISETP.GE.AND P4, PT, R7, RZ, PT ;  /* 0x000000ff0700720c */ /* 0x000fe20003f86270 */
[C---:B------:R-:W-:Y:S01]  /*2480*/  IMAD R9, R20.reuse, R10, R9 ;  /* 0x0000000a14097224 */ /* 0x040fe200078e0209 */
[----:B------:R-:W-:Y:S01]  /*2490*/  IABS R7, R16 ;  /* 0x0000001000077213 */ /* 0x000fe20000000000 */
[----:B------:R-:W-:Y:S01]  /*24a0*/  IMAD.MOV R0, RZ, RZ, -R0 ;  /* 0x000000ffff007224 */ /* 0x000fe200078e0a00 */
[----:B------:R-:W-:Y:S01]  /*24b0*/  STL [R1+0x98], R4 ;  /* 0x0000980401007387 */ /* 0x000fe20000100800 */
[----:B------:R-:W-:Y:S01]  /*24c0*/  @!P5 IMAD.IADD R15, R15, 0x1, -R20 ;  /* 0x000000010f0fd824 */ /* 0x000fe200078e0a14 */
[C---:B------:R-:W-:Y:S01]  /*24d0*/  ISETP.GT.U32.AND P5, PT, R20.reuse, R9, PT ;  /* 0x000000091400720c */ /* 0x040fe20003fa4070 */
[----:B------:R-:W-:Y:S01]  /*24e0*/  IMAD R8, R20, R0, R8 ;  /* 0x0000000014087224 */ /* 0x000fe200078e0208 */
[----:B------:R0:W-:Y:S01]  /*24f0*/  STL [R1+0xa0], R3 ;  /* 0x0000a00301007387 */ /* 0x0001e20000100800 */
[----:B------:R-:W-:-:S04]  /*2500*/  IMAD.HI.U32 R0, R12, R7, RZ ;  /* 0x000000070c007227 */ /* 0x000fc800078e00ff */
[----:B------:R-:W-:Y:S02]  /*2510*/  IMAD.MOV R0, RZ, RZ, -R0 ;  /* 0x000000ffff007224 */ /* 0x000fe400078e0a00 */
[--C-:B------:R-:W-:Y:S01]  /*2520*/  @!P6 IMAD.IADD R11, R11, 0x1, -R20.reuse ;  /* 0x000000010b0be824 */ /* 0x100fe200078e0a14 */
[C---:B------:R-:W-:Y:S01]  /*2530*/  ISETP.GT.U32.AND P6, PT, R20.reuse, R8, PT ;  /* 0x000000081400720c */ /* 0x040fe20003fc4070 */
[C---:B------:R-:W-:Y:S02]  /*2540*/  IMAD R7, R20.reuse, R0, R7 ;  /* 0x0000000014077224 */ /* 0x040fe400078e0207 */
[----:B------:R-:W-:Y:S02]  /*2550*/  @!P5 IMAD.IADD R9, R9, 0x1, -R20 ;  /* 0x000000010909d824 */ /* 0x000fe400078e0a14 */
[----:B------:R-:W-:Y:S01]  /*2560*/  VIADD R10, R17, 0x54 ;  /* 0x00000054110a7836 */ /* 0x000fe20000000000 */
[----:B------:R-:W-:Y:S01]  /*2570*/  ISETP.GT.U32.AND P5, PT, R20, R7, PT ;  /* 0x000000071400720c */ /* 0x000fe20003fa4070 */
[----:B0-----:R-:W-:-:S02]  /*2580*/  IMAD.MOV.U32 R3, RZ, RZ, R19 ;  /* 0x000000ffff037224 */ /* 0x001fc400078e0013 */
[C---:B------:R-:W-:Y:S01]  /*2590*/  VIADD R13, R17.reuse, 0x50 ;  /* 0x00000050110d7836 */ /* 0x040fe20000000000 */
[----:B------:R-:W-:Y:S01]  /*25a0*/  IABS R23, R10 ;  /* 0x0000000a00177213 */ /* 0x000fe20000000000 */
[----:B------:R-:W-:Y:S02]  /*25b0*/  VIADD R14, R17, 0x52 ;  /* 0x00000052110e7836 */ /* 0x000fe40000000000 */
[----:B------:R-:W-:Y:S01]  /*25c0*/  @!P1 IMAD.MOV R3, RZ, RZ, -R3 ;  /* 0x000000ffff039224 */ /* 0x000fe200078e0a03 */
[----:B------:R-:W-:Y:S01]  /*25d0*/  ISETP.GT.U32.AND P1, PT, R20, R9, PT ;  /* 0x000000091400720c */ /* 0x000fe20003f24070 */
[--C-:B------:R-:W-:Y:S01]  /*25e0*/  @!P6 IMAD.IADD R8, R8, 0x1, -R20.reuse ;  /* 0x000000010808e824 */ /* 0x100fe200078e0a14 */
[----:B------:R-:W-:Y:S01]  /*25f0*/  IABS R21, R13 ;  /* 0x0000000d00157213 */ /* 0x000fe20000000000 */
[----:B------:R-:W-:Y:S01]  /*2600*/  IMAD.HI.U32 R24, R12, R23, RZ ;  /* 0x000000170c187227 */ /* 0x000fe200078e00ff */
[----:B------:R-:W-:Y:S01]  /*2610*/  IABS R22, R14 ;  /* 0x0000000e00167213 */ /* 0x000fe20000000000 */
[----:B------:R0:W-:Y:S01]  /*2620*/  STL [R1+0x7c], R3 ;  /* 0x00007c0301007387 */ /* 0x0001e20000100800 */
[----:B------:R-:W-:Y:S01]  /*2630*/  ISETP.GE.AND P6, PT, R16, RZ, PT ;  /* 0x000000ff1000720c */ /* 0x000fe20003fc6270 */
[----:B------:R-:W-:Y:S01]  /*2640*/  @!P5 IMAD.IADD R7, R7, 0x1, -R20 ;  /* 0x000000010707d824 */ /* 0x000fe200078e0a14 */
[----:B------:R-:W-:Y:S01]  /*2650*/  ISETP.GT.U32.AND P5, PT, R20, R8, PT ;  /* 0x000000081400720c */ /* 0x000fe20003fa4070 */
[----:B------:R-:W-:-:S04]  /*2660*/  IMAD.HI.U32 R19, R12, R21, RZ ;  /* 0x000000150c137227 */ /* 0x000fc800078e00ff */
[----:B------:R-:W-:-:S04]  /*2670*/  IMAD.HI.U32 R18, R12, R22, RZ ;  /* 0x000000160c127227 */ /* 0x000fc800078e00ff */
[----:B------:R-:W-:Y:S02]  /*2680*/  IMAD.MOV R24, RZ, RZ, -R24 ;  /* 0x000000ffff187224 */ /* 0x000fe400078e0a18 */
[----:B0-----:R-:W-:Y:S02]  /*2690*/  IMAD.MOV.U32 R3, RZ, RZ, R15 ;  /* 0x000000ffff037224 */ /* 0x001fe400078e000f */
[----:B------:R-:W-:Y:S02]  /*26a0*/  IMAD.MOV R19, RZ, RZ, -R19 ;  /* 0x000000ffff137224 */ /* 0x000fe400078e0a13 */
[----:B------:R-:W-:Y:S02]  /*26b0*/  IMAD.MOV R18, RZ, RZ, -R18 ;  /* 0x000000ffff127224 */ /* 0x000fe400078e0a12 */
[C---:B------:R-:W-:Y:S02]  /*26c0*/  IMAD R23, R20.reuse, R24, R23 ;  /* 0x0000001814177224 */ /* 0x040fe400078e0217 */
[----:B------:R-:W-:Y:S01]  /*26d0*/  @!P0 IMAD.MOV R3, RZ, RZ, -R3 ;  /* 0x000000ffff038224 */ /* 0x000fe200078e0a03 */
[----:B------:R-:W-:Y:S01]  /*26e0*/  ISETP.GT.U32.AND P0, PT, R20, R7, PT ;  /* 0x000000071400720c */ /* 0x000fe20003f04070 */
[----:B------:R-:W-:-:S02]  /*26f0*/  VIADD R0, R17, 0x4e ;  /* 0x0000004e11007836 */ /* 0x000fc40000000000 */
[----:B------:R-:W-:Y:S01]  /*2700*/  @!P1 IMAD.IADD R9, R9, 0x1, -R20 ;  /* 0x0000000109099824 */ /* 0x000fe200078e0a14 */
[----:B------:R0:W-:Y:S01]  /*2710*/  STL [R1+0x80], R3 ;  /* 0x0000800301007387 */ /* 0x0001e20000100800 */
[C---:B------:R-:W-:Y:S01]  /*2720*/  IMAD R21, R20.reuse, R19, R21 ;  /* 0x0000001314157224 */ /* 0x040fe200078e0215 */
[C---:B------:R-:W-:Y:S01]  /*2730*/  ISETP.GT.U32.AND P1, PT, R20.reuse, R23, PT ;  /* 0x000000171400720c */ /* 0x040fe20003f24070 */
[----:B------:R-:W-:Y:S01]  /*2740*/  IMAD R22, R20, R18, R22 ;  /* 0x0000001214167224 */ /* 0x000fe200078e0216 */
[----:B------:R-:W-:Y:S01]  /*2750*/  IABS R16, R0 ;  /* 0x0000000000107213 */ /* 0x000fe20000000000 */
[----:B------:R-:W-:Y:S02]  /*2760*/  IMAD.MOV.U32 R4, RZ, RZ, R11 ;  /* 0x000000ffff047224 */ /* 0x000fe400078e000b */
[----:B------:R-:W-:Y:S01]  /*2770*/  @!P5 IMAD.IADD R8, R8, 0x1, -R20 ;  /* 0x000000010808d824 */ /* 0x000fe200078e0a14 */
[C---:B------:R-:W-:Y:S01]  /*2780*/  ISETP.GT.U32.AND P5, PT, R20.reuse, R21, PT ;  /* 0x000000151400720c */ /* 0x040fe20003fa4070 */
[----:B------:R-:W-:Y:S01]  /*2790*/  @!P4 IMAD.MOV R4, RZ, RZ, -R4 ;  /* 0x000000ffff04c224 */ /* 0x000fe200078e0a04 */
[----:B------:R-:W-:Y:S01]  /*27a0*/  ISETP.GT.U32.AND P4, PT, R20, R22, PT ;  /* 0x000000161400720c */ /* 0x000fe20003f84070 */
[----:B0-----:R-:W-:-:S02]  /*27b0*/  IMAD.MOV.U32 R3, RZ, RZ, R9 ;  /* 0x000000ffff037224 */ /* 0x001fc400078e0009 */
[----:B------:R-:W-:Y:S01]  /*27c0*/  IMAD.HI.U32 R9, R12, R16, RZ ;  /* 0x000000100c097227 */ /* 0x000fe200078e00ff */
[----:B------:R-:W-:Y:S03]  /*27d0*/  STL [R1+0x90], R4 ;  /* 0x0000900401007387 */ /* 0x000fe60000100800 */
[----:B------:R-:W-:Y:S01]  /*27e0*/  @!P3 IMAD.MOV R3, RZ, RZ, -R3 ;  /* 0x000000ffff03b224 */ /* 0x000fe200078e0a03 */
[----:B------:R-:W-:Y:S01]  /*27f0*/  ISETP.GE.AND P3, PT, R10, RZ, PT ;  /* 0x000000ff0a00720c */ /* 0x000fe20003f66270 */
[----:B------:R-:W-:Y:S02]  /*2800*/  IMAD.MOV R18, RZ, RZ, -R9 ;  /* 0x000000ffff127224 */ /* 0x000fe400078e0a09 */
[----:B------:R-:W-:Y:S01]  /*2810*/  VIADD R9, R17, 0x4c ;  /* 0x0000004c11097836 */ /* 0x000fe20000000000 */
[----:B------:R0:W-:Y:S01]  /*2820*/  STL [R1+0x94], R3 ;  /* 0x0000940301007387 */ /* 0x0001e20000100800 */
[--C-:B------:R-:W-:Y:S01]  /*2830*/  @!P1 IMAD.IADD R23, R23, 0x1, -R20.reuse ;  /* 0x0000000117179824 */ /* 0x100fe200078e0a14 */
[----:B------:R-:W-:Y:S01]  /*2840*/  ISETP.GE.AND P1, PT, R13, RZ, PT ;  /* 0x000000ff0d00720c */ /* 0x000fe20003f26270 */
[--C-:B------:R-:W-:Y:S01]  /*2850*/  @!P5 IMAD.IADD R21, R21, 0x1, -R20.reuse ;  /* 0x000000011515d824 */ /* 0x100fe200078e0a14 */
[----:B------:R-:W-:Y:S01]  /*2860*/  IABS R11, R9 ;  /* 0x00000009000b7213 */ /* 0x000fe20000000000 */
[--C-:B------:R-:W-:Y:S01]  /*2870*/  @!P0 IMAD.IADD R7, R7, 0x1, -R20.reuse ;  /* 0x0000000107078824 */ /* 0x100fe200078e0a14 */
[----:B------:R-:W-:Y:S01]  /*2880*/  ISETP.GE.AND P0, PT, R14, RZ, PT ;  /* 0x000000ff0e00720c */ /* 0x000fe20003f06270 */
[----:B------:R-:W-:Y:S01]  /*2890*/  @!P4 IMAD.IADD R22, R22, 0x1, -R20 ;  /* 0x000000011616c824 */ /* 0x000fe200078e0a14 */
[C---:B------:R-:W-:Y:S01]  /*28a0*/  ISETP.GT.U32.AND P4, PT, R20.reuse, R23, PT ;  /* 0x000000171400720c */ /* 0x040fe20003f84070 */
[----:B------:R-:W-:Y:S01]  /*28b0*/  VIADD R10, R17, 0x4a ;  /* 0x0000004a110a7836 */ /* 0x000fe20000000000 */
[----:B------:R-:W-:Y:S01]  /*28c0*/  ISETP.GT.U32.AND P5, PT, R20, R21, PT ;  /* 0x000000151400720c */ /* 0x000fe20003fa4070 */
[----:B0-----:R-:W-:-:S02]  /*28d0*/  IMAD.MOV.U32 R3, RZ, RZ, R8 ;  /* 0x000000ffff037224 */ /* 0x001fc400078e0008 */
[C---:B------:R-:W-:Y:S01]  /*28e0*/  IMAD R18, R20.reuse, R18, R16 ;  /* 0x0000001214127224 */ /* 0x040fe200078e0210 */
[----:B------:R-:W-:Y:S01]  /*28f0*/  IABS R15, R10 ;  /* 0x0000000a000f7213 */ /* 0x000fe20000000000 */
[----:B------:R-:W-:Y:S01]  /*2900*/  @!P2 IMAD.MOV R3, RZ, RZ, -R3 ;  /* 0x000000ffff03a224 */ /* 0x000fe200078e0a03 */
[----:B------:R-:W-:Y:S01]  /*2910*/  ISETP.GT.U32.AND P2, PT, R20, R22, PT ;  /* 0x000000161400720c */ /* 0x000fe20003f44070 */
[C---:B------:R-:W-:Y:S02]  /*2920*/  VIADD R8, R17.reuse, 0x48 ;  /* 0x0000004811087836 */ /* 0x040fe40000000000 */
[----:B------:R-:W-:Y:S01]  /*2930*/  VIADD R13, R17, 0x44 ;  /* 0x00000044110d7836 */ /* 0x000fe20000000000 */
[----:B------:R0:W-:Y:S01]  /*2940*/  STL [R1+0x6c], R3 ;  /* 0x00006c0301007387 */ /* 0x0001e20000100800 */
[----:B------:R-:W-:Y:S01]  /*2950*/  @!P4 IMAD.IADD R23, R23, 0x1, -R20 ;  /* 0x000000011717c824 */ /* 0x000fe200078e0a14 */
[----:B------:R-:W-:Y:S01]  /*2960*/  ISETP.GE.AND P4, PT, R0, RZ, PT ;  /* 0x000000ff0000720c */ /* 0x000fe20003f86270 */
[----:B------:R-:W-:Y:S01]  /*2970*/  IMAD.HI.U32 R0, R12, R15, RZ ;  /* 0x0000000f0c007227 */ /* 0x000fe200078e00ff */
[----:B------:R-:W-:-:S03]  /*2980*/  IABS R14, R13 ;  /* 0x0000000d000e7213 */ /* 0x000fc60000000000 */
[--C-:B------:R-:W-:Y:S02]  /*2990*/  @!P5 IMAD.IADD R21, R21, 0x1, -R20.reuse ;  /* 0x000000011515d824 */ /* 0x100fe400078e0a14 */
[----:B------:R-:W-:Y:S01]  /*29a0*/  @!P2 IMAD.IADD R22, R22, 0x1, -R20 ;  /* 0x000000011616a824 */ /* 0x000fe200078e0a14 */
[----:B------:R-:W-:Y:S01]  /*29b0*/  ISETP.GE.AND P2, PT, R9, RZ, PT ;  /* 0x000000ff0900720c */ /* 0x000fe20003f46270 */
[----:B0-----:R-:W-:Y:S02]  /*29c0*/  IMAD.MOV.U32 R3, RZ, RZ, R7 ;  /* 0x000000ffff037224 */ /* 0x001fe400078e0007 */
[----:B------:R-:W-:-:S04]  /*29d0*/  IMAD.HI.U32 R7, R12, R11, RZ ;  /* 0x0000000b0c077227 */ /* 0x000fc800078e00ff */
[----:B------:R-:W-:Y:S02]  /*29e0*/  IMAD.MOV R7, RZ, RZ, -R7 ;  /* 0x000000ffff077224 */ /* 0x000fe400078e0a07 */
[----:B------:R-:W-:Y:S01]  /*29f0*/  @!P6 IMAD.MOV R3, RZ, RZ, -R3 ;  /* 0x000000ffff03e224 */ /* 0x000fe200078e0a03 */
[C---:B------:R-:W-:Y:S01]  /*2a00*/  ISETP.GT.U32.AND P6, PT, R20.reuse, R18, PT ;  /* 0x000000121400720c */ /* 0x040fe20003fc4070 */
[C---:B------:R-:W-:Y:S01]  /*2a10*/  IMAD R11, R20.reuse, R7, R11 ;  /* 0x00000007140b7224 */ /* 0x040fe200078e020b */
[----:B------:R-:W-:Y:S01]  /*2a20*/  IABS R7, R8 ;  /* 0x0000000800077213 */ /* 0x000fe20000000000 */
[----:B------:R-:W-:Y:S01]  /*2a30*/  IMAD.MOV R0, RZ, RZ, -R0 ;  /* 0x000000ffff007224 */ /* 0x000fe200078e0a00 */
[----:B------:R0:W-:Y:S01]  /*2a40*/  STL [R1+0x9c], R3 ;  /* 0x00009c0301007387 */ /* 0x0001e20000100800 */
[----:B------:R-:W-:Y:S01]  /*2a50*/  IMAD.MOV.U32 R4, RZ, RZ, R22 ;  /* 0x000000ffff047224 */ /* 0x000fe200078e0016 */
[C---:B------:R-:W-:Y:S01]  /*2a60*/  ISETP.GT.U32.AND P5, PT, R20.reuse, R11, PT ;  /* 0x0000000b1400720c */ /* 0x040fe20003fa4070 */
[----:B------:R-:W-:-:S02]  /*2a70*/  IMAD R15, R20, R0, R15 ;  /* 0x00000000140f7224 */ /* 0x000fc400078e020f */
[----:B------:R-:W-:Y:S02]  /*2a80*/  @!P0 IMAD.MOV R4, RZ, RZ, -R4 ;  /* 0x000000ffff048224 */ /* 0x000fe400078e0a04 */
[----:B------:R-:W-:Y:S01]  /*2a90*/  VIADD R9, R17, 0x46 ;  /* 0x0000004611097836 */ /* 0x000fe20000000000 */
[----:B------:R-:W-:Y:S01]  /*2aa0*/  ISETP.GT.U32.AND P0, PT, R20, R15, PT ;  /* 0x0000000f1400720c */ /* 0x000fe20003f04070 */
[----:B------:R-:W-:Y:S01]  /*2ab0*/  @!P6 IMAD.IADD R18, R18, 0x1, -R20 ;  /* 0x000000011212e824 */ /* 0x000fe200078e0a14 */
[----:B------:R-:W-:Y:S01]  /*2ac0*/  ISETP.GE.AND P6, PT, R10, RZ, PT ;  /* 0x000000ff0a00720c */ /* 0x000fe20003fc6270 */
[----:B0-----:R-:W-:Y:S01]  /*2ad0*/  IMAD.MOV.U32 R3, RZ, RZ, R23 ;  /* 0x000000ffff037224 */ /* 0x001fe200078e0017 */
[----:B------:R-:W-:Y:S01]  /*2ae0*/  IABS R19, R9 ;  /* 0x0000000900137213 */ /* 0x000fe20000000000 */
[----:B------:R-:W-:Y:S02]  /*2af0*/  IMAD.MOV.U32 R10, RZ, RZ, R7 ;  /* 0x000000ffff0a7224 */ /* 0x000fe400078e0007 */
[----:B------:R-:W-:-:S02]  /*2b00*/  @!P3 IMAD.MOV R3, RZ, RZ, -R3 ;  /* 0x000000ffff03b224 */ /* 0x000fc400078e0a03 */
[----:B------:R-:W-:Y:S01]  /*2b10*/  @!P5 IMAD.IADD R11, R11, 0x1, -R20 ;  /* 0x000000010b0bd824 */ /* 0x000fe200078e0a14 */
[----:B------:R-:W-:Y:S01]  /*2b20*/  ISETP.GT.U32.AND P5, PT, R20, R18, PT ;  /* 0x000000121400720c */ /* 0x000fe20003fa4070 */
[----:B------:R-:W-:Y:S01]  /*2b30*/  IMAD.HI.U32 R16, R12, R10, RZ ;  /* 0x0000000a0c107227 */ /* 0x000fe200078e00ff */
[----:B------:R0:W-:Y:S02]  /*2b40*/  STL [R1+0x64], R3 ;  /* 0x0000640301007387 */ /* 0x0001e40000100800 */
[----:B------:R-:W-:Y:S01]  /*2b50*/  ISETP.GT.U32.AND P3, PT, R20, R11, PT ;  /* 0x0000000b1400720c */ /* 0x000fe20003f64070 */
[----:B------:R-:W-:Y:S01]  /*2b60*/  IMAD.MOV R16, RZ, RZ, -R16 ;  /* 0x000000ffff107224 */ /* 0x000fe200078e0a10 */
[----:B------:R-:W-:Y:S01]  /*2b70*/  STL [R1+0x58], R4 ;  /* 0x0000580401007387 */ /* 0x000fe20000100800 */
[----:B------:R-:W-:Y:S02]  /*2b80*/  @!P0 IMAD.IADD R15, R15, 0x1, -R20 ;  /* 0x000000010f0f8824 */ /* 0x000fe400078e0a14 */
[----:B------:R-:W-:-:S02]  /*2b90*/  VIADD R7, R17, 0x42 ;  /* 0x0000004211077836 */ /* 0x000fc40000000000 */
[----:B------:R-:W-:Y:S01]  /*2ba0*/  VIADD R25, R17, 0x6 ;  /* 0x0000000611197836 */ /* 0x000fe20000000000 */
[----:B------:R-:W-:Y:S01]  /*2bb0*/  ISETP.GT.U32.AND P0, PT, R20, R15, PT ;  /* 0x0000000f1400720c */ /* 0x000fe20003f04070 */
[----:B0-----:R-:W-:Y:S01]  /*2bc0*/  IMAD.MOV.U32 R3, RZ, RZ, R21 ;  /* 0x000000ffff037224 */ /* 0x001fe200078e0015 */
[----:B------:R-:W-:Y:S01]  /*2bd0*/  IABS R0, R7 ;  /* 0x0000000700007213 */ /* 0x000fe20000000000 */
[----:B------:R-:W-:Y:S02]  /*2be0*/  @!P5 IMAD.IADD R18, R18, 0x1, -R20 ;  /* 0x000000011212d824 */ /* 0x000fe400078e0a14 */
[----:B------:R-:W-:Y:S01]  /*2bf0*/  @!P1 IMAD.MOV R3, RZ, RZ, -R3 ;  /* 0x000000ffff039224 */ /* 0x000fe200078e0a03 */
[----:B------:R-:W-:Y:S01]  /*2c00*/  ISETP.GE.AND P1, PT, R8, RZ, PT ;  /* 0x000000ff0800720c */ /* 0x000fe20003f26270 */
[----:B------:R-:W-:Y:S02]  /*2c10*/  IMAD R8, R20, R16, R10 ;  /* 0x0000001014087224 */ /* 0x000fe400078e020a */
[----:B------:R-:W-:Y:S01]  /*2c20*/  IMAD.HI.U32 R10, R12, R14, RZ ;  /* 0x0000000e0c0a7227 */ /* 0x000fe200078e00ff */
[----:B------:R0:W-:Y:S02]  /*2c30*/  STL [R1+0xb4], R3 ;  /* 0x0000b40301007387 */ /* 0x0001e40000100800 */
[----:B------:R-:W-:Y:S01]  /*2c40*/  ISETP.GT.U32.AND P5, PT, R20, R8, PT ;  /* 0x000000081400720c */ /* 0x000fe20003fa4070 */
[----:B------:R-:W-:-:S04]  /*2c50*/  IMAD.HI.U32 R21, R12, R19, RZ ;  /* 0x000000130c157227 */ /* 0x000fc800078e00ff */
[----:B------:R-:W-:-:S04]  /*2c60*/  IMAD.HI.U32 R16, R12, R0, RZ ;  /* 0x000000000c107227 */ /* 0x000fc800078e00ff */
[----:B0-----:R-:W-:Y:S02]  /*2c70*/  IMAD.MOV.U32 R3, RZ, RZ, R18 ;  /* 0x000000ffff037224 */ /* 0x001fe400078e0012 */
[----:B------:R-:W-:Y:S02]  /*2c80*/  IMAD.MOV R10, RZ, RZ, -R10 ;  /* 0x000000ffff0a7224 */ /* 0x000fe400078e0a0a */
[----:B------:R-:W-:Y:S02]  /*2c90*/  @!P4 IMAD.MOV R3, RZ, RZ, -R3 ;  /* 0x000000ffff03c224 */ /* 0x000fe400078e0a03 */
[----:B------:R-:W-:Y:S02]  /*2ca0*/  IMAD.MOV R21, RZ, RZ, -R21 ;  /* 0x000000ffff157224 */ /* 0x000fe400078e0a15 */
[----:B------:R-:W-:Y:S01]  /*2cb0*/  @!P5 IMAD.IADD R8, R8, 0x1, -R20 ;  /* 0x000000010808d824 */ /* 0x000fe200078e0a14 */
[----:B------:R0:W-:Y:S01]  /*2cc0*/  STL [R1+0xb0], R3 ;  /* 0x0000b00301007387 */ /* 0x0001e20000100800 */
[----:B------:R-:W-:-:S02]  /*2cd0*/  IMAD.MOV R16, RZ, RZ, -R16 ;  /* 0x000000ffff107224 */ /* 0x000fc400078e0a10 */
[C---:B------:R-:W-:Y:S01]  /*2ce0*/  IMAD R14, R20.reuse, R10, R14 ;  /* 0x0000000a140e7224 */ /* 0x040fe200078e020e */
[C---:B------:R-:W-:Y:S01]  /*2cf0*/  ISETP.GT.U32.AND P5, PT, R20.reuse, R8, PT ;  /* 0x000000081400720c */ /* 0x040fe20003fa4070 */
[----:B------:R-:W-:Y:S02]  /*2d00*/  @!P0 IMAD.IADD R15, R15, 0x1, -R20 ;  /* 0x000000010f0f8824 */ /* 0x000fe400078e0a14 */
[C---:B------:R-:W-:Y:S01]  /*2d10*/  IMAD R19, R20.reuse, R21, R19 ;  /* 0x0000001514137224 */ /* 0x040fe200078e0213 */
[C---:B------:R-:W-:Y:S01]  /*2d20*/  ISETP.GT.U32.AND P0, PT, R20.reuse, R14, PT ;  /* 0x0000000e1400720c */ /* 0x040fe20003f04070 */
[C---:B------:R-:W-:Y:S02]  /*2d30*/  IMAD R0, R20.reuse, R16, R0 ;  /* 0x0000001014007224 */ /* 0x040fe400078e0200 */
[----:B0-----:R-:W-:Y:S01]  /*2d40*/  IMAD.MOV.U32 R3, RZ, RZ, R15 ;  /* 0x000000ffff037224 */ /* 0x001fe200078e000f */
[----:B------:R-:W-:Y:S01]  /*2d50*/  ISETP.GT.U32.AND P4, PT, R20, R19, PT ;  /* 0x000000131400720c */ /* 0x000fe20003f84070 */
[----:B------:R-:W-:-:S02]  /*2d60*/  VIADD R15, R17, 0x3e ;  /* 0x0000003e110f7836 */ /* 0x000fc40000000000 */
[----:B------:R-:W-:Y:S01]  /*2d70*/  @!P6 IMAD.MOV R3, RZ, RZ, -R3 ;  /* 0x000000ffff03e224 */ /* 0x000fe200078e0a03 */
[----:B------:R-:W-:Y:S01]  /*2d80*/  ISETP.GT.U32.AND P6, PT, R20, R0, PT ;  /* 0x000000001400720c */ /* 0x000fe20003fc4070 */
[--C-:B------:R-:W-:Y:S01]  /*2d90*/  @!P3 IMAD.IADD R11, R11, 0x1, -R20.reuse ;  /* 0x000000010b0bb824 */ /* 0x100fe200078e0a14 */
[----:B------:R-:W-:Y:S01]  /*2da0*/  ISETP.GE.AND P3, PT, R9, RZ, PT ;  /* 0x000000ff0900720c */ /* 0x000fe20003f66270 */
[----:B------:R-:W-:Y:S02]  /*2db0*/  VIADD R9, R17, 0x40 ;  /* 0x0000004011097836 */ /* 0x000fe40000000000 */
[--C-:B------:R-:W-:Y:S01]  /*2dc0*/  @!P5 IMAD.IADD R8, R8, 0x1, -R20.reuse ;  /* 0x000000010808d824 */ /* 0x100fe200078e0a14 */
[----:B------:R-:W-:Y:S01]  /*2dd0*/  ISETP.GE.AND P5, PT, R7, RZ, PT ;  /* 0x000000ff0700720c */ /* 0x000fe20003fa6270 */
[--C-:B------:R-:W-:Y:S01]  /*2de0*/  @!P0 IMAD.IADD R14, R14, 0x1, -R20.reuse ;  /* 0x000000010e0e8824 */ /* 0x100fe200078e0a14 */
[----:B------:R-:W-:Y:S01]  /*2df0*/  IABS R7, R15 ;  /* 0x0000000f00077213 */ /* 0x000fe20000000000 */
[--C-:B------:R-:W-:Y:S01]  /*2e00*/  @!P4 IMAD.IADD R19, R19, 0x1, -R20.reuse ;  /* 0x000000011313c824 */ /* 0x100fe200078e0a14 */
[----:B------:R-:W-:Y:S01]  /*2e10*/  IABS R10, R9 ;  /* 0x00000009000a7213 */ /* 0x000fe20000000000 */
[----:B------:R-:W-:Y:S01]  /*2e20*/  IMAD.MOV.U32 R4, RZ, RZ, R11 ;  /* 0x000000ffff047224 */ /* 0x000fe200078e000b */
[----:B------:R-:W-:Y:S01]  /*2e30*/  ISETP.GE.AND P4, PT, R9, RZ, PT ;  /* 0x000000ff0900720c */ /* 0x000fe20003f86270 */
[----:B------:R-:W-:Y:S01]  /*2e40*/  @!P6 IMAD.IADD R0, R0, 0x1, -R20 ;  /* 0x000000010000e824 */ /* 0x000fe200078e0a14 */
[----:B------:R-:W-:Y:S01]  /*2e50*/  ISETP.GT.U32.AND P6, PT, R20, R14, PT ;  /* 0x0000000e1400720c */ /* 0x000fe20003fc4070 */
[----:B------:R-:W-:Y:S01]  /*2e60*/  IMAD.HI.U32 R16, R12, R7, RZ ;  /* 0x000000070c107227 */ /* 0x000fe200078e00ff */
[----:B------:R-:W-:-:S03]  /*2e70*/  ISETP.GT.U32.AND P0, PT, R20, R19, PT ;  /* 0x000000131400720c */ /* 0x000fc60003f04070 */
[----:B------:R-:W-:-:S04]  /*2e80*/  IMAD.HI.U32 R11, R12, R10, RZ ;  /* 0x0000000a0c0b7227 */ /* 0x000fc800078e00ff */
[----:B------:R-:W-:Y:S02]  /*2e90*/  IMAD.MOV R16, RZ, RZ, -R16 ;  /* 0x000000ffff107224 */ /* 0x000fe400078e0a10 */
[----:B------:R-:W-:Y:S01]  /*2ea0*/  @!P2 IMAD.MOV R4, RZ, RZ, -R4 ;  /* 0x000000ffff04a224 */ /* 0x000fe200078e0a04 */
[----:B------:R-:W-:Y:S01]  /*2eb0*/  ISETP.GE.AND P2, PT, R13, RZ, PT ;  /* 0x000000ff0d00720c */ /* 0x000fe20003f46270 */
[----:B------:R-:W-:Y:S02]  /*2ec0*/  IMAD.MOV R11, RZ, RZ, -R11 ;  /* 0x000000ffff0b7224 */ /* 0x000fe400078e0a0b */
[C---:B------:R-:W-:Y:S01]  /*2ed0*/  IMAD R7, R20.reuse, R16, R7 ;  /* 0x0000001014077224 */ /* 0x040fe200078e0207 */
[----:B------:R0:W-:Y:S01]  /*2ee0*/  STL [R1+0xb8], R4 ;  /* 0x0000b80401007387 */ /* 0x0001e20000100800 */
[----:B------:R-:W-:Y:S02]  /*2ef0*/  IMAD R10, R20, R11, R10 ;  /* 0x0000000b140a7224 */ /* 0x000fe400078e020a */
[--C-:B------:R-:W-:Y:S01]  /*2f00*/  @!P6 IMAD.IADD R14, R14, 0x1, -R20.reuse ;  /* 0x000000010e0ee824 */ /* 0x100fe200078e0a14 */
[----:B------:R1:W-:Y:S01]  /*2f10*/  STL [R1+0xbc], R3 ;  /* 0x0000bc0301007387 */ /* 0x0003e20000100800 */
[C---:B------:R-:W-:Y:S01]  /*2f20*/  ISETP.GT.U32.AND P6, PT, R20.reuse, R7, PT ;  /* 0x000000071400720c */ /* 0x040fe20003fc4070 */
[----:B------:R-:W-:Y:S01]  /*2f30*/  @!P0 IMAD.IADD R19, R19, 0x1, -R20 ;  /* 0x0000000113138824 */ /* 0x000fe200078e0a14 */
[----:B------:R-:W-:Y:S01]  /*2f40*/  ISETP.GT.U32.AND P0, PT, R20, R10, PT ;  /* 0x0000000a1400720c */ /* 0x000fe20003f04070 */
[----:B------:R-:W-:-:S02]  /*2f50*/  VIADD R11, R17, 0x38 ;  /* 0x00000038110b7836 */ /* 0x000fc40000000000 */
[----:B0-----:R-:W-:Y:S02]  /*2f60*/  IMAD.MOV.U32 R4, RZ, RZ, R19 ;  /* 0x000000ffff047224 */ /* 0x001fe400078e0013 */
[C---:B------:R-:W-:Y:S01]  /*2f70*/  VIADD R13, R17.reuse, 0x3a ;  /* 0x0000003a110d7836 */ /* 0x040fe20000000000 */
[----:B------:R-:W-:Y:S01]  /*2f80*/  IABS R16, R11 ;  /* 0x0000000b00107213 */ /* 0x000fe20000000000 */
[----:B-1----:R-:W-:Y:S02]  /*2f90*/  IMAD.MOV.U32 R3, RZ, RZ, R8 ;  /* 0x000000ffff037224 */ /* 0x002fe400078e0008 */
[----:B------:R-:W-:Y:S01]  /*2fa0*/  VIADD R8, R17, 0x3c ;  /* 0x0000003c11087836 */ /* 0x000fe20000000000 */
[----:B------:R-:W-:Y:S01]  /*2fb0*/  IABS R18, R13 ;  /* 0x0000000d00127213 */ /* 0x000fe20000000000 */
[----:B------:R-:W-:Y:S01]  /*2fc0*/  @!P1 IMAD.MOV R3, RZ, RZ, -R3 ;  /* 0x000000ffff039224 */ /* 0x000fe200078e0a03 */
[----:B------:R-:W-:Y:S01]  /*2fd0*/  ISETP.GT.U32.AND P1, PT, R20, R0, PT ;  /* 0x000000001400720c */ /* 0x000fe20003f24070 */
[--C-:B------:R-:W-:Y:S01]  /*2fe0*/  @!P6 IMAD.IADD R7, R7, 0x1, -R20.reuse ;  /* 0x000000010707e824 */ /* 0x100fe200078e0a14 */
[----:B------:R-:W-:Y:S01]  /*2ff0*/  IABS R9, R8 ;  /* 0x0000000800097213 */ /* 0x000fe20000000000 */
[----:B------:R-:W-:Y:S01]  /*3000*/  @!P0 IMAD.IADD R10, R10, 0x1, -R20 ;  /* 0x000000010a0a8824 */ /* 0x000fe200078e0a14 */
[----:B------:R0:W-:Y:S01]  /*3010*/  STL [R1+0xcc], R3 ;  /* 0x0000cc0301007387 */ /* 0x0001e20000100800 */
[----:B------:R-:W-:Y:S01]  /*3020*/  ISETP.GE.AND P0, PT, R8, RZ, PT ;  /* 0x000000ff0800720c */ /* 0x000fe20003f06270 */
[----:B------:R-:W-:-:S02]  /*3030*/  @!P3 IMAD.MOV R4, RZ, RZ, -R4 ;  /* 0x000000ffff04b224 */ /* 0x000fc400078e0a04 */
[----:B------:R-:W-:Y:S01]  /*3040*/  IMAD.HI.U32 R21, R12, R9, RZ ;  /* 0x000000090c157227 */ /* 0x000fe200078e00ff */
[C---:B------:R-:W-:Y:S02]  /*3050*/  ISETP.GT.U32.AND P3, PT, R20.reuse, R10, PT ;  /* 0x0000000a1400720c */ /* 0x040fe40003f64070 */
[----:B------:R-:W-:Y:S01]  /*3060*/  STL [R1+0xac], R4 ;  /* 0x0000ac0401007387 */ /* 0x000fe20000100800 */
[----:B------:R-:W-:Y:S02]  /*3070*/  IMAD.MOV R21, RZ, RZ, -R21 ;  /* 0x000000ffff157224 */ /* 0x000fe400078e0a15 */
[----:B0-----:R-:W-:Y:S02]  /*3080*/  IMAD.MOV.U32 R3, RZ, RZ, R14 ;  /* 0x000000ffff037224 */ /* 0x001fe400078e000e */
[C---:B------:R-:W-:Y:S02]  /*3090*/  IMAD R8, R20.reuse, R21, R9 ;  /* 0x0000001514087224 */ /* 0x040fe400078e0209 */
[----:B------:R-:W-:Y:S01]  /*30a0*/  @!P2 IMAD.MOV R3, RZ, RZ, -R3 ;  /* 0x000000ffff03a224 */ /* 0x000fe200078e0a03 */
[----:B------:R-:W-:Y:S01]  /*30b0*/  ISETP.GT.U32.AND P2, PT, R20, R7, PT ;  /* 0x000000071400720c */ /* 0x000fe20003f44070 */
[----:B------:R-:W-:Y:S01]  /*30c0*/  IMAD.HI.U32 R9, R12, R16, RZ ;  /* 0x000000100c097227 */ /* 0x000fe200078e00ff */
[----:B------:R-:W-:-:S02]  /*30d0*/  ISETP.GT.U32.AND P6, PT, R20, R8, PT ;  /* 0x000000081400720c */ /* 0x000fc40003fc4070 */
[----:B------:R0:W-:Y:S01]  /*30e0*/  STL [R1+0xa8], R3 ;  /* 0x0000a80301007387 */ /* 0x0001e20000100800 */
[----:B------:R-:W-:Y:S02]  /*30f0*/  IMAD.MOV R9, RZ, RZ, -R9 ;  /* 0x000000ffff097224 */ /* 0x000fe400078e0a09 */
[----:B------:R-:W-:Y:S01]  /*3100*/  @!P1 IMAD.IADD R0, R0, 0x1, -R20 ;  /* 0x0000000100009824 */ /* 0x000fe200078e0a14 */
[----:B------:R-:W-:Y:S01]  /*3110*/  ISETP.GE.AND P1, PT, R15, RZ, PT ;  /* 0x000000ff0f00720c */ /* 0x000fe20003f26270 */
[----:B------:R-:W-:Y:S02]  /*3120*/  IMAD R16, R20, R9, R16 ;  /* 0x0000000914107224 */ /* 0x000fe400078e0210 */
[----:B------:R-:W-:-:S04]  /*3130*/  IMAD.HI.U32 R15, R12, R18, RZ ;  /* 0x000000120c0f7227 */ /* 0x000fc800078e00ff */
[----:B0-----:R-:W-:Y:S02]  /*3140*/  IMAD.MOV.U32 R3, RZ, RZ, R0 ;  /* 0x000000ffff037224 */ /* 0x001fe400078e0000 */
[--C-:B------:R-:W-:Y:S01]  /*3150*/  @!P2 IMAD.IADD R7, R7, 0x1, -R20.reuse ;  /* 0x000000010707a824 */ /* 0x100fe200078e0a14 */
[----:B------:R-:W-:Y:S01]  /*3160*/  ISETP.GT.U32.AND P2, PT, R20, R16, PT ;  /* 0x000000101400720c */ /* 0x000fe20003f44070 */
[----:B------:R-:W-:Y:S02]  /*3170*/  @!P5 IMAD.MOV R3, RZ, RZ, -R3 ;  /* 0x000000ffff03d224 */ /* 0x000fe400078e0a03 */
[----:B------:R-:W-:Y:S02]  /*3180*/  IMAD.MOV R15, RZ, RZ, -R15 ;  /* 0x000000ffff0f7224 */ /* 0x000fe400078e0a0f */
[----:B------:R-:W-:Y:S01]  /*3190*/  @!P3 IMAD.IADD R10, R10, 0x1, -R20 ;  /* 0x000000010a0ab824 */ /* 0x000fe200078e0a14 */
[----:B------:R0:W-:Y:S01]  /*31a0*/  STL [R1+0x8c], R3 ;  /* 0x00008c0301007387 */ /* 0x0001e20000100800 */
[----:B------:R-:W-:Y:S01]  /*31b0*/  VIADD R9, R17, 0x36 ;  /* 0x0000003611097836 */ /* 0x000fe20000000000 */
[----:B------:R-:W-:Y:S01]  /*31c0*/  ISETP.GE.AND P3, PT, R13, RZ, PT ;  /* 0x000000ff0d00720c */ /* 0x000fe20003f66270 */
[----:B------:R-:W-:-:S02]  /*31d0*/  IMAD R18, R20, R15, R18 ;  /* 0x0000000f14127224 */ /* 0x000fc400078e0212 */
[----:B------:R-:W-:Y:S01]  /*31e0*/  VIADD R0, R17, 0x34 ;  /* 0x0000003411007836 */ /* 0x000fe20000000000 */
[----:B------:R-:W-:Y:S01]  /*31f0*/  IABS R19, R9 ;  /* 0x0000000900137213 */ /* 0x000fe20000000000 */
[--C-:B------:R-:W-:Y:S01]  /*3200*/  @!P6 IMAD.IADD R8, R8, 0x1, -R20.reuse ;  /* 0x000000010808e824 */ /* 0x100fe200078e0a14 */
[----:B------:R-:W-:Y:S01]  /*3210*/  ISETP.GT.U32.AND P5, PT, R20, R18, PT ;  /* 0x000000121400720c */ /* 0x000fe20003fa4070 */
[----:B------:R-:W-:Y:S01]  /*3220*/  @!P2 IMAD.IADD R16, R16, 0x1, -R20 ;  /* 0x000000011010a824 */ /* 0x000fe200078e0a14 */
[----:B------:R-:W-:Y:S01]  /*3230*/  IABS R21, R0 ;  /* 0x0000000000157213 */ /* 0x000fe20000000000 */
[----:B0-----:R-:W-:Y:S01]  /*3240*/  IMAD.MOV.U32 R3, RZ, RZ, R10 ;  /* 0x000000ffff037224 */ /* 0x001fe200078e000a */
[----:B------:R-:W-:Y:S01]  /*3250*/  ISETP.GE.AND P6, PT, R11, RZ, PT ;  /* 0x000000ff0b00720c */ /* 0x000fe20003fc6270 */
[----:B------:R-:W-:Y:S01]  /*3260*/  IMAD.HI.U32 R10, R12, R19, RZ ;  /* 0x000000130c0a7227 */ /* 0x000fe200078e00ff */
[----:B------:R-:W-:-:S03]  /*3270*/  ISETP.GT.U32.AND P2, PT, R20, R16, PT ;  /* 0x000000101400720c */ /* 0x000fc60003f44070 */
[----:B------:R-:W-:Y:S01]  /*3280*/  @!P4 IMAD.MOV R3, RZ, RZ, -R3 ;  /* 0x000000ffff03c224 */ /* 0x000fe200078e0a03 */
[----:B------:R-:W-:Y:S01]  /*3290*/  ISETP.GT.U32.AND P4, PT, R20, R8, PT ;  /* 0x000000081400720c */ /* 0x000fe20003f84070 */
[----:B------:R-:W-:Y:S02]  /*32a0*/  IMAD.MOV R10, RZ, RZ, -R10 ;  /* 0x000000ffff0a7224 */ /* 0x000fe400078e0a0a */
[--C-:B------:R-:W-:Y:S01]  /*32b0*/  @!P5 IMAD.IADD R18, R18, 0x1, -R20.reuse ;  /* 0x000000011212d824 */ /* 0x100fe200078e0a14 */
[----:B------:R0:W-:Y:S01]  /*32c0*/  STL [R1+0x88], R3 ;  /* 0x0000880301007387 */ /* 0x0001e20000100800 */
[C---:B------:R-:W-:Y:S02]  /*32d0*/  IMAD R19, R20.reuse, R10, R19 ;  /* 0x0000000a14137224 */ /* 0x040fe400078e0213 */
[----:B------:R-:W-:Y:S01]  /*32e0*/  VIADD R14, R17, 0x32 ;  /* 0x00000032110e7836 */ /* 0x000fe20000000000 */
[----:B------:R-:W-:Y:S01]  /*32f0*/  ISETP.GT.U32.AND P5, PT, R20, R18, PT ;  /* 0x000000121400720c */ /* 0x000fe20003fa4070 */
[----:B------:R-:W-:-:S02]  /*3300*/  @!P2 IMAD.IADD R16, R16, 0x1, -R20 ;  /* 0x000000011010a824 */ /* 0x000fc400078e0a14 */
[----:B------:R-:W-:Y:S01]  /*3310*/  VIADD R10, R17, 0x30 ;  /* 0x00000030110a7836 */ /* 0x000fe20000000000 */
[----:B------:R-:W-:Y:S01]  /*3320*/  IABS R13, R14 ;  /* 0x0000000e000d7213 */ /* 0x000fe20000000000 */
[----:B------:R-:W-:Y:S01]  /*3330*/  @!P4 IMAD.IADD R8, R8, 0x1, -R20 ;  /* 0x000000010808c824 */ /* 0x000fe200078e0a14 */
[----:B------:R-:W-:Y:S01]  /*3340*/  ISETP.GT.U32.AND P4, PT, R20, R19, PT ;  /* 0x000000131400720c */ /* 0x000fe20003f84070 */
[----:B0-----:R-:W-:Y:S01]  /*3350*/  IMAD.MOV.U32 R3, RZ, RZ, R7 ;  /* 0x000000ffff037224 */ /* 0x001fe200078e0007 */
[----:B------:R-:W-:Y:S01]  /*3360*/  IABS R11, R10 ;  /* 0x0000000a000b7213 */ /* 0x000fe20000000000 */
[----:B------:R-:W-:-:S04]  /*3370*/  IMAD.HI.U32 R7, R12, R21, RZ ;  /* 0x000000150c077227 */ /* 0x000fc800078e00ff */
[----:B------:R-:W-:Y:S02]  /*3380*/  IMAD.MOV R7, RZ, RZ, -R7 ;  /* 0x000000ffff077224 */ /* 0x000fe400078e0a07 */
[----:B------:R-:W-:Y:S01]  /*3390*/  @!P1 IMAD.MOV R3, RZ, RZ, -R3 ;  /* 0x000000ffff039224 */ /* 0x000fe200078e0a03 */
[----:B------:R-:W-:Y:S01]  /*33a0*/  ISETP.GE.AND P1, PT, R9, RZ, PT ;  /* 0x000000ff0900720c */ /* 0x000fe20003f26270 */
[----:B------:R-:W-:Y:S02]  /*33b0*/  IMAD R21, R20, R7, R21 ;  /* 0x0000000714157224 */ /* 0x000fe400078e0215 */
[----:B------:R-:W-:Y:S01]  /*33c0*/  IMAD.HI.U32 R15, R12, R13, RZ ;  /* 0x0000000d0c0f7227 */ /* 0x000fe200078e00ff */
[----:B------:R0:W-:Y:S02]  /*33d0*/  STL [R1+0x84], R3 ;  /* 0x0000840301007387 */ /* 0x0001e40000100800 */
[----:B------:R-:W-:Y:S01]  /*33e0*/  ISETP.GT.U32.AND P2, PT, R20, R21, PT ;  /* 0x000000151400720c */ /* 0x000fe20003f44070 */
[----:B------:R-:W-:-:S02]  /*33f0*/  VIADD R7, R17, 0x2e ;  /* 0x0000002e11077836 */ /* 0x000fc40000000000 */
[--C-:B------:R-:W-:Y:S01]  /*3400*/  @!P4 IMAD.IADD R19, R19, 0x1, -R20.reuse ;  /* 0x000000011313c824 */ /* 0x100fe200078e0a14 */
[----:B------:R-:W-:Y:S01]  /*3410*/  ISETP.GE.AND P4, PT, R14, RZ, PT ;  /* 0x000000ff0e00720c */ /* 0x000fe20003f86270 */
[----:B------:R-:W-:Y:S02]  /*3420*/  IMAD.MOV R15, RZ, RZ, -R15 ;  /* 0x000000ffff0f7224 */ /* 0x000fe400078e0a0f */
[----:B------:R-:W-:Y:S01]  /*3430*/  @!P5 IMAD.IADD R18, R18, 0x1, -R20 ;  /* 0x000000011212d824 */ /* 0x000fe200078e0a14 */
[----:B------:R-:W-:Y:S01]  /*3440*/  ISETP.GE.AND P5, PT, R0, RZ, PT ;  /* 0x000000ff0000720c */ /* 0x000fe20003fa6270 */
[----:B0-----:R-:W-:Y:S01]  /*3450*/  IMAD.MOV.U32 R3, RZ, RZ, R8 ;  /* 0x000000ffff037224 */ /* 0x001fe200078e0008 */
[----:B------:R-:W-:Y:S01]  /*3460*/  IABS R0, R7 ;  /* 0x0000000700007213 */ /* 0x000fe20000000000 */
[----:B------:R-:W-:Y:S02]  /*3470*/  IMAD R13, R20, R15, R13 ;  /* 0x0000000f140d7224 */ /* 0x000fe400078e020d */
[----:B------:R-:W-:-:S02]  /*3480*/  @!P2 IMAD.IADD R21, R21, 0x1, -R20 ;  /* 0x000000011515a824 */ /* 0x000fc400078e0a14 */
[----:B------:R-:W-:Y:S01]  /*3490*/  @!P0 IMAD.MOV R3, RZ, RZ, -R3 ;  /* 0x000000ffff038224 */ /* 0x000fe200078e0a03 */
[----:B------:R-:W-:Y:S01]  /*34a0*/  ISETP.GT.U32.AND P0, PT, R20, R19, PT ;  /* 0x000000131400720c */ /* 0x000fe20003f04070 */
[----:B------:R-:W-:Y:S01]  /*34b0*/  IMAD.HI.U32 R15, R12, R11, RZ ;  /* 0x0000000b0c0f7227 */ /* 0x000fe200078e00ff */
[----:B------:R-:W-:Y:S02]  /*34c0*/  ISETP.GT.U32.AND P2, PT, R20, R21, PT ;  /* 0x000000151400720c */ /* 0x000fe40003f44070 */
[----:B------:R0:W-:Y:S01]  /*34d0*/  STL [R1+0x74], R3 ;  /* 0x0000740301007387 */ /* 0x0001e20000100800 */
[----:B------:R-:W-:-:S04]  /*34e0*/  IMAD.HI.U32 R8, R12, R0, RZ ;  /* 0x000000000c087227 */ /* 0x000fc800078e00ff */
[----:B------:R-:W-:Y:S02]  /*34f0*/  IMAD.MOV R15, RZ, RZ, -R15 ;  /* 0x000000ffff0f7224 */ /* 0x000fe400078e0a0f */
[----:B------:R-:W-:Y:S02]  /*3500*/  IMAD.MOV R8, RZ, RZ, -R8 ;  /* 0x000000ffff087224 */ /* 0x000fe400078e0a08 */
[C---:B------:R-:W-:Y:S02]  /*3510*/  IMAD R11, R20.reuse, R15, R11 ;  /* 0x0000000f140b7224 */ /* 0x040fe400078e020b */
[C---:B------:R-:W-:Y:S02]  /*3520*/  IMAD R0, R20.reuse, R8, R0 ;  /* 0x0000000814007224 */ /* 0x040fe400078e0200 */
[--C-:B------:R-:W-:Y:S01]  /*3530*/  @!P0 IMAD.IADD R19, R19, 0x1, -R20.reuse ;  /* 0x0000000113138824 */ /* 0x100fe200078e0a14 */
[C---:B------:R-:W-:Y:S01]  /*3540*/  ISETP.GT.U32.AND P0, PT, R20.reuse, R11, PT ;  /* 0x0000000b1400720c */ /* 0x040fe20003f04070 */
[----:B------:R-:W-:Y:S01]  /*3550*/  @!P2 IMAD.IADD R21, R21, 0x1, -R20 ;  /* 0x000000011515a824 */ /* 0x000fe200078e0a14 */
[----:B------:R-:W-:Y:S01]  /*3560*/  ISETP.GT.U32.AND P2, PT, R20, R0, PT ;  /* 0x000000001400720c */ /* 0x000fe20003f44070 */
[----:B------:R-:W-:-:S02]  /*3570*/  IMAD.MOV.U32 R4, RZ, RZ, R18 ;  /* 0x000000ffff047224 */ /* 0x000fc400078e0012 */
[----:B0-----:R-:W-:Y:S02]  /*3580*/  IMAD.MOV.U32 R3, RZ, RZ, R16 ;  /* 0x000000ffff037224 */ /* 0x001fe400078e0010 */
[C---:B------:R-:W-:Y:S02]  /*3590*/  VIADD R9, R17.reuse, 0x2c ;  /* 0x0000002c11097836 */ /* 0x040fe40000000000 */
[----:B------:R-:W-:Y:S01]  /*35a0*/  @!P3 IMAD.MOV R4, RZ, RZ, -R4 ;  /* 0x000000ffff04b224 */ /* 0x000fe200078e0a04 */
[----:B------:R-:W-:Y:S01]  /*35b0*/  ISETP.GT.U32.AND P3, PT, R20, R13, PT ;  /* 0x0000000d1400720c */ /* 0x000fe20003f64070 */
[----:B------:R-:W-:Y:S01]  /*35c0*/  VIADD R18, R17, 0x2a ;  /* 0x0000002a11127836 */ /* 0x000fe20000000000 */
[----:B------:R-:W-:Y:S01]  /*35d0*/  IABS R14, R9 ;  /* 0x00000009000e7213 */ /* 0x000fe20000000000 */
[----:B------:R-:W-:Y:S01]  /*35e0*/  @!P6 IMAD.MOV R3, RZ, RZ, -R3 ;  /* 0x000000ffff03e224 */ /* 0x000fe200078e0a03 */
[----:B------:R-:W-:Y:S01]  /*35f0*/  STL [R1+0x54], R4 ;  /* 0x0000540401007387 */ /* 0x000fe20000100800 */
[--C-:B------:R-:W-:Y:S01]  /*3600*/  @!P0 IMAD.IADD R11, R11, 0x1, -R20.reuse ;  /* 0x000000010b0b8824 */ /* 0x100fe200078e0a14 */
[----:B------:R-:W-:Y:S01]  /*3610*/  IABS R8, R18 ;  /* 0x0000001200087213 */ /* 0x000fe20000000000 */
[----:B------:R-:W-:Y:S01]  /*3620*/  @!P2 IMAD.IADD R0, R0, 0x1, -R20 ;  /* 0x000000010000a824 */ /* 0x000fe200078e0a14 */
[----:B------:R0:W-:Y:S01]  /*3630*/  STL [R1+0x50], R3 ;  /* 0x0000500301007387 */ /* 0x0001e20000100800 */
[----:B------:R-:W-:Y:S01]  /*3640*/  IMAD.HI.U32 R15, R12, R14, RZ ;  /* 0x0000000e0c0f7227 */ /* 0x000fe200078e00ff */
[----:B------:R-:W-:-:S02]  /*3650*/  ISETP.GT.U32.AND P2, PT, R20, R11, PT ;  /* 0x0000000b1400720c */ /* 0x000fc40003f44070 */
[----:B------:R-:W-:Y:S01]  /*3660*/  ISETP.GE.AND P6, PT, R10, RZ, PT ;  /* 0x000000ff0a00720c */ /* 0x000fe20003fc6270 */
[----:B------:R-:W-:Y:S02]  /*3670*/  IMAD.MOV R15, RZ, RZ, -R15 ;  /* 0x000000ffff0f7224 */ /* 0x000fe400078e0a0f */
[----:B------:R-:W-:Y:S01]  /*3680*/  @!P3 IMAD.IADD R13, R13, 0x1, -R20 ;  /* 0x000000010d0db824 */ /* 0x000fe200078e0a14 */
[----:B------:R-:W-:Y:S01]  /*3690*/  ISETP.GE.AND P3, PT, R7, RZ, PT ;  /* 0x000000ff0700720c */ /* 0x000fe20003f66270 */
[C---:B------:R-:W-:Y:S02]  /*36a0*/  IMAD R14, R20.reuse, R15, R14 ;  /* 0x0000000f140e7224 */ /* 0x040fe400078e020e */
[----:B0-----:R-:W-:Y:S01]  /*36b0*/  IMAD.MOV.U32 R3, RZ, RZ, R19 ;  /* 0x000000ffff037224 */ /* 0x001fe200078e0013 */
[----:B------:R-:W-:Y:S01]  /*36c0*/  ISETP.GT.U32.AND P0, PT, R20, R13, PT ;  /* 0x0000000d1400720c */ /* 0x000fe20003f04070 */
[----:B------:R-:W-:-:S04]  /*36d0*/  IMAD.HI.U32 R19, R12, R8, RZ ;  /* 0x000000080c137227 */ /* 0x000fc800078e00ff */
[----:B------:R-:W-:Y:S01]  /*36e0*/  @!P1 IMAD.MOV R3, RZ, RZ, -R3 ;  /* 0x000000ffff039224 */ /* 0x000fe200078e0a03 */
[C---:B------:R-:W-:Y:S01]  /*36f0*/  ISETP.GT.U32.AND P1, PT, R20.reuse, R0, PT ;  /* 0x000000001400720c */ /* 0x040fe20003f24070 */
[----:B------:R-:W-:Y:S02]  /*3700*/  IMAD.MOV R19, RZ, RZ, -R19 ;  /* 0x000000ffff137224 */ /* 0x000fe400078e0a13 */
[----:B------:R-:W-:Y:S01]  /*3710*/  @!P2 IMAD.IADD R11, R11, 0x1, -R20 ;  /* 0x000000010b0ba824 */ /* 0x000fe200078e0a14 */
[----:B------:R0:W-:Y:S01]  /*3720*/  STL [R1+0x48], R3 ;  /* 0x0000480301007387 */ /* 0x0001e20000100800 */
[C---:B------:R-:W-:Y:S02]  /*3730*/  IMAD R8, R20.reuse, R19, R8 ;  /* 0x0000001314087224 */ /* 0x040fe400078e0208 */
[C---:B------:R-:W-:Y:S02]  /*3740*/  VIADD R7, R17.reuse, 0x28 ;  /* 0x0000002811077836 */ /* 0x040fe40000000000 */
[----:B------:R-:W-:Y:S01]  /*3750*/  VIADD R10, R17, 0x26 ;  /* 0x00000026110a7836 */ /* 0x000fe20000000000 */
[----:B------:R-:W-:Y:S01]  /*3760*/  ISETP.GT.U32.AND P2, PT, R20, R8, PT ;  /* 0x000000081400720c */ /* 0x000fe20003f44070 */
[--C-:B------:R-:W-:Y:S01]  /*3770*/  @!P0 IMAD.IADD R13, R13, 0x1, -R20.reuse ;  /* 0x000000010d0d8824 */ /* 0x100fe200078e0a14 */
[----:B------:R-:W-:Y:S01]  /*3780*/  IABS R16, R7 ;  /* 0x0000000700107213 */ /* 0x000fe20000000000 */
[----:B------:R-:W-:Y:S01]  /*3790*/  @!P1 IMAD.IADD R0, R0, 0x1, -R20 ;  /* 0x0000000100009824 */ /* 0x000fe200078e0a14 */
[----:B------:R-:W-:Y:S01]  /*37a0*/  ISETP.GE.AND P1, PT, R18, RZ, PT ;  /* 0x000000ff1200720c */ /* 0x000fe20003f26270 */
[----:B0-----:R-:W-:Y:S01]  /*37b0*/  IMAD.MOV.U32 R3, RZ, RZ, R21 ;  /* 0x000000ffff037224 */ /* 0x001fe200078e0015 */
[----:B------:R-:W-:Y:S01]  /*37c0*/  IABS R15, R10 ;  /* 0x0000000a000f7213 */ /* 0x000fe20000000000 */
[----:B------:R-:W-:Y:S01]  /*37d0*/  VIADD R18, R17, 0x24 ;  /* 0x0000002411127836 */ /* 0x000fe20000000000 */
[----:B------:R-:W-:Y:S01]  /*37e0*/  ISETP.GE.AND P0, PT, R9, RZ, PT ;  /* 0x000000ff0900720c */ /* 0x000fe20003f06270 */
[----:B------:R-:W-:Y:S01]  /*37f0*/  @!P5 IMAD.MOV R3, RZ, RZ, -R3 ;  /* 0x000000ffff03d224 */ /* 0x000fe200078e0a03 */
[----:B------:R-:W-:Y:S01]  /*3800*/  ISETP.GT.U32.AND P5, PT, R20, R14, PT ;  /* 0x0000000e1400720c */ /* 0x000fe20003fa4070 */
[----:B------:R-:W-:-:S02]  /*3810*/  IMAD.MOV.U32 R4, RZ, RZ, R13 ;  /* 0x000000ffff047224 */ /* 0x000fc400078e000d */
[----:B------:R-:W-:Y:S01]  /*3820*/  @!P2 IMAD.IADD R8, R8, 0x1, -R20 ;  /* 0x000000010808a824 */ /* 0x000fe200078e0a14 */
[----:B------:R0:W-:Y:S01]  /*3830*/  STL [R1+0x40], R3 ;  /* 0x0000400301007387 */ /* 0x0001e20000100800 */
[----:B------:R-:W-:-:S04]  /*3840*/  IMAD.HI.U32 R19, R12, R16, RZ ;  /* 0x000000100c137227 */ /* 0x000fc800078e00ff */
[----:B------:R-:W-:-:S04]  /*3850*/  IMAD.HI.U32 R9, R12, R15, RZ ;  /* 0x0000000f0c097227 */ /* 0x000fc800078e00ff */
[----:B------:R-:W-:Y:S01]  /*3860*/  @!P5 IMAD.IADD R14, R14, 0x1, -R20 ;  /* 0x000000010e0ed824 */ /* 0x000fe200078e0a14 */
[----:B------:R-:W-:Y:S01]  /*3870*/  ISETP.GE.AND P5, PT, R7, RZ, PT ;  /* 0x000000ff0700720c */ /* 0x000fe20003fa6270 */
[----:B0-----:R-:W-:Y:S01]  /*3880*/  IMAD.MOV.U32 R3, RZ, RZ, R11 ;  /* 0x000000ffff037224 */ /* 0x001fe200078e000b */
[----:B------:R-:W-:Y:S01]  /*3890*/  IABS R7, R18 ;  /* 0x0000001200077213 */ /* 0x000fe20000000000 */
[----:B------:R-:W-:Y:S01]  /*38a0*/  @!P4 IMAD.MOV R4, RZ, RZ, -R4 ;  /* 0x000000ffff04c224 */ /* 0x000fe200078e0a04 */
[C---:B------:R-:W-:Y:S01]  /*38b0*/  ISETP.GT.U32.AND P4, PT, R20.reuse, R8, PT ;  /* 0x000000081400720c */ /* 0x040fe20003f84070 */
[----:B------:R-:W-:Y:S01]  /*38c0*/  @!P6 IMAD.MOV R3, RZ, RZ, -R3 ;  /* 0x000000ffff03e224 */ /* 0x000fe200078e0a03 */
[----:B------:R-:W-:Y:S01]  /*38d0*/  ISETP.GT.U32.AND P2, PT, R20, R14, PT ;  /* 0x0000000e1400720c */ /* 0x000fe20003f44070 */
[----:B------:R-:W-:Y:S01]  /*38e0*/  IMAD.MOV R19, RZ, RZ, -R19 ;  /* 0x000000ffff137224 */ /* 0x000fe200078e0a13 */
[----:B------:R-:W-:Y:S01]  /*38f0*/  STL [R1+0x38], R4 ;  /* 0x0000380401007387 */ /* 0x000fe20000100800 */
[----:B------:R-:W-:-:S02]  /*3900*/  IMAD.MOV R9, RZ, RZ, -R9 ;  /* 0x000000ffff097224 */ /* 0x000fc400078e0a09 */
[----:B------:R-:W-:Y:S01]  /*3910*/  IMAD.HI.U32 R13, R12, R7, RZ ;  /* 0x000000070c0d7227 */ /* 0x000fe200078e00ff */
[----:B------:R0:W-:Y:S03]  /*3920*/  STL [R1+0x34], R3 ;  /* 0x0000340301007387 */ /* 0x0001e60000100800 */
[C---:B------:R-:W-:Y:S02]  /*3930*/  IMAD R16, R20.reuse, R19, R16 ;  /* 0x0000001314107224 */ /* 0x040fe400078e0210 */
[C---:B------:R-:W-:Y:S02]  /*3940*/  IMAD R15, R20.reuse, R9, R15 ;  /* 0x00000009140f7224 */ /* 0x040fe400078e020f */
[----:B------:R-:W-:Y:S01]  /*3950*/  IMAD.MOV R13, RZ, RZ, -R13 ;  /* 0x000000ffff0d7224 */ /* 0x000fe200078e0a0d */
[----:B------:R-:W-:Y:S01]  /*3960*/  ISETP.GT.U32.AND P6, PT, R20, R16, PT ;  /* 0x000000101400720c */ /* 0x000fe20003fc4070 */
[----:B------:R-:W-:-:S02]  /*3970*/  @!P4 IMAD.IADD R8, R8, 0x1, -R20 ;  /* 0x000000010808c824 */ /* 0x000fc400078e0a14 */
[----:B0-----:R-:W-:Y:S02]  /*3980*/  IMAD.MOV.U32 R3, RZ, RZ, R0 ;  /* 0x000000ffff037224 */ /* 0x001fe400078e0000 */
[C---:B------:R-:W-:Y:S02]  /*3990*/  IMAD R7, R20.reuse, R13, R7 ;  /* 0x0000000d14077224 */ /* 0x040fe400078e0207 */
[----:B------:R-:W-:Y:S01]  /*39a0*/  @!P3 IMAD.MOV R3, RZ, RZ, -R3 ;  /* 0x000000ffff03b224 */ /* 0x000fe200078e0a03 */
[----:B------:R-:W-:Y:S01]  /*39b0*/  ISETP.GT.U32.AND P3, PT, R20, R15, PT ;  /* 0x0000000f1400720c */ /* 0x000fe20003f64070 */
[--C-:B------:R-:W-:Y:S01]  /*39c0*/  @!P2 IMAD.IADD R14, R14, 0x1, -R20.reuse ;  /* 0x000000010e0ea824 */ /* 0x100fe200078e0a14 */
[----:B------:R-:W-:Y:S01]  /*39d0*/  ISETP.GT.U32.AND P4, PT, R20, R7, PT ;  /* 0x000000071400720c */ /* 0x000fe20003f84070 */
[C---:B------:R-:W-:Y:S01]  /*39e0*/  VIADD R9, R17.reuse, 0x22 ;  /* 0x0000002211097836 */ /* 0x040fe20000000000 */
[----:B------:R0:W-:Y:S01]  /*39f0*/  STL [R1+0x30], R3 ;  /* 0x0000300301007387 */ /* 0x0001e20000100800 */
[--C-:B------:R-:W-:Y:S01]  /*3a00*/  @!P6 IMAD.IADD R16, R16, 0x1, -R20.reuse ;  /* 0x000000011010e824 */ /* 0x100fe200078e0a14 */
[----:B------:R-:W-:Y:S01]  /*3a10*/  ISETP.GE.AND P2, PT, R10, RZ, PT ;  /* 0x000000ff0a00720c */ /* 0x000fe20003f46270 */
[C---:B------:R-:W-:Y:S01]  /*3a20*/  VIADD R0, R17.reuse, 0x20 ;  /* 0x0000002011007836 */ /* 0x040fe20000000000 */
[----:B------:R-:W-:Y:S01]  /*3a30*/  IABS R11, R9 ;  /* 0x00000009000b7213 */ /* 0x000fe20000000000 */
[C---:B------:R-:W-:Y:S01]  /*3a40*/  VIADD R24, R17.reuse, 0xe ;  /* 0x0000000e11187836 */ /* 0x040fe20000000000 */
[----:B------:R-:W-:Y:S01]  /*3a50*/  ISETP.GE.AND P6, PT, R18, RZ, PT ;  /* 0x000000ff1200720c */ /* 0x000fe20003fc6270 */
[----:B------:R-:W-:Y:S01]  /*3a60*/  VIADD R18, R17, 0x1e ;  /* 0x0000001e11127836 */ /* 0x000fe20000000000 */
[----:B------:R-:W-:Y:S01]  /*3a70*/  IABS R13, R0 ;  /* 0x00000000000d7213 */ /* 0x000fe20000000000 */
[----:B------:R-:W-:Y:S01]  /*3a80*/  @!P3 IMAD.IADD R15, R15, 0x1, -R20 ;  /* 0x000000010f0fb824 */ /* 0x000fe200078e0a14 */
[C---:B------:R-:W-:Y:S01]  /*3a90*/  ISETP.GT.U32.AND P3, PT, R20.reuse, R16, PT ;  /* 0x000000101400720c */ /* 0x040fe20003f64070 */
[----:B0-----:R-:W-:Y:S01]  /*3aa0*/  IMAD.MOV.U32 R3, RZ, RZ, R14 ;  /* 0x000000ffff037224 */ /* 0x001fe200078e000e */
[----:B------:R-:W-:Y:S01]  /*3ab0*/  IABS R21, R24 ;  /* 0x0000001800157213 */ /* 0x000fe20000000000 */
[----:B------:R-:W-:Y:S01]  /*3ac0*/  @!P4 IMAD.IADD R7, R7, 0x1, -R20 ;  /* 0x000000010707c824 */ /* 0x000fe200078e0a14 */
[----:B------:R-:W-:Y:S01]  /*3ad0*/  ISETP.GT.U32.AND P4, PT, R20, R15, PT ;  /* 0x0000000f1400720c */ /* 0x000fe20003f84070 */
[----:B------:R-:W-:Y:S01]  /*3ae0*/  @!P0 IMAD.MOV R3, RZ, RZ, -R3 ;  /* 0x000000ffff038224 */ /* 0x000fe200078e0a03 */
[----:B------:R-:W-:Y:S01]  /*3af0*/  ISETP.GE.AND P0, PT, R9, RZ, PT ;  /* 0x000000ff0900720c */ /* 0x000fe20003f06270 */
[----:B------:R-:W-:-:S03]  /*3b00*/  IMAD.HI.U32 R10, R12, R11, RZ ;  /* 0x0000000b0c0a7227 */ /* 0x000fc600078e00ff */
[----:B------:R0:W-:Y:S01]  /*3b10*/  STL [R1+0x28], R3 ;  /* 0x0000280301007387 */ /* 0x0001e20000100800 */
[----:B------:R-:W-:Y:S02]  /*3b20*/  IMAD.MOV R10, RZ, RZ, -R10 ;  /* 0x000000ffff0a7224 */ /* 0x000fe400078e0a0a */
[--C-:B------:R-:W-:Y:S02]  /*3b30*/  @!P3 IMAD.IADD R16, R16, 0x1, -R20.reuse ;  /* 0x000000011010b824 */ /* 0x100fe400078e0a14 */
[C---:B------:R-:W-:Y:S01]  /*3b40*/  IMAD R11, R20.reuse, R10, R11 ;  /* 0x0000000a140b7224 */ /* 0x040fe200078e020b */
[----:B------:R-:W-:Y:S01]  /*3b50*/  IABS R10, R18 ;  /* 0x00000012000a7213 */ /* 0x000fe20000000000 */
[----:B------:R-:W-:Y:S02]  /*3b60*/  @!P4 IMAD.IADD R15, R15, 0x1, -R20 ;  /* 0x000000010f0fc824 */ /* 0x000fe400078e0a14 */
[----:B------:R-:W-:Y:S01]  /*3b70*/  IMAD.MOV.U32 R4, RZ, RZ, R16 ;  /* 0x000000ffff047224 */ /* 0x000fe200078e0010 */
[----:B------:R-:W-:Y:S01]  /*3b80*/  ISETP.GT.U32.AND P3, PT, R20, R11, PT ;  /* 0x0000000b1400720c */ /* 0x000fe20003f64070 */
[----:B0-----:R-:W-:-:S02]  /*3b90*/  IMAD.MOV.U32 R3, RZ, RZ, R8 ;  /* 0x000000ffff037224 */ /* 0x001fc400078e0008 */
[----:B------:R-:W-:-:S04]  /*3ba0*/  IMAD.HI.U32 R8, R12, R13, RZ ;  /* 0x0000000d0c087227 */ /* 0x000fc800078e00ff */
[----:B------:R-:W-:Y:S01]  /*3bb0*/  @!P1 IMAD.MOV R3, RZ, RZ, -R3 ;  /* 0x000000ffff039224 */ /* 0x000fe200078e0a03 */
[----:B------:R-:W-:Y:S01]  /*3bc0*/  ISETP.GT.U32.AND P1, PT, R20, R7, PT ;  /* 0x000000071400720c */ /* 0x000fe20003f24070 */
[----:B------:R-:W-:Y:S02]  /*3bd0*/  IMAD.MOV R8, RZ, RZ, -R8 ;  /* 0x000000ffff087224 */ /* 0x000fe400078e0a08 */
[----:B------:R-:W-:Y:S01]  /*3be0*/  IMAD.HI.U32 R14, R12, R10, RZ ;  /* 0x0000000a0c0e7227 */ /* 0x000fe200078e00ff */
[----:B------:R0:W-:Y:S03]  /*3bf0*/  STL [R1+0x24], R3 ;  /* 0x0000240301007387 */ /* 0x0001e60000100800 */
[----:B------:R-:W-:Y:S02]  /*3c00*/  IMAD R13, R20, R8, R13 ;  /* 0x00000008140d7224 */ /* 0x000fe400078e020d */
[----:B------:R-:W-:-:S02]  /*3c10*/  @!P5 IMAD.MOV R4, RZ, RZ, -R4 ;  /* 0x000000ffff04d224 */ /* 0x000fc400078e0a04 */
[----:B------:R-:W-:Y:S01]  /*3c20*/  VIADD R8, R17, 0x1a ;  /* 0x0000001a11087836 */ /* 0x000fe20000000000 */
[----:B------:R-:W-:Y:S01]  /*3c30*/  ISETP.GT.U32.AND P4, PT, R20, R13, PT ;  /* 0x0000000d1400720c */ /* 0x000fe20003f84070 */
[----:B------:R-:W-:Y:S01]  /*3c40*/  @!P1 IMAD.IADD R7, R7, 0x1, -R20 ;  /* 0x0000000107079824 */ /* 0x000fe200078e0a14 */
[----:B------:R-:W-:Y:S01]  /*3c50*/  STL [R1+0x20], R4 ;  /* 0x0000200401007387 */ /* 0x000fe20000100800 */
[----:B0-----:R-:W-:Y:S01]  /*3c60*/  IMAD.MOV.U32 R3, RZ, RZ, R15 ;  /* 0x000000ffff037224 */ /* 0x001fe200078e000f */
[----:B------:R-:W-:Y:S01]  /*3c70*/  IABS R19, R8 ;  /* 0x0000000800137213 */ /* 0x000fe20000000000 */
[----:B------:R-:W-:Y:S01]  /*3c80*/  IMAD.MOV R14, RZ, RZ, -R14 ;  /* 0x000000ffff0e7224 */ /* 0x000fe200078e0a0e */
[----:B------:R-:W-:Y:S01]  /*3c90*/  ISETP.GE.AND P1, PT, R0, RZ, PT ;  /* 0x000000ff0000720c */ /* 0x000fe20003f26270 */
[----:B------:R-:W-:Y:S02]  /*3ca0*/  @!P2 IMAD.MOV R3, RZ, RZ, -R3 ;  /* 0x000000ffff03a224 */ /* 0x000fe400078e0a03 */
[----:B------:R-:W-:-:S02]  /*3cb0*/  IMAD R10, R20, R14, R10 ;  /* 0x0000000e140a7224 */ /* 0x000fc400078e020a */
[----:B------:R-:W-:Y:S01]  /*3cc0*/  IMAD.HI.U32 R14, R12, R19, RZ ;  /* 0x000000130c0e7227 */ /* 0x000fe200078e00ff */
[----:B------:R0:W-:Y:S03]  /*3cd0*/  STL [R1+0x1c], R3 ;  /* 0x00001c0301007387 */ /* 0x0001e60000100800 */
[----:B------:R-:W-:Y:S02]  /*3ce0*/  VIADD R9, R17, 0x1c ;  /* 0x0000001c11097836 */ /* 0x000fe40000000000 */
[--C-:B------:R-:W-:Y:S01]  /*3cf0*/  @!P3 IMAD.IADD R11, R11, 0x1, -R20.reuse ;  /* 0x000000010b0bb824 */ /* 0x100fe200078e0a14 */
[----:B------:R-:W-:Y:S01]  /*3d00*/  ISETP.GE.AND P3, PT, R18, RZ, PT ;  /* 0x000000ff1200720c */ /* 0x000fe20003f66270 */
[----:B------:R-:W-:Y:S01]  /*3d10*/  @!P4 IMAD.IADD R13, R13, 0x1, -R20 ;  /* 0x000000010d0dc824 */ /* 0x000fe200078e0a14 */
[----:B------:R-:W-:Y:S01]  /*3d20*/  IABS R23, R9 ;  /* 0x0000000900177213 */ /* 0x000fe20000000000 */
[----:B------:R-:W-:Y:S01]  /*3d30*/  IMAD.MOV R14, RZ, RZ, -R14 ;  /* 0x000000ffff0e7224 */ /* 0x000fe200078e0a0e */
[C---:B------:R-:W-:Y:S01]  /*3d40*/  ISETP.GT.U32.AND P4, PT, R20.reuse, R11, PT ;  /* 0x0000000b1400720c */ /* 0x040fe20003f84070 */
[----:B0-----:R-:W-:Y:S01]  /*3d50*/  IMAD.MOV.U32 R3, RZ, RZ, R7 ;  /* 0x000000ffff037224 */ /* 0x001fe200078e0007 */
[C---:B------:R-:W-:Y:S01]  /*3d60*/  ISETP.GT.U32.AND P5, PT, R20.reuse, R13, PT ;  /* 0x0000000d1400720c */ /* 0x040fe20003fa4070 */
[C---:B------:R-:W-:Y:S01]  /*3d70*/  IMAD R19, R20.reuse, R14, R19 ;  /* 0x0000000e14137224 */ /* 0x040fe200078e0213 */
[----:B------:R-:W-:Y:S01]  /*3d80*/  ISETP.GE.AND P2, PT, R9, RZ, PT ;  /* 0x000000ff0900720c */ /* 0x000fe20003f46270 */
[----:B------:R-:W-:Y:S01]  /*3d90*/  @!P6 IMAD.MOV R3, RZ, RZ, -R3 ;  /* 0x000000ffff03e224 */ /* 0x000fe200078e0a03 */
[----:B------:R-:W-:Y:S01]  /*3da0*/  ISETP.GT.U32.AND P6, PT, R20, R10, PT ;  /* 0x0000000a1400720c */ /* 0x000fe20003fc4070 */
[----:B------:R-:W-:-:S03]  /*3db0*/  IMAD.HI.U32 R0, R12, R23, RZ ;  /* 0x000000170c007227 */ /* 0x000fc600078e00ff */
[----:B------:R0:W-:Y:S01]  /*3dc0*/  STL [R1+0x18], R3 ;  /* 0x0000180301007387 */ /* 0x0001e20000100800 */
[----:B------:R-:W-:Y:S02]  /*3dd0*/  IMAD.MOV R0, RZ, RZ, -R0 ;  /* 0x000000ffff007224 */ /* 0x000fe400078e0a00 */
[--C-:B------:R-:W-:Y:S02]  /*3de0*/  @!P4 IMAD.IADD R11, R11, 0x1, -R20.reuse ;  /* 0x000000010b0bc824 */ /* 0x100fe400078e0a14 */
[----:B------:R-:W-:Y:S02]  /*3df0*/  IMAD R23, R20, R0, R23 ;  /* 0x0000000014177224 */ /* 0x000fe400078e0217 */
[C---:B------:R-:W-:Y:S02]  /*3e00*/  VIADD R0, R17.reuse, 0x18 ;  /* 0x0000001811007836 */ /* 0x040fe40000000000 */
[--C-:B------:R-:W-:Y:S01]  /*3e10*/  @!P6 IMAD.IADD R10, R10, 0x1, -R20.reuse ;  /* 0x000000010a0ae824 */ /* 0x100fe200078e0a14 */
[C---:B------:R-:W-:Y:S01]  /*3e20*/  ISETP.GT.U32.AND P6, PT, R20.reuse, R19, PT ;  /* 0x000000131400720c */ /* 0x040fe20003fc4070 */
[----:B------:R-:W-:Y:S01]  /*3e30*/  VIADD R7, R17, 0x16 ;  /* 0x0000001611077836 */ /* 0x000fe20000000000 */
[----:B------:R-:W-:Y:S01]  /*3e40*/  ISETP.GT.U32.AND P4, PT, R20, R23, PT ;  /* 0x000000171400720c */ /* 0x000fe20003f84070 */
[----:B------:R-:W-:Y:S01]  /*3e50*/  @!P5 IMAD.IADD R13, R13, 0x1, -R20 ;  /* 0x000000010d0dd824 */ /* 0x000fe200078e0a14 */
[----:B------:R-:W-:Y:S01]  /*3e60*/  ISETP.GE.AND P5, PT, R8, RZ, PT ;  /* 0x000000ff0800720c */ /* 0x000fe20003fa6270 */
[----:B------:R-:W-:Y:S01]  /*3e70*/  IMAD.MOV.U32 R4, RZ, RZ, R11 ;  /* 0x000000ffff047224 */ /* 0x000fe200078e000b */
[----:B------:R-:W-:Y:S01]  /*3e80*/  IABS R8, R0 ;  /* 0x0000000000087213 */ /* 0x000fe20000000000 */
[----:B0-----:R-:W-:Y:S01]  /*3e90*/  IMAD.MOV.U32 R3, RZ, RZ, R13 ;  /* 0x000000ffff037224 */ /* 0x001fe200078e000d */
[----:B------:R-:W-:Y:S01]  /*3ea0*/  IABS R9, R7 ;  /* 0x0000000700097213 */ /* 0x000fe20000000000 */
[----:B------:R-:W-:Y:S01]  /*3eb0*/  @!P0 IMAD.MOV R4, RZ, RZ, -R4 ;  /* 0x000000ffff048224 */ /* 0x000fe200078e0a04 */
[----:B------:R-:W-:Y:S01]  /*3ec0*/  ISETP.GT.U32.AND P0, PT, R20, R10, PT ;  /* 0x0000000a1400720c */ /* 0x000fe20003f04070 */
[----:B------:R-:W-:-:S03]  /*3ed0*/  IMAD.HI.U32 R11, R12, R8, RZ ;  /* 0x000000080c0b7227 */ /* 0x000fc600078e00ff */
[----:B------:R-:W-:Y:S01]  /*3ee0*/  STL [R1+0x14], R4 ;  /* 0x0000140401007387 */ /* 0x000fe20000100800 */
[----:B------:R-:W-:Y:S02]  /*3ef0*/  @!P6 IMAD.IADD R19, R19, 0x1, -R20 ;  /* 0x000000011313e824 */ /* 0x000fe400078e0a14 */
[----:B------:R-:W-:Y:S01]  /*3f00*/  @!P1 IMAD.MOV R3, RZ, RZ, -R3 ;  /* 0x000000ffff039224 */ /* 0x000fe200078e0a03 */
[----:B------:R-:W-:Y:S01]  /*3f10*/  ISETP.GE.AND P1, PT, R0, RZ, PT ;  /* 0x000000ff0000720c */ /* 0x000fe20003f26270 */
[----:B------:R-:W-:Y:S01]  /*3f20*/  IMAD.HI.U32 R0, R12, R9, RZ ;  /* 0x000000090c007227 */ /* 0x000fe200078e00ff */
[C---:B------:R-:W-:Y:S02]  /*3f30*/  ISETP.GT.U32.AND P6, PT, R20.reuse, R19, PT ;  /* 0x000000131400720c */ /* 0x040fe40003fc4070 */
[----:B------:R0:W-:Y:S01]  /*3f40*/  STL [R1+0x10], R3 ;  /* 0x0000100301007387 */ /* 0x0001e20000100800 */
[----:B------:R-:W-:Y:S02]  /*3f50*/  IMAD.MOV R11, RZ, RZ, -R11 ;  /* 0x000000ffff0b7224 */ /* 0x000fe400078e0a0b */
[----:B------:R-:W-:Y:S01]  /*3f60*/  IMAD.MOV R0, RZ, RZ, -R0 ;  /* 0x000000ffff007224 */ /* 0x000fe200078e0a00 */
[----:B------:R1:W-:Y:S01]  /*3f70*/  STL [R1+0x1190], R2 ;  /* 0x0011900201007387 */ /* 0x0003e20000100800 */
[C---:B------:R-:W-:Y:S01]  /*3f80*/  IMAD R8, R20.reuse, R11, R8 ;  /* 0x0000000b14087224 */ /* 0x040fe200078e0208 */
[----:B------:R-:W-:Y:S01]  /*3f90*/  IABS R11, R2 ;  /* 0x00000002000b7213 */ /* 0x000fe20000000000 */
[----:B------:R-:W-:-:S02]  /*3fa0*/  IMAD R9, R20, R0, R9 ;  /* 0x0000000014097224 */ /* 0x000fc400078e0209 */
[--C-:B------:R-:W-:Y:S01]  /*3fb0*/  @!P0 IMAD.IADD R10, R10, 0x1, -R20.reuse ;  /* 0x000000010a0a8824 */ /* 0x100fe200078e0a14 */
[C---:B------:R-:W-:Y:S01]  /*3fc0*/  ISETP.GT.U32.AND P0, PT, R20.reuse, R8, PT ;  /* 0x000000081400720c */ /* 0x040fe20003f04070 */
[--C-:B------:R-:W-:Y:S01]  /*3fd0*/  @!P6 IMAD.IADD R19, R19, 0x1, -R20.reuse ;  /* 0x000000011313e824 */ /* 0x100fe200078e0a14 */
[C---:B------:R-:W-:Y:S01]  /*3fe0*/  ISETP.GT.U32.AND P6, PT, R20.reuse, R9, PT ;  /* 0x000000091400720c */ /* 0x040fe20003fc4070 */
[----:B------:R-:W-:Y:S02]  /*3ff0*/  @!P4 IMAD.IADD R23, R23, 0x1, -R20 ;  /* 0x000000011717c824 */ /* 0x000fe400078e0a14 */
[----:B0-----:R-:W-:Y:S02]  /*4000*/  IMAD.MOV.U32 R3, RZ, RZ, R10 ;  /* 0x000000ffff037224 */ /* 0x001fe400078e000a */
[----:B-1----:R-:W-:Y:S01]  /*4010*/  IMAD.MOV.U32 R2, RZ, RZ, R19 ;  /* 0x000000ffff027224 */ /* 0x002fe200078e0013 */
[----:B------:R-:W-:Y:S01]  /*4020*/  ISETP.GT.U32.AND P4, PT, R20, R23, PT ;  /* 0x000000171400720c */ /* 0x000fe20003f84070 */
[----:B------:R-:W-:-:S02]  /*4030*/  @!P3 IMAD.MOV R3, RZ, RZ, -R3 ;  /* 0x000000ffff03b224 */ /* 0x000fc400078e0a03 */
[----:B------:R-:W-:Y:S02]  /*4040*/  VIADD R14, R17, 0x14 ;  /* 0x00000014110e7836 */ /* 0x000fe40000000000 */
[--C-:B------:R-:W-:Y:S01]  /*4050*/  @!P0 IMAD.IADD R8, R8, 0x1, -R20.reuse ;  /* 0x0000000108088824 */ /* 0x100fe200078e0a14 */
[----:B------:R0:W-:Y:S01]  /*4060*/  STL [R1+0x8], R3 ;  /* 0x0000080301007387 */ /* 0x0001e20000100800 */
[----:B------:R-:W-:Y:S01]  /*4070*/  @!P6 IMAD.IADD R9, R9, 0x1, -R20 ;  /* 0x000000010909e824 */ /* 0x000fe200078e0a14 */
[----:B------:R-:W-:Y:S01]  /*4080*/  IABS R22, R14 ;  /* 0x0000000e00167213 */ /* 0x000fe20000000000 */
[----:B------:R-:W-:Y:S01]  /*4090*/  VIADD R13, R17, 0x12 ;  /* 0x00000012110d7836 */ /* 0x000fe20000000000 */
[C---:B------:R-:W-:Y:S01]  /*40a0*/  ISETP.GT.U32.AND P6, PT, R20.reuse, R8, PT ;  /* 0x000000081400720c */ /* 0x040fe20003fc4070 */
[----:B------:R-:W-:Y:S01]  /*40b0*/  @!P5 IMAD.MOV R2, RZ, RZ, -R2 ;  /* 0x000000ffff02d224 */ /* 0x000fe200078e0a02 */
[----:B------:R-:W-:Y:S01]  /*40c0*/  ISETP.GT.U32.AND P3, PT, R20, R9, PT ;  /* 0x000000091400720c */ /* 0x000fe20003f64070 */
[----:B------:R-:W-:Y:S01]  /*40d0*/  @!P4 IMAD.IADD R23, R23, 0x1, -R20 ;  /* 0x000000011717c824 */ /* 0x000fe200078e0a14 */
[----:B------:R-:W-:Y:S01]  /*40e0*/  ISETP.GE.AND P4, PT, R7, RZ, PT ;  /* 0x000000ff0700720c */ /* 0x000fe20003f86270 */
[----:B------:R-:W2:Y:S01]  /*40f0*/  LDL R6, [R1+0xae4] ;  /* 0x000ae40001067983 */ /* 0x000ea20000100800 */
[----:B------:R-:W-:Y:S01]  /*4100*/  IABS R16, R13 ;  /* 0x0000000d00107213 */ /* 0x000fe20000000000 */
[----:B0-----:R-:W-:Y:S01]  /*4110*/  IMAD.MOV.U32 R3, RZ, RZ, R23 ;  /* 0x000000ffff037224 */ /* 0x001fe200078e0017 */
[----:B------:R-:W-:Y:S01]  /*4120*/  ISETP.GE.AND P0, PT, R14, RZ, PT ;  /* 0x000000ff0e00720c */ /* 0x000fe20003f06270 */
[----:B------:R-:W3:Y:S01]  /*4130*/  LDL R5, [R1+0xae8] ;  /* 0x000ae80001057983 */ /* 0x000ee20000100800 */
[----:B------:R-:W-:-:S04]  /*4140*/  IMAD.HI.U32 R0, R12, R22, RZ ;  /* 0x000000160c007227 */ /* 0x000fc800078e00ff */
[----:B------:R-:W-:Y:S02]  /*4150*/  @!P2 IMAD.MOV R3, RZ, RZ, -R3 ;  /* 0x000000ffff03a224 */ /* 0x000fe400078e0a03 */
[--C-:B------:R-:W-:Y:S02]  /*4160*/  @!P6 IMAD.IADD R8, R8, 0x1, -R20.reuse ;  /* 0x000000010808e824 */ /* 0x100fe400078e0a14 */
[----:B------:R-:W-:Y:S01]  /*4170*/  @!P3 IMAD.IADD R9, R9, 0x1, -R20 ;  /* 0x000000010909b824 */ /* 0x000fe200078e0a14 */
[----:B------:R0:W-:Y:S01]  /*4180*/  STL [R1+0x4], R3 ;  /* 0x0000040301007387 */ /* 0x0001e20000100800 */
[----:B------:R-:W-:Y:S02]  /*4190*/  @!P1 IMAD.MOV R8, RZ, RZ, -R8 ;  /* 0x000000ffff089224 */ /* 0x000fe400078e0a08 */
[----:B------:R-:W-:Y:S01]  /*41a0*/  @!P4 IMAD.MOV R9, RZ, RZ, -R9 ;  /* 0x000000ffff09c224 */ /* 0x000fe200078e0a09 */
[----:B------:R1:W-:Y:S01]  /*41b0*/  STL [R1+0x1194], R2 ;  /* 0x0011940201007387 */ /* 0x0003e20000100800 */
[----:B------:R-:W-:-:S04]  /*41c0*/  IMAD.HI.U32 R14, R12, R16, RZ ;  /* 0x000000100c0e7227 */ /* 0x000fc800078e00ff */
[----:B------:R-:W-:Y:S02]  /*41d0*/  IMAD.MOV R0, RZ, RZ, -R0 ;  /* 0x000000ffff007224 */ /* 0x000fe400078e0a00 */
[----:B0-----:R-:W-:Y:S02]  /*41e0*/  VIADD R3, R17, 0xa ;  /* 0x0000000a11037836 */ /* 0x001fe40000000000 */
[----:B------:R-:W-:Y:S01]  /*41f0*/  IMAD.MOV R14, RZ, RZ, -R14 ;  /* 0x000000ffff0e7224 */ /* 0x000fe200078e0a0e */
[----:B-1----:R-:W4:Y:S01]  /*4200*/  LDL R2, [R1+0xae0] ;  /* 0x000ae00001027983 */ /* 0x002f220000100800 */
[C---:B------:R-:W-:Y:S01]  /*4210*/  IMAD R22, R20.reuse, R0, R22 ;  /* 0x0000000014167224 */ /* 0x040fe200078e0216 */
[----:B------:R-:W-:Y:S01]  /*4220*/  ISETP.GE.AND P5, PT, R13, RZ, PT ;  /* 0x000000ff0d00720c */ /* 0x000fe20003fa6270 */
[----:B------:R-:W-:Y:S01]  /*4230*/  IMAD.MOV.U32 R7, RZ, RZ, R11 ;  /* 0x000000ffff077224 */ /* 0x000fe200078e000b */
[----:B------:R-:W-:Y:S01]  /*4240*/  STL [R1+0x1198], R8 ;  /* 0x0011980801007387 */ /* 0x000fe20000100800 */
[C---:B------:R-:W-:Y:S01]  /*4250*/  IMAD R16, R20.reuse, R14, R16 ;  /* 0x0000000e14107224 */ /* 0x040fe200078e0210 */
[----:B------:R-:W-:Y:S01]  /*4260*/  ISETP.GT.U32.AND P2, PT, R20, R22, PT ;  /* 0x000000161400720c */ /* 0x000fe20003f44070 */
[----:B------:R-:W0:Y:S01]  /*4270*/  I2F.RP R15, R7 ;  /* 0x00000007000f7306 */ /* 0x000e220000209400 */
[----:B------:R-:W-:Y:S01]  /*4280*/  STL [R1+0x4c], R3 ;  /* 0x00004c0301007387 */ /* 0x000fe20000100800 */
[----:B------:R-:W-:-:S03]  /*4290*/  IMAD.HI.U32 R10, R12, R21, RZ ;  /* 0x000000150c0a7227 */ /* 0x000fc600078e00ff */
[----:B------:R1:W-:Y:S01]  /*42a0*/  STL [R1+0x119c], R9 ;  /* 0x00119c0901007387 */ /* 0x0003e20000100800 */
[----:B------:R-:W-:Y:S01]  /*42b0*/  VIADD R11, R17, 0x10 ;  /* 0x00000010110b7836 */ /* 0x000fe20000000000 */
[----:B------:R-:W-:-:S05]  /*42c0*/  ISETP.GT.U32.AND P3, PT, R20, R16, PT ;  /* 0x000000101400720c */ /* 0x000fca0003f64070 */
[----:B------:R-:W-:Y:S01]  /*42d0*/  @!P2 IMAD.IADD R22, R22, 0x1, -R20 ;  /* 0x000000011616a824 */ /* 0x000fe200078e0a14 */
[----:B------:R-:W-:Y:S01]  /*42e0*/  IABS R18, R11 ;  /* 0x0000000b00127213 */ /* 0x000fe20000000000 */
[----:B-1----:R-:W4:Y:S01]  /*42f0*/  LDL R9, [R1+0xaec] ;  /* 0x000aec0001097983 */ /* 0x002f220000100800 */
[----:B0-----:R0:W1:Y:S02]  /*4300*/  MUFU.RCP R0, R15 ;  /* 0x0000000f00007308 */ /* 0x0010640000001000 */
[----:B------:R-:W-:-:S03]  /*4310*/  ISETP.GT.U32.AND P2, PT, R20, R22, PT ;  /* 0x000000161400720c */ /* 0x000fc60003f44070 */
[----:B------:R-:W-:-:S05]  /*4320*/  @!P3 IMAD.IADD R16, R16, 0x1, -R20 ;  /* 0x000000011010b824 */ /* 0x000fca00078e0a14 */
[----:B------:R-:W-:Y:S01]  /*4330*/  ISETP.GT.U32.AND P3, PT, R20, R16, PT ;  /* 0x000000101400720c */ /* 0x000fe20003f64070 */
[----:B------:R-:W-:Y:S01]  /*4340*/  STL [R1+0x2c], R25 ;  /* 0x00002c1901007387 */ /* 0x000fe20000100800 */
[----:B------:R-:W-:Y:S01]  /*4350*/  IMAD.MOV R10, RZ, RZ, -R10 ;  /* 0x000000ffff0a7224 */ /* 0x000fe200078e0a0a */
[----:B------:R-:W-:Y:S01]  /*4360*/  ISETP.GE.AND P6, PT, R11, RZ, PT ;  /* 0x000000ff0b00720c */ /* 0x000fe20003fc6270 */
[----:B------:R-:W-:Y:S02]  /*4370*/  VIADD R14, R17, 0xc ;  /* 0x0000000c110e7836 */ /* 0x000fe40000000000 */
[----:B------:R-:W-:Y:S02]  /*4380*/  @!P2 IMAD.IADD R22, R22, 0x1, -R20 ;  /* 0x000000011616a824 */ /* 0x000fe400078e0a14 */
[----:B0-----:R-:W-:-:S05]  /*4390*/  IMAD.HI.U32 R15, R12, R18, RZ ;  /* 0x000000120c0f7227 */ /* 0x001fca00078e00ff */
[----:B------:R-:W-:Y:S02]  /*43a0*/  @!P3 IMAD.IADD R16, R16, 0x1, -R20 ;  /* 0x000000011010b824 */ /* 0x000fe400078e0a14 */
[----:B------:R-:W-:Y:S02]  /*43b0*/  @!P0 IMAD.MOV R22, RZ, RZ, -R22 ;  /* 0x000000ffff168224 */ /* 0x000fe400078e0a16 */
[----:B------:R-:W-:-:S03]  /*43c0*/  @!P5 IMAD.MOV R16, RZ, RZ, -R16 ;  /* 0x000000ffff10d224 */ /* 0x000fc600078e0a10 */
[----:B------:R0:W-:Y:S04]  /*43d0*/  STL [R1+0x11a0], R22 ;  /* 0x0011a01601007387 */ /* 0x0001e80000100800 */
[----:B0-----:R-:W4:Y:S04]  /*43e0*/  LDL.LU R22, [R1+0x2c] ;  /* 0x00002c0001167983 */ /* 0x001f280000300800 */
[----:B------:R0:W-:Y:S04]  /*43f0*/  STL [R1+0x11a4], R16 ;  /* 0x0011a41001007387 */ /* 0x0001e80000100800 */
[----:B0-----:R-:W4:Y:S01]  /*4400*/  LDL.LU R16, [R1+0x4c] ;  /* 0x00004c0001107983 */ /* 0x001f220000300800 */
[----:B------:R-:W-:-:S02]  /*4410*/  IMAD R21, R20, R10, R21 ;  /* 0x0000000a14157224 */ /* 0x000fc400078e0215 */
[----:B-1----:R-:W-:-:S03]  /*4420*/  VIADD R0, R0, 0xffffffe ;  /* 0x0ffffffe00007836 */ /* 0x002fc60000000000 */
[----:B------:R-:W-:Y:S01]  /*4430*/  ISETP.GT.U32.AND P4, PT, R20, R21, PT ;  /* 0x000000151400720c */ /* 0x000fe20003f84070 */
[----:B------:R0:W1:Y:S01]  /*4440*/  F2I.FTZ.U32.TRUNC.NTZ R11, R0 ;  /* 0x00000000000b7305 */ /* 0x000062000021f000 */
[----:B------:R-:W-:Y:S01]  /*4450*/  IABS R19, R14 ;  /* 0x0000000e00137213 */ /* 0x000fe20000000000 */
[----:B------:R-:W-:-:S04]  /*4460*/  IMAD.MOV R13, RZ, RZ, -R15 ;  /* 0x000000ffff0d7224 */ /* 0x000fc800078e0a0f */
[----:B------:R-:W-:Y:S01]  /*4470*/  IMAD.HI.U32 R23, R12, R19, RZ ;  /* 0x000000130c177227 */ /* 0x000fe200078e00ff */
[----:B0-----:R-:W-:-:S05]  /*4480*/  IABS R0, R3 ;  /* 0x0000000300007213 */ /* 0x001fca0000000000 */
[----:B------:R-:W-:Y:S02]  /*4490*/  @!P4 IMAD.IADD R21, R21, 0x1, -R20 ;  /* 0x000000011515c824 */ /* 0x000fe400078e0a14 */
[----:B------:R-:W-:Y:S02]  /*44a0*/  IMAD.MOV R23, RZ, RZ, -R23 ;  /* 0x000000ffff177224 */ /* 0x000fe400078e0a17 */
[C---:B------:R-:W-:Y:S01]  /*44b0*/  IMAD R18, R20.reuse, R13, R18 ;  /* 0x0000000d14127224 */ /* 0x040fe200078e0212 */
[----:B------:R-:W-:Y:S01]  /*44c0*/  ISETP.GT.U32.AND P4, PT, R20, R21, PT ;  /* 0x000000151400720c */ /* 0x000fe20003f84070 */
[----:B-1----:R-:W-:Y:S02]  /*44d0*/  IMAD.MOV R10, RZ, RZ, -R11 ;  /* 0x000000ffff0a7224 */ /* 0x002fe400078e0a0b */
[----:B------:R-:W-:Y:S01]  /*44e0*/  IMAD.HI.U32 R13, R12, R0, RZ ;  /* 0x000000000c0d7227 */ /* 0x000fe200078e00ff */
[----:B------:R-:W-:-:S03]  /*44f0*/  ISETP.GT.U32.AND P1, PT, R20, R18, PT ;  /* 0x000000121400720c */ /* 0x000fc60003f24070 */
[C---:B------:R-:W-:Y:S02]  /*4500*/  IMAD R19, R20.reuse, R23, R19 ;  /* 0x0000001714137224 */ /* 0x040fe400078e0213 */
[----:B------:R-:W-:Y:S02]  /*4510*/  IMAD.MOV.U32 R23, RZ, RZ, R10 ;  /* 0x000000ffff177224 */ /* 0x000fe400078e000a */
[----:B------:R-:W-:Y:S02]  /*4520*/  IMAD.MOV R10, RZ, RZ, -R13 ;  /* 0x000000ffff0a7224 */ /* 0x000fe400078e0a0d */
[----:B------:R-:W-:Y:S02]  /*4530*/  VIADD R8, R17, 0x8 ;  /* 0x0000000811087836 */ /* 0x000fe40000000000 */
[----:B------:R-:W-:Y:S02]  /*4540*/  IMAD R0, R20, R10, R0 ;  /* 0x0000000a14007224 */ /* 0x000fe400078e0200 */
[----:B------:R-:W-:Y:S01]  /*4550*/  @!P4 IMAD.IADD R21, R21, 0x1, -R20 ;  /* 0x000000011515c824 */ /* 0x000fe200078e0a14 */
[----:B------:R-:W-:-:S02]  /*4560*/  IABS R15, R8 ;  /* 0x00000008000f7213 */ /* 0x000fc40000000000 */
[----:B------:R-:W-:Y:S01]  /*4570*/  ISETP.GT.U32.AND P4, PT, R20, R0, PT ;  /* 0x000000001400720c */ /* 0x000fe20003f84070 */
[----:B------:R-:W-:Y:S02]  /*4580*/  @!P1 IMAD.IADD R18, R18, 0x1, -R20 ;  /* 0x0000000112129824 */ /* 0x000fe400078e0a14 */
[----:B------:R-:W-:-:S03]  /*4590*/  IMAD.HI.U32 R13, R12, R15, RZ ;  /* 0x0000000f0c0d7227 */ /* 0x000fc600078e00ff */
[----:B------:R-:W-:Y:S01]  /*45a0*/  ISETP.GT.U32.AND P1, PT, R20, R18, PT ;  /* 0x000000121400720c */ /* 0x000fe20003f24070 */
[----:B------:R-:W-:-:S04]  /*45b0*/  IMAD.MOV R13, RZ, RZ, -R13 ;  /* 0x000000ffff0d7224 */ /* 0x000fc800078e0a0d */
[----:B------:R-:W-:Y:S01]  /*45c0*/  IMAD R15, R20, R13, R15 ;  /* 0x0000000d140f7224 */ /* 0x000fe200078e020f */
[----:B------:R-:W-:Y:S01]  /*45d0*/  IABS R13, R25 ;  /* 0x00000019000d7213 */ /* 0x000fe20000000000 */
[----:B------:R-:W-:Y:S01]  /*45e0*/  @!P4 IMAD.IADD R0, R0, 0x1, -R20 ;  /* 0x000000010000c824 */ /* 0x000fe200078e0a14 */
[----:B------:R-:W-:-:S03]  /*45f0*/  ISETP.GE.AND P3, PT, R14, RZ, PT ;  /* 0x000000ff0e00720c */ /* 0x000fc60003f66270 */
[----:B------:R-:W-:Y:S01]  /*4600*/  IMAD.HI.U32 R14, R12, R13, RZ ;  /* 0x0000000d0c0e7227 */ /* 0x000fe200078e00ff */
[----:B------:R-:W-:-:S03]  /*4610*/  ISETP.GT.U32.AND P4, PT, R20, R0, PT ;  /* 0x000000001400720c */ /* 0x000fc60003f84070 */
[----:B------:R-:W-:Y:S01]  /*4620*/  @!P1 IMAD.IADD R18, R18, 0x1, -R20 ;  /* 0x0000000112129824 */ /* 0x000fe200078e0a14 */
[----:B------:R-:W-:Y:S01]  /*4630*/  ISETP.GT.U32.AND P1, PT, R20, R19, PT ;  /* 0x000000131400720c */ /* 0x000fe20003f24070 */
[----:B------:R-:W-:Y:S02]  /*4640*/  IMAD R23, R23, R7, RZ ;  /* 0x0000000717177224 */ /* 0x000fe400078e02ff */
[----:B------:R-:W-:Y:S02]  /*4650*/  IMAD.MOV.U32 R10, RZ, RZ, RZ ;  /* 0x000000ffff0a7224 */ /* 0x000fe400078e00ff */
[----:B------:R-:W-:Y:S02]  /*4660*/  VIADD R3, R17, 0x2 ;  /* 0x0000000211037836 */ /* 0x000fe40000000000 */
[----:B------:R-:W-:Y:S02]  /*4670*/  IMAD.MOV R14, RZ, RZ, -R14 ;  /* 0x000000ffff0e7224 */ /* 0x000fe400078e0a0e */
[----:B------:R-:W-:Y:S01]  /*4680*/  IMAD.HI.U32 R23, R11, R23, R10 ;  /* 0x000000170b177227 */ /* 0x000fe200078e000a */
[----:B------:R-:W-:-:S03]  /*4690*/  IABS R11, R3 ;  /* 0x00000003000b7213 */ /* 0x000fc60000000000 */
[----:B------:R-:W-:Y:S02]  /*46a0*/  IMAD R13, R20, R14, R13 ;  /* 0x0000000e140d7224 */ /* 0x000fe400078e020d */
[--C-:B------:R-:W-:Y:S02]  /*46b0*/  @!P4 IMAD.IADD R0, R0, 0x1, -R20.reuse ;  /* 0x000000010000c824 */ /* 0x100fe400078e0a14 */
[----:B------:R-:W-:Y:S01]  /*46c0*/  IMAD.HI.U32 R25, R12, R11, RZ ;  /* 0x0000000b0c197227 */ /* 0x000fe200078e00ff */
[----:B------:R-:W-:Y:S02]  /*46d0*/  ISETP.GT.U32.AND P4, PT, R20, R13, PT ;  /* 0x0000000d1400720c */ /* 0x000fe40003f84070 */
[----:B------:R-:W-:Y:S01]  /*46e0*/  IABS R28, R17 ;  /* 0x00000011001c7213 */ /* 0x000fe20000000000 */
[----:B------:R-:W-:Y:S02]  /*46f0*/  VIADD R4, R17, 0x4 ;  /* 0x0000000411047836 */ /* 0x000fe40000000000 */
[----:B------:R-:W-:-:S02]  /*4700*/  @!P1 IMAD.IADD R19, R19, 0x1, -R20 ;  /* 0x0000000113139824 */ /* 0x000fc400078e0a14 */
[----:B------:R-:W-:Y:S01]  /*4710*/  IMAD.MOV R14, RZ, RZ, -R25 ;  /* 0x000000ffff0e7224 */ /* 0x000fe200078e0a19 */
[----:B------:R-:W-:Y:S01]  /*4720*/  ISETP.GE.AND P2, PT, R24, RZ, PT ;  /* 0x000000ff1800720c */ /* 0x000fe20003f46270 */
[----:B------:R-:W-:Y:S01]  /*4730*/  IMAD.HI.U32 R27, R12, R28, RZ ;  /* 0x0000001c0c1b7227 */ /* 0x000fe200078e00ff */
[----:B------:R-:W-:Y:S02]  /*4740*/  IABS R24, R4 ;  /* 0x0000000400187213 */ /* 0x000fe40000000000 */
[C---:B------:R-:W-:Y:S01]  /*4750*/  ISETP.GT.U32.AND P1, PT, R20.reuse, R19, PT ;  /* 0x000000131400720c */ /* 0x040fe20003f24070 */
[----:B------:R-:W-:Y:S02]  /*4760*/  IMAD R11, R20, R14, R11 ;  /* 0x0000000e140b7224 */ /* 0x000fe400078e020b */
[----:B------:R-:W-:Y:S02]  /*4770*/  @!P4 IMAD.IADD R13, R13, 0x1, -R20 ;  /* 0x000000010d0dc824 */ /* 0x000fe400078e0a14 */
[----:B------:R-:W-:Y:S01]  /*4780*/  IMAD.HI.U32 R26, R12, R24, RZ ;  /* 0x000000180c1a7227 */ /* 0x000fe200078e00ff */
[----:B------:R-:W-:-:S03]  /*4790*/  ISETP.GT.U32.AND P4, PT, R20, R11, PT ;  /* 0x0000000b1400720c */ /* 0x000fc60003f84070 */
[----:B------:R-:W-:Y:S02]  /*47a0*/  IMAD.MOV R25, RZ, RZ, -R27 ;  /* 0x000000ffff197224 */ /* 0x000fe400078e0a1b */
[----:B------:R-:W-:Y:S02]  /*47b0*/  IMAD.MOV R12, RZ, RZ, -R26 ;  /* 0x000000ffff0c7224 */ /* 0x000fe400078e0a1a */
[C---:B------:R-:W-:Y:S02]  /*47c0*/  IMAD R14, R20.reuse, R25, R28 ;  /* 0x00000019140e7224 */ /* 0x040fe400078e021c */
[----:B------:R-:W-:Y:S01]  /*47d0*/  @!P1 IMAD.IADD R19, R19, 0x1, -R20 ;  /* 0x0000000113139824 */ /* 0x000fe200078e0a14 */
[C---:B------:R-:W-:Y:S01]  /*47e0*/  ISETP.GT.U32.AND P1, PT, R20.reuse, R15, PT ;  /* 0x0000000f1400720c */ /* 0x040fe20003f24070 */
[C---:B------:R-:W-:Y:S02]  /*47f0*/  IMAD R12, R20.reuse, R12, R24 ;  /* 0x0000000c140c7224 */ /* 0x040fe400078e0218 */
[----:B------:R-:W-:Y:S01]  /*4800*/  @!P4 IMAD.IADD R11, R11, 0x1, -R20 ;  /* 0x000000010b0bc824 */ /* 0x000fe200078e0a14 */
[----:B------:R-:W-:-:S02]  /*4810*/  ISETP.GT.U32.AND P4, PT, R20, R13, PT ;  /* 0x0000000d1400720c */ /* 0x000fc40003f84070 */
[----:B------:R-:W-:-:S07]  /*4820*/  ISETP.GT.U32.AND P0, PT, R20, R14, PT ;  /* 0x0000000e1400720c */ /* 0x000fce0003f04070 */
[----:B------:R-:W-:Y:S01]  /*4830*/  @!P1 IMAD.IADD R15, R15, 0x1, -R20 ;  /* 0x000000010f0f9824 */ /* 0x000fe200078e0a14 */
[----:B------:R-:W-:-:S03]  /*4840*/  ISETP.GT.U32.AND P1, PT, R20, R12, PT ;  /* 0x0000000c1400720c */ /* 0x000fc60003f24070 */
[--C-:B------:R-:W-:Y:S02]  /*4850*/  @!P4 IMAD.IADD R13, R13, 0x1, -R20.reuse ;  /* 0x000000010d0dc824 */ /* 0x100fe400078e0a14 */
[----:B------:R-:W-:-:S08]  /*4860*/  @!P0 IMAD.IADD R14, R14, 0x1, -R20 ;  /* 0x000000010e0e8824 */ /* 0x000fd000078e0a14 */
[----:B------:R-:W-:Y:S01]  /*4870*/  @!P1 IMAD.IADD R12, R12, 0x1, -R20 ;  /* 0x000000010c0c9824 */ /* 0x000fe200078e0a14 */
[----:B------:R-:W-:-:S04]  /*4880*/  ISETP.GT.U32.AND P1, PT, R20, R15, PT ;  /* 0x0000000f1400720c */ /* 0x000fc80003f24070 */
[C---:B------:R-:W-:Y:S02]  /*4890*/  ISETP.GT.U32.AND P5, PT, R20.reuse, R12, PT ;  /* 0x0000000c1400720c */ /* 0x040fe40003fa4070 */
[----:B------:R-:W-:Y:S02]  /*48a0*/  ISETP.GT.U32.AND P0, PT, R20, R14, PT ;  /* 0x0000000e1400720c */ /* 0x000fe40003f04070 */
[----:B--2---:R-:W-:-:S05]  /*48b0*/  IABS R10, R6 ;  /* 0x00000006000a7213 */ /* 0x004fca0000000000 */
[----:B------:R-:W-:Y:S01]  /*48c0*/  IMAD.HI.U32 R25, R23, R10, RZ ;  /* 0x0000000a17197227 */ /* 0x000fe200078e00ff */
[----:B---3--:R-:W-:-:S03]  /*48d0*/  IABS R24, R5 ;  /* 0x0000000500187213 */ /* 0x008fc60000000000 */
[----:B------:R-:W-:-:S04]  /*48e0*/  IMAD.MOV R27, RZ, RZ, -R25 ;  /* 0x000000ffff1b7224 */ /* 0x000fc800078e0a19 */
[----:B------:R-:W-:Y:S02]  /*48f0*/  IMAD R10, R7, R27, R10 ;  /* 0x0000001b070a7224 */ /* 0x000fe400078e020a */
[----:B------:R-:W-:Y:S01]  /*4900*/  IMAD.HI.U32 R27, R23, R24, RZ ;  /* 0x00000018171b7227 */ /* 0x000fe200078e00ff */
[----:B----4-:R-:W-:Y:S02]  /*4910*/  IABS R28, R2 ;  /* 0x00000002001c7213 */ /* 0x010fe40000000000 */
[----:B------:R-:W-:-:S05]  /*4920*/  IABS R26, R9 ;  /* 0x00000009001a7213 */ /* 0x000fca0000000000 */
[----:B------:R-:W-:Y:S02]  /*4930*/  IMAD.MOV.U32 R25, RZ, RZ, R26 ;  /* 0x000000ffff197224 */ /* 0x000fe400078e001a */
[----:B------:R-:W-:Y:S02]  /*4940*/  IMAD.MOV.U32 R26, RZ, RZ, R28 ;  /* 0x000000ffff1a7224 */ /* 0x000fe400078e001c */
[----:B------:R-:W-:-:S04]  /*4950*/  IMAD.HI.U32 R28, R23, R25, RZ ;  /* 0x00000019171c7227 */ /* 0x000fc800078e00ff */
[----:B------:R-:W-:-:S04]  /*4960*/  IMAD.HI.U32 R29, R23, R26, RZ ;  /* 0x0000001a171d7227 */ /* 0x000fc800078e00ff */
[----:B------:R-:W-:-:S04]  /*4970*/  IMAD.MOV R23, RZ, RZ, -R27 ;  /* 0x000000ffff177224 */ /* 0x000fc800078e0a1b */
[----:B------:R-:W-:-:S05]  /*4980*/  IMAD R24, R7, R23, R24 ;  /* 0x0000001707187224 */ /* 0x000fca00078e0218 */
[----:B------:R-:W-:Y:S01]  /*4990*/  ISETP.GT.U32.AND P4, PT, R7, R24, PT ;  /* 0x000000180700720c */ /* 0x000fe20003f84070 */
[----:B------:R-:W-:Y:S02]  /*49a0*/  IMAD.MOV R27, RZ, RZ, -R28 ;  /* 0x000000ffff1b7224 */ /* 0x000fe400078e0a1c */
[----:B------:R-:W-:-:S10]  /*49b0*/  @!P1 IMAD.IADD R15, R15, 0x1, -R20 ;  /* 0x000000010f0f9824 */ /* 0x000fd400078e0a14 */
[----:B------:R-:W-:Y:S01]  /*49c0*/  @!P4 IMAD.IADD R24, R24, 0x1, -R7 ;  /* 0x000000011818c824 */ /* 0x000fe200078e0a07 */
[----:B------:R-:W-:Y:S02]  /*49d0*/  ISETP.GE.AND P4, PT, R8, RZ, PT ;  /* 0x000000ff0800720c */ /* 0x000fe40003f86270 */
[----:B------:R-:W0:Y:S01]  /*49e0*/  S2R R8, SR_TID.X ;  /* 0x0000000000087919 */ /* 0x000e220000002100 */
[C---:B------:R-:W-:Y:S01]  /*49f0*/  ISETP.GT.U32.AND P1, PT, R7.reuse, R10, PT ;  /* 0x0000000a0700720c */ /* 0x040fe20003f24070 */
[C---:B------:R-:W-:Y:S02]  /*4a00*/  IMAD R25, R7.reuse, R27, R25 ;  /* 0x0000001b07197224 */ /* 0x040fe400078e0219 */
[----:B------:R-:W-:Y:S02]  /*4a10*/  IMAD.MOV R23, RZ, RZ, -R29 ;  /* 0x000000ffff177224 */ /* 0x000fe400078e0a1d */
[----:B------:R-:W-:Y:S01]  /*4a20*/  @!P5 IMAD.IADD R12, R12, 0x1, -R20 ;  /* 0x000000010c0cd824 */ /* 0x000fe200078e0a14 */
[C---:B------:R-:W-:Y:S01]  /*4a30*/  ISETP.GT.U32.AND P5, PT, R7.reuse, R25, PT ;  /* 0x000000190700720c */ /* 0x040fe20003fa4070 */
[----:B------:R-:W-:-:S02]  /*4a40*/  IMAD R26, R7, R23, R26 ;  /* 0x00000017071a7224 */ /* 0x000fc400078e021a */
[----:B------:R-:W-:Y:S01]  /*4a50*/  @!P6 IMAD.MOV R18, RZ, RZ, -R18 ;  /* 0x000000ffff12e224 */ /* 0x000fe200078e0a12 */
[----:B------:R-:W-:Y:S01]  /*4a60*/  ISETP.GT.U32.AND P6, PT, R20, R11, PT ;  /* 0x0000000b1400720c */ /* 0x000fe20003fc4070 */
[----:B------:R-:W-:Y:S01]  /*4a70*/  @!P0 IMAD.IADD R14, R14, 0x1, -R20 ;  /* 0x000000010e0e8824 */ /* 0x000fe200078e0a14 */
[----:B------:R-:W-:Y:S01]  /*4a80*/  ISETP.GT.U32.AND P0, PT, R7, R26, PT ;  /* 0x0000001a0700720c */ /* 0x000fe20003f04070 */
[----:B------:R-:W-:-:S05]  /*4a90*/  @!P1 IMAD.IADD R10, R10, 0x1, -R7 ;  /* 0x000000010a0a9824 */ /* 0x000fca00078e0a07 */
[----:B------:R-:W-:Y:S01]  /*4aa0*/  ISETP.GT.U32.AND P1, PT, R7, R10, PT ;  /* 0x0000000a0700720c */ /* 0x000fe20003f24070 */
[----:B------:R-:W-:Y:S01]  /*4ab0*/  @!P5 IMAD.IADD R25, R25, 0x1, -R7 ;  /* 0x000000011919d824 */ /* 0x000fe200078e0a07 */
[----:B------:R-:W-:Y:S01]  /*4ac0*/  ISETP.GT.U32.AND P5, PT, R7, R24, PT ;  /* 0x000000180700720c */ /* 0x000fe20003fa4070 */
[----:B------:R-:W-:Y:S02]  /*4ad0*/  @!P3 IMAD.MOV R19, RZ, RZ, -R19 ;  /* 0x000000ffff13b224 */ /* 0x000fe400078e0a13 */
[----:B------:R-:W-:Y:S01]  /*4ae0*/  @!P6 IMAD.IADD R11, R11, 0x1, -R20 ;  /* 0x000000010b0be824 */ /* 0x000fe200078e0a14 */
[----:B------:R-:W-:Y:S01]  /*4af0*/  ISETP.GT.U32.AND P3, PT, R7, R25, PT ;  /* 0x000000190700720c */ /* 0x000fe20003f64070 */
[----:B------:R-:W-:Y:S01]  /*4b00*/  @!P0 IMAD.IADD R26, R26, 0x1, -R7 ;  /* 0x000000011a1a8824 */ /* 0x000fe200078e0a07 */
[----:B------:R-:W-:Y:S01]  /*4b10*/  ISETP.GE.AND P6, PT, R17, RZ, PT ;  /* 0x000000ff1100720c */ /* 0x000fe20003fc6270 */
[C---:B0-----:R-:W-:Y:S02]  /*4b20*/  IMAD.SHL.U32 R20, R8.reuse, 0x2, RZ ;  /* 0x0000000208147824 */ /* 0x041fe400078e00ff */
[C---:B------:R-:W-:Y:S01]  /*4b30*/  IMAD.SHL.U32 R23, R8.reuse, 0x8, RZ ;  /* 0x0000000808177824 */ /* 0x040fe200078e00ff */
[----:B------:R-:W-:Y:S01]  /*4b40*/  LOP3.LUT R28, R8, 0x7, RZ, 0xc0, !PT ;  /* 0x00000007081c7812 */ /* 0x000fe200078ec0ff */
[----:B------:R-:W-:Y:S01]  /*4b50*/  @!P2 IMAD.MOV R21, RZ, RZ, -R21 ;  /* 0x000000ffff15a224 */ /* 0x000fe200078e0a15 */
[----:B------:R-:W-:-:S02]  /*4b60*/  LOP3.LUT R17, R20, 0x10, RZ, 0xc0, !PT ;  /* 0x0000001014117812 */ /* 0x000fc400078ec0ff */
[----:B------:R-:W-:Y:S02]  /*4b70*/  ISETP.GT.U32.AND P0, PT, R7, R26, PT ;  /* 0x0000001a0700720c */ /* 0x000fe40003f04070 */
[----:B------:R-:W-:Y:S02]  /*4b80*/  ISETP.GE.AND P2, PT, R16, RZ, PT ;  /* 0x000000ff1000720c */ /* 0x000fe40003f46270 */
[----:B------:R-:W-:Y:S01]  /*4b90*/  LOP3.LUT R23, R23, 0x30, RZ, 0xc0, !PT ;  /* 0x0000003017177812 */ /* 0x000fe200078ec0ff */
[----:B------:R-:W-:Y:S01]  /*4ba0*/  @!P1 IMAD.IADD R10, R10, 0x1, -R7 ;  /* 0x000000010a0a9824 */ /* 0x000fe200078e0a07 */
[----:B------:R-:W-:Y:S01]  /*4bb0*/  ISETP.GE.AND P1, PT, R22, RZ, PT ;  /* 0x000000ff1600720c */ /* 0x000fe20003f26270 */
[C---:B------:R-:W-:Y:S01]  /*4bc0*/  IMAD R27, R28.reuse, 0x210, RZ ;  /* 0x000002101c1b7824 */ /* 0x040fe200078e02ff */
[----:B------:R-:W-:Y:S01]  /*4bd0*/  LOP3.LUT R17, R17, 0x20, R8, 0xf8, !PT ;  /* 0x0000002011117812 */ /* 0x000fe200078ef808 */
[----:B------:R-:W-:Y:S01]  /*4be0*/  IMAD R28, R28, 0x40, R23 ;  /* 0x000000401c1c7824 */ /* 0x000fe200078e0217 */
[----:B------:R-:W-:Y:S01]  /*4bf0*/  STL [R1+0x11a8], R18 ;  /* 0x0011a81201007387 */ /* 0x000fe20000100800 */
[--C-:B------:R-:W-:Y:S01]  /*4c00*/  @!P5 IMAD.IADD R24, R24, 0x1, -R7.reuse ;  /* 0x000000011818d824 */ /* 0x100fe200078e0a07 */
[----:B------:R-:W-:Y:S01]  /*4c10*/  LOP3.LUT R17, R27, R17, RZ, 0x3c, !PT ;  /* 0x000000111b117212 */ /* 0x000fe200078e3cff */
[----:B------:R-:W-:Y:S01]  /*4c20*/  IMAD.SHL.U32 R23, R8, 0x100, RZ ;  /* 0x0000010008177824 */ /* 0x000fe200078e00ff */
[----:B------:R-:W-:Y:S01]  /*4c30*/  STL [R1+0x11ac], R21 ;  /* 0x0011ac1501007387 */ /* 0x000fe20000100800 */
[----:B------:R-:W-:Y:S01]  /*4c40*/  ISETP.GE.AND P5, PT, R4, RZ, PT ;  /* 0x000000ff0400720c */ /* 0x000fe20003fa6270 */
[--C-:B------:R-:W-:Y:S01]  /*4c50*/  @!P3 IMAD.IADD R25, R25, 0x1, -R7.reuse ;  /* 0x000000011919b824 */ /* 0x100fe200078e0a07 */
[----:B------:R-:W-:Y:S01]  /*4c60*/  LOP3.LUT R28, R28, 0x30, R20, 0x78, !PT ;  /* 0x000000301c1c7812 */ /* 0x000fe200078e7814 */
[----:B------:R-:W-:Y:S01]  /*4c70*/  STL [R1+0x11b0], R19 ;  /* 0x0011b01301007387 */ /* 0x000fe20000100800 */
[----:B------:R-:W-:Y:S01]  /*4c80*/  ISETP.GE.AND P3, PT, R3, RZ, PT ;  /* 0x000000ff0300720c */ /* 0x000fe20003f66270 */
[----:B------:R-:W-:-:S02]  /*4c90*/  @!P0 IMAD.IADD R26, R26, 0x1, -R7 ;  /* 0x000000011a1a8824 */ /* 0x000fc400078e0a07 */
[----:B------:R0:W-:Y:S01]  /*4ca0*/  STL [R1+0x11b4], R10 ;  /* 0x0011b40a01007387 */ /* 0x0001e20000100800 */
[----:B------:R-:W-:-:S03]  /*4cb0*/  @!P2 IMAD.MOV R0, RZ, RZ, -R0 ;  /* 0x000000ffff00a224 */ /* 0x000fc600078e0a00 */
[----:B------:R-:W-:Y:S01]  /*4cc0*/  STL [R1+0x11b8], R24 ;  /* 0x0011b81801007387 */ /* 0x000fe20000100800 */
[----:B------:R-:W-:-:S03]  /*4cd0*/  @!P4 IMAD.MOV R15, RZ, RZ, -R15 ;  /* 0x000000ffff0fc224 */ /* 0x000fc600078e0a0f */
[----:B------:R-:W2:Y:S01]  /*4ce0*/  LDL.LU R4, [R1+0x120c] ;  /* 0x00120c0001047983 */ /* 0x000ea20000300800 */
[----:B0-----:R-:W-:-:S03]  /*4cf0*/  LOP3.LUT R10, R17, 0x1000, R23, 0xf8, !PT ;  /* 0x00001000110a7812 */ /* 0x001fc600078ef817 */
[----:B------:R-:W-:Y:S01]  /*4d00*/  STL [R1+0x11bc], R25 ;  /* 0x0011bc1901007387 */ /* 0x000fe20000100800 */
[----:B------:R-:W-:-:S03]  /*4d10*/  @!P1 IMAD.MOV R13, RZ, RZ, -R13 ;  /* 0x000000ffff0d9224 */ /* 0x000fc600078e0a0d */
[----:B------:R-:W3:Y:S04]  /*4d20*/  LDL.LU R3, [R1+0x1208] ;  /* 0x0012080001037983 */ /* 0x000ee80000300800 */
[----:B------:R0:W-:Y:S01]  /*4d30*/  STL [R1+0x10fc], R28 ;  /* 0x0010fc1c01007387 */ /* 0x0001e20000100800 */
[----:B------:R-:W-:-:S03]  /*4d40*/  ISETP.GE.AND P2, PT, R6, RZ, PT ;  /* 0x000000ff0600720c */ /* 0x000fc60003f46270 */
[----:B------:R1:W-:Y:S04]  /*4d50*/  STL [R1+0xad8], R10 ;  /* 0x000ad80a01007387 */ /* 0x0003e80000100800 */
[----:B------:R-:W-:Y:S01]  /*4d60*/  STL [R1+0x11c0], R26 ;  /* 0x0011c01a01007387 */ /* 0x000fe20000100800 */
[----:B------:R-:W-:-:S03]  /*4d70*/  ISETP.GE.AND P1, PT, R5, RZ, PT ;  /* 0x000000ff0500720c */ /* 0x000fc60003f26270 */
[----:B------:R-:W-:Y:S01]  /*4d80*/  STL [R1+0x11c4], R0 ;  /* 0x0011c40001007387 */ /* 0x000fe20000100800 */
[----:B------:R-:W-:-:S03]  /*4d90*/  @!P5 IMAD.MOV R12, RZ, RZ, -R12 ;  /* 0x000000ffff0cd224 */ /* 0x000fc600078e0a0c */
[----:B------:R-:W-:Y:S04]  /*4da0*/  STL [R1+0x11c8], R15 ;  /* 0x0011c80f01007387 */ /* 0x000fe80000100800 */
[----:B------:R-:W4:Y:S01]  /*4db0*/  LDL.LU R6, [R1+0x1204] ;  /* 0x0012040001067983 */ /* 0x000f220000300800 */
[----:B------:R-:W-:-:S03]  /*4dc0*/  @!P3 IMAD.MOV R11, RZ, RZ, -R11 ;  /* 0x000000ffff0bb224 */ /* 0x000fc600078e0a0b */
[----:B------:R-:W-:Y:S04]  /*4dd0*/  STL [R1+0x11cc], R13 ;  /* 0x0011cc0d01007387 */ /* 0x000fe80000100800 */
[----:B------:R-:W4:Y:S04]  /*4de0*/  LDL.LU R5, [R1+0x1200] ;  /* 0x0012000001057983 */ /* 0x000f280000300800 */
[----:B------:R-:W-:Y:S04]  /*4df0*/  STL [R1+0x11d0], R12 ;  /* 0x0011d00c01007387 */ /* 0x000fe80000100800 */
[----:B------:R-:W4:Y:S04]  /*4e00*/  LDL.LU R23, [R1+0x5c] ;  /* 0x00005c0001177983 */ /* 0x000f280000300800 */
[----:B------:R-:W4:Y:S04]  /*4e10*/  LDL.LU R20, [R1+0x60] ;  /* 0x0000600001147983 */ /* 0x000f280000300800 */
[----:B------:R-:W-:Y:S04]  /*4e20*/  STL [R1+0x11d4], R11 ;  /* 0x0011d40b01007387 */ /* 0x000fe80000100800 */
[----:B0-----:R-:W4:Y:S04]  /*4e30*/  LDL.LU R28, [R1+0x68] ;  /* 0x00006800011c7983 */ /* 0x001f280000300800 */
[----:B------:R-:W4:Y:S04]  /*4e40*/  LDL.LU R25, [R1+0xa4] ;  /* 0x0000a40001197983 */ /* 0x000f280000300800 */
[----:B------:R-:W4:Y:S04]  /*4e50*/  LDL.LU R27, [R1+0xc0] ;  /* 0x0000c000011b7983 */ /* 0x000f280000300800 */
[----:B------:R-:W4:Y:S04]  /*4e60*/  LDL.LU R24, [R1+0xc8] ;  /* 0x0000c80001187983 */ /* 0x000f280000300800 */
[----:B-1----:R-:W4:Y:S04]  /*4e70*/  LDL.LU R10, [R1+0xd0] ;  /* 0x0000d000010a7983 */ /* 0x002f280000300800 */
[----:B------:R-:W4:Y:S04]  /*4e80*/  LDL.LU R19, [R1+0xc4] ;  /* 0x0000c40001137983 */ /* 0x000f280000300800 */
[----:B------:R-:W4:Y:S04]  /*4e90*/  LDL.LU R21, [R1+0x70] ;  /* 0x0000700001157983 */ /* 0x000f280000300800 */
[----:B------:R-:W4:Y:S04]  /*4ea0*/  LDL.LU R29, [R1+0x78] ;  /* 0x00007800011d7983 */ /* 0x000f280000300800 */
[----:B------:R-:W4:Y:S01]  /*4eb0*/  LDL.LU R18, [R1+0x98] ;  /* 0x0000980001127983 */ /* 0x000f220000300800 */
[----:B------:R-:W-:-:S03]  /*4ec0*/  ISETP.GE.AND P4, PT, R9, RZ, PT ;  /* 0x000000ff0900720c */ /* 0x000fc60003f86270 */
[----:B------:R-:W4:Y:S04]  /*4ed0*/  LDL.LU R16, [R1+0xa0] ;  /* 0x0000a00001107983 */ /* 0x000f280000300800 */
[----:B------:R-:W4:Y:S04]  /*4ee0*/  LDL.LU R22, [R1+0x7c] ;  /* 0x00007c0001167983 */ /* 0x000f280000300800 */
[----:B------:R-:W4:Y:S01]  /*4ef0*/  LDL.LU R9, [R1+0x80] ;  /* 0x0000800001097983 */ /* 0x000f220000300800 */
[----:B------:R-:W-:Y:S01]  /*4f00*/  LOP3.LUT R7, R8, 0x1f, RZ, 0xc0, !PT ;  /* 0x0000001f08077812 */ /* 0x000fe200078ec0ff */
[----:B------:R-:W-:Y:S01]  /*4f10*/  @!P6 IMAD.MOV R14, RZ, RZ, -R14 ;  /* 0x000000ffff0ee224 */ /* 0x000fe200078e0a0e */
[----:B------:R-:W-:Y:S01]  /*4f20*/  ISETP.GE.AND P3, PT, R2, RZ, PT ;  /* 0x000000ff0200720c */ /* 0x000fe20003f66270 */
[----:B------:R-:W4:Y:S04]  /*4f30*/  LDL.LU R8, [R1+0x90] ;  /* 0x0000900001087983 */ /* 0x000f280000300800 */
[----:B------:R-:W4:Y:S04]  /*4f40*/  LDL.LU R2, [R1+0x94] ;  /* 0x0000940001027983 */ /* 0x000f280000300800 */
[----:B------:R-:W-:Y:S04]  /*4f50*/  STL [R1+0x11d8], R7 ;  /* 0x0011d80701007387 */ /* 0x000fe80000100800 */
[----:B------:R-:W-:Y:S01]  /*4f60*/  STL [R1+0x11dc], R14 ;  /* 0x0011dc0e01007387 */ /* 0x000fe20000100800 */
[----:B---3--:R-:W-:-:S02]  /*4f70*/  ISETP.NE.AND P0, PT, R3, RZ, PT ;  /* 0x000000ff0300720c */ /* 0x008fc40003f05270 */
[----:B------:R-:W-:-:S04]  /*4f80*/  LOP3.LUT R3, RZ, R3, RZ, 0x33, !PT ;  /* 0x00000003ff037212 */ /* 0x000fc800078e33ff */
[C---:B--2---:R-:W-:Y:S02]  /*4f90*/  SEL R4, R3.reuse, R4, !P0 ;  /* 0x0000000403047207 */ /* 0x044fe40004000000 */
[C---:B----4-:R-:W-:Y:S02]  /*4fa0*/  SEL R6, R3.reuse, R6, !P0 ;  /* 0x0000000603067207 */ /* 0x050fe40004000000 */
[----:B------:R-:W-:-:S05]  /*4fb0*/  SEL R5, R3, R5, !P0 ;  /* 0x0000000503057207 */ /* 0x000fca0004000000 */
[----:B------:R-:W-:Y:S01]  /*4fc0*/  STL [R1+0x11e0], R5 ;  /* 0x0011e00501007387 */ /* 0x000fe20000100800 */
[----:B------:R-:W-:-:S03]  /*4fd0*/  SEL R17, R3, R23, !P0 ;  /* 0x0000001703117207 */ /* 0x000fc60004000000 */
[----:B------:R-:W-:Y:S01]  /*4fe0*/  STL [R1+0x11e4], R6 ;  /* 0x0011e40601007387 */ /* 0x000fe20000100800 */
[----:B------:R-:W-:-:S03]  /*4ff0*/  SEL R20, R3, R20, !P0 ;  /* 0x0000001403147207 */ /* 0x000fc60004000000 */
[----:B------:R0:W-:Y:S04]  /*5000*/  STL [R1+0x11e8], R4 ;  /* 0x0011e80401007387 */ /* 0x0001e80000100800 */
[----:B------:R-:W-:Y:S01]  /*5010*/  STL [R1+0x11ec], R17 ;  /* 0x0011ec1101007387 */ /* 0x000fe20000100800 */
[C---:B0-----:R-:W-:Y:S02]  /*5020*/  SEL R4, R3.reuse, R28, !P0 ;  /* 0x0000001c03047207 */ /* 0x041fe40004000000 */
[C---:B------:R-:W-:Y:S01]  /*5030*/  SEL R0, R3.reuse, R25, !P0 ;  /* 0x0000001903007207 */ /* 0x040fe20004000000 */
[----:B------:R-:W-:Y:S01]  /*5040*/  STL [R1+0x11f0], R20 ;  /* 0x0011f01401007387 */ /* 0x000fe20000100800 */
[----:B------:R-:W-:-:S03]  /*5050*/  SEL R5, R3, R27, !P0 ;  /* 0x0000001b03057207 */ /* 0x000fc60004000000 */
[----:B------:R0:W-:Y:S04]  /*5060*/  STL [R1+0xc], R4 ;  /* 0x00000c0401007387 */ /* 0x0001e80000100800 */
[----:B------:R1:W-:Y:S04]  /*5070*/  STL [R1+0x2c], R0 ;  /* 0x00002c0001007387 */ /* 0x0003e80000100800 */
[----:B------:R2:W-:Y:S01]  /*5080*/  STL [R1+0x3c], R5 ;  /* 0x00003c0501007387 */ /* 0x0005e20000100800 */
[C---:B0-----:R-:W-:Y:S02]  /*5090*/  SEL R4, R3.reuse, R24, !P0 ;  /* 0x0000001803047207 */ /* 0x041fe40004000000 */
[----:B-1----:R-:W-:-:S03]  /*50a0*/  SEL R0, R3, R10, !P0 ;  /* 0x0000000a03007207 */ /* 0x002fc60004000000 */
[----:B------:R0:W-:Y:S01]  /*50b0*/  STL [R1+0x44], R4 ;  /* 0x0000440401007387 */ /* 0x0001e20000100800 */
[----:B--2---:R-:W-:-:S03]  /*50c0*/  SEL R5, R3, R19, !P0 ;  /* 0x0000001303057207 */ /* 0x004fc60004000000 */
        /* <DEDUP_REMOVED lines=13> */
[----:B------:R-:W-:Y:S04]  /*51a0*/  STL [R1+0x80], R5 ;  /* 0x0000800501007387 */ /* 0x000fe80000100800 */
[----:B------:R-:W2:Y:S01]  /*51b0*/  LDL.LU R20, [R1+0x58] ;  /* 0x0000580001147983 */ /* 0x000ea20000300800 */
[C---:B0-----:R-:W-:Y:S02]  /*51c0*/  SEL R4, R3.reuse, R8, !P0 ;  /* 0x0000000803047207 */ /* 0x041fe40004000000 */
[----:B-1----:R-:W-:-:S03]  /*51d0*/  SEL R0, R3, R2, !P0 ;  /* 0x0000000203007207 */ /* 0x002fc60004000000 */
[----:B------:R-:W-:Y:S04]  /*51e0*/  STL [R1+0x90], R4 ;  /* 0x0000900401007387 */ /* 0x000fe80000100800 */
[----:B--2---:R0:W-:Y:S04]  /*51f0*/  STL [R1+0x11f4], R20 ;  /* 0x0011f41401007387 */ /* 0x0041e80000100800 */
[----:B------:R-:W-:Y:S04]  /*5200*/  STL [R1+0x98], R0 ;  /* 0x0000980001007387 */ /* 0x000fe80000100800 */
[----:B0-----:R-:W2:Y:S04]  /*5210*/  LDL.LU R20, [R1+0x64] ;  /* 0x0000640001147983 */ /* 0x001ea80000300800 */
[----:B--2---:R0:W-:Y:S04]  /*5220*/  STL [R1+0x11f8], R20 ;  /* 0x0011f81401007387 */ /* 0x0041e80000100800 */
[----:B0-----:R-:W2:Y:S04]  /*5230*/  LDL.LU R20, [R1+0x9c] ;  /* 0x00009c0001147983 */ /* 0x001ea80000300800 */
[----:B--2---:R0:W-:Y:S04]  /*5240*/  STL [R1+0x11fc], R20 ;  /* 0x0011fc1401007387 */ /* 0x0041e80000100800 */
[----:B0-----:R-:W2:Y:S04]  /*5250*/  LDL.LU R20, [R1+0x6c] ;  /* 0x00006c0001147983 */ /* 0x001ea80000300800 */
[----:B------:R-:W3:Y:S04]  /*5260*/  LDL.LU R17, [R1+0xb4] ;  /* 0x0000b40001117983 */ /* 0x000ee80000300800 */
[----:B------:R-:W4:Y:S04]  /*5270*/  LDL.LU R4, [R1+0xb0] ;  /* 0x0000b00001047983 */ /* 0x000f280000300800 */
[----:B------:R-:W3:Y:S04]  /*5280*/  LDL.LU R6, [R1+0xb8] ;  /* 0x0000b80001067983 */ /* 0x000ee80000300800 */
        /* <DEDUP_REMOVED lines=23> */
[----:B------:R-:W3:Y:S01]  /*5400*/  LDL.LU R29, [R1+0x4] ;  /* 0x00000400011d7983 */ /* 0x000ee20000300800 */
[----:B--2---:R-:W-:-:S05]  /*5410*/  SEL R20, R3, R20, !P0 ;  /* 0x0000001403147207 */ /* 0x004fca0004000000 */
[----:B------:R0:W-:Y:S04]  /*5420*/  STL [R1+0x94], R20 ;  /* 0x0000941401007387 */ /* 0x0001e80000100800 */
[----:B0-----:R-:W2:Y:S02]  /*5430*/  LDL.LU R20, [R1+0x11fc] ;  /* 0x0011fc0001147983 */ /* 0x001ea40000300800 */
[----:B--2---:R-:W-:-:S05]  /*5440*/  SEL R20, R3, R20, !P0 ;  /* 0x0000001403147207 */ /* 0x004fca0004000000 */
[----:B------:R0:W-:Y:S04]  /*5450*/  STL [R1+0xa4], R20 ;  /* 0x0000a41401007387 */ /* 0x0001e80000100800 */
[----:B0-----:R-:W2:Y:S02]  /*5460*/  LDL.LU R20, [R1+0x11f8] ;  /* 0x0011f80001147983 */ /* 0x001ea40000300800 */
[----:B--2---:R-:W-:-:S05]  /*5470*/  SEL R20, R3, R20, !P0 ;  /* 0x0000001403147207 */ /* 0x004fca0004000000 */
[----:B------:R0:W-:Y:S04]  /*5480*/  STL [R1+0xa0], R20 ;  /* 0x0000a01401007387 */ /* 0x0001e80000100800 */
[----:B0-----:R-:W2:Y:S01]  /*5490*/  LDL.LU R20, [R1+0x11f4] ;  /* 0x0011f40001147983 */ /* 0x001ea20000300800 */
[C---:B---3--:R-:W-:Y:S02]  /*54a0*/  SEL R17, R3.reuse, R17, !P0 ;  /* 0x0000001103117207 */ /* 0x048fe40004000000 */
[C---:B----4-:R-:W-:Y:S02]  /*54b0*/  SEL R4, R3.reuse, R4, !P0 ;  /* 0x0000000403047207 */ /* 0x050fe40004000000 */
[C---:B------:R-:W-:Y:S02]  /*54c0*/  SEL R6, R3.reuse, R6, !P0 ;  /* 0x0000000603067207 */ /* 0x040fe40004000000 */
[----:B------:R-:W-:-:S02]  /*54d0*/  SEL R5, R3, R5, !P0 ;  /* 0x0000000503057207 */ /* 0x000fc40004000000 */
[C---:B------:R-:W-:Y:S02]  /*54e0*/  SEL R14, R3.reuse, R14, !P0 ;  /* 0x0000000e030e7207 */ /* 0x040fe40004000000 */
[C---:B------:R-:W-:Y:S02]  /*54f0*/  SEL R7, R3.reuse, R7, !P0 ;  /* 0x0000000703077207 */ /* 0x040fe40004000000 */
[C---:B------:R-:W-:Y:S02]  /*5500*/  SEL R11, R3.reuse, R11, !P0 ;  /* 0x0000000b030b7207 */ /* 0x040fe40004000000 */
[C---:B------:R-:W-:Y:S02]  /*5510*/  SEL R12, R3.reuse, R12, !P0 ;  /* 0x0000000c030c7207 */ /* 0x040fe40004000000 */
        /* <DEDUP_REMOVED lines=15> */
[----:B--2---:R-:W-:-:S05]  /*5610*/  SEL R20, R3, R20, !P0 ;  /* 0x0000001403147207 */ /* 0x004fca0004000000 */
[----:B------:R0:W-:Y:S04]  /*5620*/  STL [R1+0x9c], R20 ;  /* 0x00009c1401007387 */ /* 0x0001e80000100800 */
[----:B0-----:R-:W2:Y:S04]  /*5630*/  LDL.LU R20, [R1+0x11f0] ;  /* 0x0011f00001147983 */ /* 0x001ea80000300800 */
[----:B------:R0:W-:Y:S04]  /*5640*/  STL [R1+0xb4], R17 ;  /* 0x0000b41101007387 */ /* 0x0001e80000100800 */
[----:B0-----:R-:W3:Y:S04]  /*5650*/  LDL.LU R17, [R1+0x11ec] ;  /* 0x0011ec0001117983 */ /* 0x001ee80000300800 */
[----:B------:R0:W-:Y:S04]  /*5660*/  STL [R1+0xc0], R4 ;  /* 0x0000c00401007387 */ /* 0x0001e80000100800 */
[----:B0-----:R-:W4:Y:S04]  /*5670*/  LDL.LU R4, [R1+0x11e8] ;  /* 0x0011e80001047983 */ /* 0x001f280000300800 */
[----:B------:R0:W-:Y:S04]  /*5680*/  STL [R1+0xc4], R6 ;  /* 0x0000c40601007387 */ /* 0x0001e80000100800 */
[----:B0-----:R-:W2:Y:S04]  /*5690*/  LDL.LU R6, [R1+0x11e4] ;  /* 0x0011e40001067983 */ /* 0x001ea80000300800 */
        /* <DEDUP_REMOVED lines=15> */
[----:B0-----:R-:W3:Y:S04]  /*5790*/  LDL.LU R0, [R1+0x11c4] ;  /* 0x0011c40001007983 */ /* 0x001ee80000300800 */
[----:B------:R0:W-:Y:S04]  /*57a0*/  STL [R1+0xac], R26 ;  /* 0x0000ac1a01007387 */ /* 0x0001e80000100800 */
[----:B0-----:R-:W4:Y:S04]  /*57b0*/  LDL.LU R26, [R1+0x11c0] ;  /* 0x0011c000011a7983 */ /* 0x001f280000300800 */
        /* <DEDUP_REMOVED lines=21> */
[----:B0-----:R-:W4:Y:S01]  /*5910*/  LDL.LU R2, [R1+0x1194] ;  /* 0x0011940001027983 */ /* 0x001f220000300800 */
[----:B------:R-:W-:-:S05]  /*5920*/  SEL R23, R3, R23, !P0 ;  /* 0x0000001703177207 */ /* 0x000fca0004000000 */
[----:B------:R0:W-:Y:S02]  /*5930*/  STL [R1+0x40], R23 ;  /* 0x0000401701007387 */ /* 0x0001e40000100800 */
[C---:B0-----:R-:W-:Y:S02]  /*5940*/  SEL R23, R3.reuse, R28, !P0 ;  /* 0x0000001c03177207 */ /* 0x041fe40004000000 */
[----:B------:R-:W-:-:S03]  /*5950*/  SEL R28, R3, R27, !P0 ;  /* 0x0000001b031c7207 */ /* 0x000fc60004000000 */
[----:B------:R0:W-:Y:S04]  /*5960*/  STL [R1+0x38], R23 ;  /* 0x0000381701007387 */ /* 0x0001e80000100800 */
[----:B------:R2:W-:Y:S01]  /*5970*/  STL [R1+0x34], R28 ;  /* 0x0000341c01007387 */ /* 0x0005e20000100800 */
[C---:B0-----:R-:W-:Y:S02]  /*5980*/  SEL R23, R3.reuse, R29, !P0 ;  /* 0x0000001d03177207 */ /* 0x041fe40004000000 */
[C---:B--2---:R-:W-:Y:S02]  /*5990*/  SEL R28, R3.reuse, R15, !P0 ;  /* 0x0000000f031c7207 */ /* 0x044fe40004000000 */
[C---:B---3--:R-:W-:Y:S02]  /*59a0*/  SEL R0, R3.reuse, R0, !P0 ;  /* 0x0000000003007207 */ /* 0x048fe40004000000 */
[----:B----4-:R-:W-:-:S02]  /*59b0*/  SEL R8, R3, R8, !P0 ;  /* 0x0000000803087207 */ /* 0x010fc40004000000 */
[C---:B------:R-:W-:Y:S02]  /*59c0*/  SEL R27, R3.reuse, R2, !P0 ;  /* 0x00000002031b7207 */ /* 0x040fe40004000000 */
[----:B------:R-:W2:Y:S04]  /*59d0*/  LDL.LU R2, [R1+0x1190] ;  /* 0x0011900001027983 */ /* 0x000ea80000300800 */
[----:B------:R0:W-:Y:S04]  /*59e0*/  STL [R1+0x30], R23 ;  /* 0x0000301701007387 */ /* 0x0001e80000100800 */
[----:B------:R-:W-:Y:S04]  /*59f0*/  STL [R1+0x28], R27 ;  /* 0x0000281b01007387 */ /* 0x000fe80000100800 */
[----:B------:R1:W-:Y:S01]  /*5a00*/  STL [R1+0x24], R8 ;  /* 0x0000240801007387 */ /* 0x0003e20000100800 */
[----:B0-----:R-:W-:-:S02]  /*5a10*/  SEL R23, R3, R9, !P0 ;  /* 0x0000000903177207 */ /* 0x001fc40004000000 */
[----:B------:R-:W-:-:S03]  /*5a20*/  SEL R9, R3, R22, !P0 ;  /* 0x0000001603097207 */ /* 0x000fc60004000000 */
[----:B------:R-:W-:Y:S01]  /*5a30*/  STL [R1+0x20], R23 ;  /* 0x0000201701007387 */ /* 0x000fe20000100800 */
[----:B-1----:R-:W-:-:S03]  /*5a40*/  SEL R8, R3, R16, !P0 ;  /* 0x0000001003087207 */ /* 0x002fc60004000000 */
[----:B------:R0:W-:Y:S01]  /*5a50*/  STL [R1+0x1c], R9 ;  /* 0x00001c0901007387 */ /* 0x0001e20000100800 */
[----:B------:R-:W-:-:S03]  /*5a60*/  SEL R16, R3, R18, !P0 ;  /* 0x0000001203107207 */ /* 0x000fc60004000000 */
[----:B------:R1:W-:Y:S01]  /*5a70*/  STL [R1+0x18], R8 ;  /* 0x0000180801007387 */ /* 0x0003e20000100800 */
[----:B0-----:R-:W-:-:S03]  /*5a80*/  SEL R9, R3, R21, !P0 ;  /* 0x0000001503097207 */ /* 0x001fc60004000000 */
[----:B------:R-:W-:Y:S01]  /*5a90*/  STL [R1+0x14], R16 ;  /* 0x0000141001007387 */ /* 0x000fe20000100800 */
[----:B-1----:R-:W-:-:S03]  /*5aa0*/  SEL R8, R3, R19, !P0 ;  /* 0x0000001303087207 */ /* 0x002fc60004000000 */
[----:B------:R-:W-:Y:S04]  /*5ab0*/  STL [R1+0x10], R9 ;  /* 0x0000100901007387 */ /* 0x000fe80000100800 */
[----:B------:R-:W3:Y:S04]  /*5ac0*/  LDL.LU R22, [R1+0xc] ;  /* 0x00000c0001167983 */ /* 0x000ee80000300800 */
[----:B------:R-:W-:Y:S04]  /*5ad0*/  STL [R1+0x8], R8 ;  /* 0x0000080801007387 */ /* 0x000fe80000100800 */
[----:B------:R-:W-:Y:S04]  /*5ae0*/  STL [R1+0x4], R0 ;  /* 0x0000040001007387 */ /* 0x000fe80000100800 */
[----:B------:R-:W4:Y:S04]  /*5af0*/  LDL.LU R15, [R1+0x3c] ;  /* 0x00003c00010f7983 */ /* 0x000f280000300800 */
[----:B------:R0:W-:Y:S04]  /*5b00*/  STL [R1+0x1114], R28 ;  /* 0x0011141c01007387 */ /* 0x0001e80000100800 */
[----:B0-----:R-:W4:Y:S01]  /*5b10*/  LDL.LU R28, [R1+0x2c] ;  /* 0x00002c00011c7983 */ /* 0x001f220000300800 */
[----:B------:R-:W-:Y:S01]  /*5b20*/  IMAD.MOV.U32 R9, RZ, RZ, R10 ;  /* 0x000000ffff097224 */ /* 0x000fe200078e000a */
[C---:B------:R-:W-:Y:S01]  /*5b30*/  SEL R29, R3.reuse, R13, !P0 ;  /* 0x0000000d031d7207 */ /* 0x040fe20004000000 */
[----:B------:R-:W-:Y:S01]  /*5b40*/  IMAD.MOV.U32 R8, RZ, RZ, R24 ;  /* 0x000000ffff087224 */ /* 0x000fe200078e0018 */
[----:B------:R-:W-:Y:S01]  /*5b50*/  SEL R27, R3, R12, !P0 ;  /* 0x0000000c031b7207 */ /* 0x000fe20004000000 */
[----:B------:R-:W-:Y:S01]  /*5b60*/  IMAD R16, R7, UR6, RZ ;  /* 0x0000000607107c24 */ /* 0x000fe2000f8e02ff */
[C---:B------:R-:W-:Y:S01]  /*5b70*/  SEL R23, R3.reuse, R11, !P0 ;  /* 0x0000000b03177207 */ /* 0x040fe20004000000 */
[----:B------:R-:W-:Y:S01]  /*5b80*/  IMAD.MOV.U32 R10, RZ, RZ, R25 ;  /* 0x000000ffff0a7224 */ /* 0x000fe200078e0019 */
[----:B------:R-:W-:Y:S01]  /*5b90*/  SEL R3, R3, R14, !P0 ;  /* 0x0000000e03037207 */ /* 0x000fe20004000000 */
[----:B------:R-:W-:-:S02]  /*5ba0*/  IMAD.MOV.U32 R7, RZ, RZ, R26 ;  /* 0x000000ffff077224 */ /* 0x000fc400078e001a */
[----:B------:R-:W-:Y:S02]  /*5bb0*/  @!P2 IMAD.MOV R9, RZ, RZ, -R9 ;  /* 0x000000ffff09a224 */ /* 0x000fe400078e0a09 */
[----:B------:R-:W-:Y:S02]  /*5bc0*/  @!P1 IMAD.MOV R8, RZ, RZ, -R8 ;  /* 0x000000ffff089224 */ /* 0x000fe400078e0a08 */
[----:B------:R-:W-:Y:S01]  /*5bd0*/  @!P4 IMAD.MOV R10, RZ, RZ, -R10 ;  /* 0x000000ffff0ac224 */ /* 0x000fe200078e0a0a */
[----:B------:R-:W-:Y:S01]  /*5be0*/  LEA R0, P5, R16, UR10, 0x1 ;  /* 0x0000000a10007c11 */ /* 0x000fe2000f8a08ff */
[----:B------:R-:W-:Y:S01]  /*5bf0*/  @!P3 IMAD.MOV R7, RZ, RZ, -R7 ;  /* 0x000000ffff07b224 */ /* 0x000fe200078e0a07 */
[----:B------:R-:W-:Y:S04]  /*5c00*/  STL [R1+0x1118], R29 ;  /* 0x0011181d01007387 */ /* 0x000fe80000100800 */
[----:B------:R-:W-:Y:S04]  /*5c10*/  STL [R1+0x111c], R27 ;  /* 0x00111c1b01007387 */ /* 0x000fe80000100800 */
[----:B------:R-:W-:Y:S04]  /*5c20*/  STL [R1+0x1120], R23 ;  /* 0x0011201701007387 */ /* 0x000fe80000100800 */
[----:B------:R-:W-:Y:S04]  /*5c30*/  STL [R1+0x1124], R3 ;  /* 0x0011240301007387 */ /* 0x000fe80000100800 */
[----:B------:R-:W-:Y:S01]  /*5c40*/  STL [R1+0x1128], R0 ;  /* 0x0011280001007387 */ /* 0x000fe20000100800 */
[----:B------:R-:W-:-:S02]  /*5c50*/  IMAD R5, R5, UR7, RZ ;  /* 0x0000000705057c24 */ /* 0x000fc4000f8e02ff */
[----:B------:R-:W-:Y:S02]  /*5c60*/  IMAD R6, R6, UR7, RZ ;  /* 0x0000000706067c24 */ /* 0x000fe4000f8e02ff */
[----:B------:R-:W-:Y:S02]  /*5c70*/  IMAD R4, R4, UR7, RZ ;  /* 0x0000000704047c24 */ /* 0x000fe4000f8e02ff */
[----:B------:R-:W-:Y:S02]  /*5c80*/  IMAD R11, R17, UR7, RZ ;  /* 0x00000007110b7c24 */ /* 0x000fe4000f8e02ff */
[----:B------:R-:W-:Y:S01]  /*5c90*/  IMAD R12, R20, UR7, RZ ;  /* 0x00000007140c7c24 */ /* 0x000fe2000f8e02ff */
[----:B--2---:R-:W-:Y:S02]  /*5ca0*/  ISETP.NE.AND P0, PT, R2, RZ, PT ;  /* 0x000000ff0200720c */ /* 0x004fe40003f05270 */
[----:B------:R-:W-:-:S04]  /*5cb0*/  LOP3.LUT R2, RZ, R2, RZ, 0x33, !PT ;  /* 0x00000002ff027212 */ /* 0x000fc800078e33ff */
[C---:B------:R-:W-:Y:S02]  /*5cc0*/  SEL R9, R2.reuse, R9, !P0 ;  /* 0x0000000902097207 */ /* 0x040fe40004000000 */
[C---:B------:R-:W-:Y:S02]  /*5cd0*/  SEL R8, R2.reuse, R8, !P0 ;  /* 0x0000000802087207 */ /* 0x040fe40004000000 */
[C---:B------:R-:W-:Y:S02]  /*5ce0*/  SEL R10, R2.reuse, R10, !P0 ;  /* 0x0000000a020a7207 */ /* 0x040fe40004000000 */
[----:B------:R-:W-:Y:S01]  /*5cf0*/  SEL R7, R2, R7, !P0 ;  /* 0x0000000702077207 */ /* 0x000fe20004000000 */
[----:B------:R-:W-:Y:S01]  /*5d00*/  STL [R1+0x112c], R9 ;  /* 0x00112c0901007387 */ /* 0x000fe20000100800 */
[----:B------:R-:W-:Y:S01]  /*5d10*/  LEA.HI.X.SX32 R2, R16, UR11, 0x1, P5 ;  /* 0x0000000b10027c11 */ /* 0x000fe2000a8f0eff */
[----:B------:R-:W0:Y:S02]  /*5d20*/  LDCU.64 UR10, c[0x0][0x380] ;  /* 0x00007000ff0a77ac */ /* 0x000e240008000a00 */
[----:B------:R-:W-:Y:S04]  /*5d30*/  STL [R1+0x1130], R8 ;  /* 0x0011300801007387 */ /* 0x000fe80000100800 */
[----:B------:R-:W-:Y:S04]  /*5d40*/  STL [R1+0x1134], R10 ;  /* 0x0011340a01007387 */ /* 0x000fe80000100800 */
[----:B------:R-:W-:Y:S04]  /*5d50*/  STL [R1+0x1138], R7 ;  /* 0x0011380701007387 */ /* 0x000fe80000100800 */
[----:B------:R1:W-:Y:S04]  /*5d60*/  STL [R1+0x113c], R2 ;  /* 0x00113c0201007387 */ /* 0x0003e80000100800 */
[----:B------:R-:W2:Y:S04]  /*5d70*/  LDL.LU R16, [R1+0x44] ;  /* 0x0000440001107983 */ /* 0x000ea80000300800 */
[----:B------:R-:W2:Y:S04]  /*5d80*/  LDL.LU R18, [R1+0x5c] ;  /* 0x00005c0001127983 */ /* 0x000ea80000300800 */
[----:B------:R-:W2:Y:S04]  /*5d90*/  LDL.LU R19, [R1+0x60] ;  /* 0x0000600001137983 */ /* 0x000ea80000300800 */
[----:B-1----:R-:W2:Y:S04]  /*5da0*/  LDL.LU R2, [R1+0x68] ;  /* 0x0000680001027983 */ /* 0x002ea80000300800 */
[----:B------:R-:W2:Y:S01]  /*5db0*/  LDL.LU R21, [R1+0x70] ;  /* 0x0000700001157983 */ /* 0x000ea20000300800 */
[----:B---3--:R-:W-:-:S03]  /*5dc0*/  IMAD R13, R22, UR7, RZ ;  /* 0x00000007160d7c24 */ /* 0x008fc6000f8e02ff */
[----:B------:R1:W-:Y:S04]  /*5dd0*/  STL [R1+0x1140], R5 ;  /* 0x0011400501007387 */ /* 0x0003e80000100800 */
[----:B-1----:R-:W3:Y:S04]  /*5de0*/  LDL.LU R5, [R1+0x4c] ;  /* 0x00004c0001057983 */ /* 0x002ee80000300800 */
[----:B------:R-:W-:Y:S01]  /*5df0*/  STL [R1+0x1144], R6 ;  /* 0x0011440601007387 */ /* 0x000fe20000100800 */
[----:B----4-:R-:W-:-:S03]  /*5e00*/  IMAD R14, R28, UR7, RZ ;  /* 0x000000071c0e7c24 */ /* 0x010fc6000f8e02ff */
[----:B------:R1:W-:Y:S04]  /*5e10*/  STL [R1+0x1148], R4 ;  /* 0x0011480401007387 */ /* 0x0003e80000100800 */
[----:B------:R-:W-:Y:S04]  /*5e20*/  STL [R1+0x114c], R11 ;  /* 0x00114c0b01007387 */ /* 0x000fe80000100800 */
[----:B------:R-:W-:Y:S04]  /*5e30*/  STL [R1+0x1150], R12 ;  /* 0x0011500c01007387 */ /* 0x000fe80000100800 */
[----:B------:R-:W4:Y:S04]  /*5e40*/  LDL.LU R22, [R1+0x78] ;  /* 0x0000780001167983 */ /* 0x000f280000300800 */
[----:B------:R-:W4:Y:S04]  /*5e50*/  LDL.LU R24, [R1+0x7c] ;  /* 0x00007c0001187983 */ /* 0x000f280000300800 */
[----:B------:R-:W-:Y:S04]  /*5e60*/  STL [R1+0x1154], R13 ;  /* 0x0011540d01007387 */ /* 0x000fe80000100800 */
[----:B------:R-:W4:Y:S04]  /*5e70*/  LDL.LU R25, [R1+0x80] ;  /* 0x0000800001197983 */ /* 0x000f280000300800 */
[----:B------:R-:W4:Y:S04]  /*5e80*/  LDL.LU R26, [R1+0x90] ;  /* 0x00009000011a7983 */ /* 0x000f280000300800 */
[----:B------:R-:W-:Y:S04]  /*5e90*/  STL [R1+0x1158], R14 ;  /* 0x0011580e01007387 */ /* 0x000fe80000100800 */
[----:B------:R-:W4:Y:S04]  /*5ea0*/  LDL.LU R7, [R1+0x98] ;  /* 0x0000980001077983 */ /* 0x000f280000300800 */
[----:B------:R-:W1:Y:S04]  /*5eb0*/  LDL.LU R10, [R1+0x94] ;  /* 0x00009400010a7983 */ /* 0x000e680000300800 */
[----:B------:R-:W4:Y:S04]  /*5ec0*/  LDL.LU R8, [R1+0xa4] ;  /* 0x0000a40001087983 */ /* 0x000f280000300800 */
[----:B------:R-:W4:Y:S04]  /*5ed0*/  LDL.LU R9, [R1+0xa0] ;  /* 0x0000a00001097983 */ /* 0x000f280000300800 */
[----:B------:R-:W4:Y:S04]  /*5ee0*/  LDL.LU R0, [R1+0x9c] ;  /* 0x00009c0001007983 */ /* 0x000f280000300800 */
[----:B------:R-:W4:Y:S04]  /*5ef0*/  LDL.LU R3, [R1+0xb4] ;  /* 0x0000b40001037983 */ /* 0x000f280000300800 */
[----:B------:R-:W4:Y:S04]  /*5f00*/  LDL.LU R23, [R1+0xc0] ;  /* 0x0000c00001177983 */ /* 0x000f280000300800 */
[----:B------:R-:W4:Y:S01]  /*5f10*/  LDL.LU R27, [R1+0xc4] ;  /* 0x0000c400011b7983 */ /* 0x000f220000300800 */
[----:B------:R-:W-:-:S03]  /*5f20*/  IMAD R15, R15, UR7, RZ ;  /* 0x000000070f0f7c24 */ /* 0x000fc6000f8e02ff */
[----:B------:R-:W4:Y:S04]  /*5f30*/  LDL.LU R29, [R1+0xc8] ;  /* 0x0000c800011d7983 */ /* 0x000f280000300800 */
[----:B------:R-:W4:Y:S04]  /*5f40*/  LDL.LU R28, [R1+0xd8] ;  /* 0x0000d800011c7983 */ /* 0x000f280000300800 */
[----:B------:R-:W-:Y:S01]  /*5f50*/  STL [R1+0x115c], R15 ;  /* 0x00115c0f01007387 */ /* 0x000fe20000100800 */
[----:B--2---:R-:W-:Y:S02]  /*5f60*/  IMAD R16, R16, UR7, RZ ;  /* 0x0000000710107c24 */ /* 0x004fe4000f8e02ff */
[----:B------:R-:W-:-:S03]  /*5f70*/  IMAD R18, R18, UR7, RZ ;  /* 0x0000000712127c24 */ /* 0x000fc6000f8e02ff */
[----:B------:R-:W-:Y:S01]  /*5f80*/  STL [R1+0x1160], R16 ;  /* 0x0011601001007387 */ /* 0x000fe20000100800 */
[----:B------:R-:W-:Y:S02]  /*5f90*/  IMAD R19, R19, UR7, RZ ;  /* 0x0000000713137c24 */ /* 0x000fe4000f8e02ff */
[----:B------:R-:W-:Y:S02]  /*5fa0*/  IMAD R20, R2, UR7, RZ ;  /* 0x0000000702147c24 */ /* 0x000fe4000f8e02ff */
[----:B------:R-:W-:Y:S02]  /*5fb0*/  IMAD R21, R21, UR7, RZ ;  /* 0x0000000715157c24 */ /* 0x000fe4000f8e02ff */
[----:B---3--:R-:W-:-:S05]  /*5fc0*/  IMAD R17, R5, UR7, RZ ;  /* 0x0000000705117c24 */ /* 0x008fca000f8e02ff */
[----:B------:R-:W-:Y:S04]  /*5fd0*/  STL [R1+0x1164], R17 ;  /* 0x0011641101007387 */ /* 0x000fe80000100800 */
[----:B------:R-:W-:Y:S04]  /*5fe0*/  STL [R1+0x1168], R18 ;  /* 0x0011681201007387 */ /* 0x000fe80000100800 */
[----:B------:R-:W-:Y:S04]  /*5ff0*/  STL [R1+0x116c], R19 ;  /* 0x00116c1301007387 */ /* 0x000fe80000100800 */
[----:B------:R-:W-:Y:S01]  /*6000*/  STL [R1+0x1170], R20 ;  /* 0x0011701401007387 */ /* 0x000fe20000100800 */
[----:B----4-:R-:W-:-:S03]  /*6010*/  IMAD R22, R22, UR7, RZ ;  /* 0x0000000716167c24 */ /* 0x010fc6000f8e02ff */
[----:B------:R-:W-:Y:S01]  /*6020*/  STL [R1+0x1174], R21 ;  /* 0x0011741501007387 */ /* 0x000fe20000100800 */
[----:B------:R-:W-:-:S03]  /*6030*/  IMAD R24, R24, UR7, RZ ;  /* 0x0000000718187c24 */ /* 0x000fc6000f8e02ff */
[----:B------:R-:W-:Y:S01]  /*6040*/  STL [R1+0x1178], R22 ;  /* 0x0011781601007387 */ /* 0x000fe20000100800 */
[----:B------:R-:W-:-:S03]  /*6050*/  IMAD R25, R25, UR7, RZ ;  /* 0x0000000719197c24 */ /* 0x000fc6000f8e02ff */
[----:B------:R-:W-:Y:S01]  /*6060*/  STL [R1+0x117c], R24 ;  /* 0x00117c1801007387 */ /* 0x000fe20000100800 */
[----:B------:R-:W-:-:S03]  /*6070*/  IMAD R26, R26, UR7, RZ ;  /* 0x000000071a1a7c24 */ /* 0x000fc6000f8e02ff */
[----:B------:R-:W-:Y:S01]  /*6080*/  STL [R1+0x1180], R25 ;  /* 0x0011801901007387 */ /* 0x000fe20000100800 */
[----:B------:R-:W-:-:S03]  /*6090*/  IMAD R5, R7, UR7, RZ ;  /* 0x0000000707057c24 */ /* 0x000fc6000f8e02ff */
[----:B------:R-:W-:Y:S01]  /*60a0*/  STL [R1+0x1184], R26 ;  /* 0x0011841a01007387 */ /* 0x000fe20000100800 */
[----:B-1----:R-:W-:-:S03]  /*60b0*/  IMAD R4, R10, UR7, RZ ;  /* 0x000000070a047c24 */ /* 0x002fc6000f8e02ff */
[----:B------:R1:W-:Y:S01]  /*60c0*/  STL [R1+0xc], R5 ;  /* 0x00000c0501007387 */ /* 0x0003e20000100800 */
[----:B------:R-:W-:-:S03]  /*60d0*/  IMAD R2, R8, UR7, RZ ;  /* 0x0000000708027c24 */ /* 0x000fc6000f8e02ff */
[----:B------:R2:W-:Y:S04]  /*60e0*/  STL [R1+0x2c], R4 ;  /* 0x00002c0401007387 */ /* 0x0005e80000100800 */
[----:B------:R3:W-:Y:S01]  /*60f0*/  STL [R1+0x3c], R2 ;  /* 0x00003c0201007387 */ /* 0x0007e20000100800 */
[----:B-1----:R-:W-:Y:S02]  /*6100*/  IMAD R5, R9, UR7, RZ ;  /* 0x0000000709057c24 */ /* 0x002fe4000f8e02ff */
[----:B--2---:R-:W-:-:S03]  /*6110*/  IMAD R4, R0, UR7, RZ ;  /* 0x0000000700047c24 */ /* 0x004fc6000f8e02ff */
[----:B------:R-:W-:Y:S01]  /*6120*/  STL [R1+0x44], R5 ;  /* 0x0000440501007387 */ /* 0x000fe20000100800 */
[----:B---3--:R-:W-:Y:S02]  /*6130*/  IMAD R2, R3, UR7, RZ ;  /* 0x0000000703027c24 */ /* 0x008fe4000f8e02ff */
[----:B------:R-:W-:Y:S01]  /*6140*/  IMAD R0, R23, UR7, RZ ;  /* 0x0000000717007c24 */ /* 0x000fe2000f8e02ff */
[----:B------:R-:W-:Y:S01]  /*6150*/  STL [R1+0x4c], R4 ;  /* 0x00004c0401007387 */ /* 0x000fe20000100800 */
[----:B------:R-:W-:-:S03]  /*6160*/  IMAD R3, R27, UR7, RZ ;  /* 0x000000071b037c24 */ /* 0x000fc6000f8e02ff */
[----:B------:R1:W-:Y:S04]  /*6170*/  STL [R1+0x5c], R2 ;  /* 0x00005c0201007387 */ /* 0x0003e80000100800 */
[----:B------:R2:W-:Y:S04]  /*6180*/  STL [R1+0x60], R0 ;  /* 0x0000600001007387 */ /* 0x0005e80000100800 */
[----:B------:R-:W-:Y:S04]  /*6190*/  STL [R1+0x68], R3 ;  /* 0x0000680301007387 */ /* 0x000fe80000100800 */
[----:B------:R-:W3:Y:S01]  /*61a0*/  LDL.LU R26, [R1+0xcc] ;  /* 0x0000cc00011a7983 */ /* 0x000ee20000300800 */
[----:B-1----:R-:W-:-:S02]  /*61b0*/  IMAD R2, R29, UR7, RZ ;  /* 0x000000071d027c24 */ /* 0x002fc4000f8e02ff */
[----:B--2---:R-:W-:-:S03]  /*61c0*/  IMAD R0, R28, UR7, RZ ;  /* 0x000000071c007c24 */ /* 0x004fc6000f8e02ff */
[----:B------:R-:W-:Y:S04]  /*61d0*/  STL [R1+0x70], R2 ;  /* 0x0000700201007387 */ /* 0x000fe80000100800 */
[----:B---3--:R1:W-:Y:S04]  /*61e0*/  STL [R1+0x1188], R26 ;  /* 0x0011881a01007387 */ /* 0x0083e80000100800 */
[----:B------:R-:W-:Y:S04]  /*61f0*/  STL [R1+0x78], R0 ;  /* 0x0000780001007387 */ /* 0x000fe80000100800 */
[----:B-1----:R-:W2:Y:S04]  /*6200*/  LDL.LU R26, [R1+0xd0] ;  /* 0x0000d000011a7983 */ /* 0x002ea80000300800 */
[----:B--2---:R1:W-:Y:S04]  /*6210*/  STL [R1+0x118c], R26 ;  /* 0x00118c1a01007387 */ /* 0x0043e80000100800 */
[----:B-1----:R-:W2:Y:S04]  /*6220*/  LDL.LU R26, [R1+0xd4] ;  /* 0x0000d400011a7983 */ /* 0x002ea80000300800 */
        /* <DEDUP_REMOVED lines=28> */
[----:B--2---:R-:W-:-:S05]  /*63f0*/  IMAD R26, R26, UR7, RZ ;  /* 0x000000071a1a7c24 */ /* 0x004fca000f8e02ff */
[----:B------:R1:W-:Y:S04]  /*6400*/  STL [R1+0x7c], R26 ;  /* 0x00007c1a01007387 */ /* 0x0003e80000100800 */
[----:B-1----:R-:W2:Y:S02]  /*6410*/  LDL.LU R26, [R1+0x118c] ;  /* 0x00118c00011a7983 */ /* 0x002ea40000300800 */
[----:B--2---:R-:W-:-:S05]  /*6420*/  IMAD R26, R26, UR7, RZ ;  /* 0x000000071a1a7c24 */ /* 0x004fca000f8e02ff */
[----:B------:R1:W-:Y:S04]  /*6430*/  STL [R1+0x80], R26 ;  /* 0x0000801a01007387 */ /* 0x0003e80000100800 */
[----:B-1----:R-:W2:Y:S01]  /*6440*/  LDL.LU R26, [R1+0x1188] ;  /* 0x00118800011a7983 */ /* 0x002ea20000300800 */
[----:B---3--:R-:W-:Y:S02]  /*6450*/  IMAD R25, R25, UR7, RZ ;  /* 0x0000000719197c24 */ /* 0x008fe4000f8e02ff */
[----:B----4-:R-:W-:Y:S02]  /*6460*/  IMAD R24, R24, UR7, RZ ;  /* 0x0000000718187c24 */ /* 0x010fe4000f8e02ff */
[----:B------:R-:W-:Y:S02]  /*6470*/  IMAD R22, R22, UR7, RZ ;  /* 0x0000000716167c24 */ /* 0x000fe4000f8e02ff */
[----:B------:R-:W-:-:S02]  /*6480*/  IMAD R21, R21, UR7, RZ ;  /* 0x0000000715157c24 */ /* 0x000fc4000f8e02ff */
[----:B------:R-:W-:Y:S02]  /*6490*/  IMAD R20, R20, UR7, RZ ;  /* 0x0000000714147c24 */ /* 0x000fe4000f8e02ff */
[----:B------:R-:W-:Y:S02]  /*64a0*/  IMAD R19, R19, UR7, RZ ;  /* 0x0000000713137c24 */ /* 0x000fe4000f8e02ff */
[----:B------:R-:W-:Y:S02]  /*64b0*/  IMAD R18, R18, UR7, RZ ;  /* 0x0000000712127c24 */ /* 0x000fe4000f8e02ff */
[----:B------:R-:W-:Y:S02]  /*64c0*/  IMAD R17, R17, UR7, RZ ;  /* 0x0000000711117c24 */ /* 0x000fe4000f8e02ff */
        /* <DEDUP_REMOVED lines=20> */
[----:B--2---:R-:W-:-:S05]  /*6610*/  IMAD R26, R26, UR7, RZ ;  /* 0x000000071a1a7c24 */ /* 0x004fca000f8e02ff */
[----:B------:R1:W-:Y:S04]  /*6620*/  STL [R1+0x90], R26 ;  /* 0x0000901a01007387 */ /* 0x0003e80000100800 */
[----:B-1----:R-:W2:Y:S04]  /*6630*/  LDL.LU R26, [R1+0x1184] ;  /* 0x00118400011a7983 */ /* 0x002ea80000300800 */
[----:B------:R1:W-:Y:S04]  /*6640*/  STL [R1+0x94], R25 ;  /* 0x0000941901007387 */ /* 0x0003e80000100800 */
[----:B-1----:R-:W3:Y:S04]  /*6650*/  LDL.LU R25, [R1+0x1180] ;  /* 0x0011800001197983 */ /* 0x002ee80000300800 */
[----:B------:R1:W-:Y:S04]  /*6660*/  STL [R1+0x98], R24 ;  /* 0x0000981801007387 */ /* 0x0003e80000100800 */
[----:B-1----:R-:W4:Y:S04]  /*6670*/  LDL.LU R24, [R1+0x117c] ;  /* 0x00117c0001187983 */ /* 0x002f280000300800 */
[----:B------:R1:W-:Y:S04]  /*6680*/  STL [R1+0x9c], R22 ;  /* 0x00009c1601007387 */ /* 0x0003e80000100800 */
[----:B-1----:R-:W2:Y:S04]  /*6690*/  LDL.LU R22, [R1+0x1178] ;  /* 0x0011780001167983 */ /* 0x002ea80000300800 */
        /* <DEDUP_REMOVED lines=43> */
[----:B-1----:R-:W3:Y:S04]  /*6950*/  LDL.LU R23, [R1+0x1120] ;  /* 0x0011200001177983 */ /* 0x002ee80000300800 */
[----:B------:R1:W-:Y:S04]  /*6960*/  STL [R1+0x10], R27 ;  /* 0x0000101b01007387 */ /* 0x0003e80000100800 */
[----:B-1----:R-:W4:Y:S04]  /*6970*/  LDL.LU R27, [R1+0x111c] ;  /* 0x00111c00011b7983 */ /* 0x002f280000300800 */
[----:B------:R1:W-:Y:S04]  /*6980*/  STL [R1+0x8], R29 ;  /* 0x0000081d01007387 */ /* 0x0003e80000100800 */
[----:B-1----:R-:W4:Y:S04]  /*6990*/  LDL.LU R29, [R1+0x1118] ;  /* 0x00111800011d7983 */ /* 0x002f280000300800 */
[----:B------:R1:W-:Y:S04]  /*69a0*/  STL [R1+0x4], R28 ;  /* 0x0000041c01007387 */ /* 0x0003e80000100800 */
[----:B-1----:R-:W4:Y:S01]  /*69b0*/  LDL.LU R28, [R1+0x1114] ;  /* 0x00111400011c7983 */ /* 0x002f220000300800 */
[----:B--2---:R-:W-:-:S02]  /*69c0*/  IMAD R3, R3, UR7, RZ ;  /* 0x0000000703037c24 */ /* 0x004fc4000f8e02ff */
[----:B---3--:R-:W-:Y:S02]  /*69d0*/  IMAD R23, R23, UR7, RZ ;  /* 0x0000000717177c24 */ /* 0x008fe4000f8e02ff */
[----:B----4-:R-:W-:Y:S02]  /*69e0*/  IMAD R27, R27, UR7, RZ ;  /* 0x000000071b1b7c24 */ /* 0x010fe4000f8e02ff */
[----:B------:R-:W-:Y:S02]  /*69f0*/  IMAD R29, R29, UR7, RZ ;  /* 0x000000071d1d7c24 */ /* 0x000fe4000f8e02ff */
[----:B------:R-:W-:-:S05]  /*6a00*/  IMAD R28, R28, UR7, RZ ;  /* 0x000000071c1c7c24 */ /* 0x000fca000f8e02ff */
[----:B------:R-:W-:Y:S04]  /*6a10*/  STL [R1+0x1100], R28 ;  /* 0x0011001c01007387 */ /* 0x000fe80000100800 */
[----:B------:R-:W-:Y:S04]  /*6a20*/  STL [R1+0x1104], R29 ;  /* 0x0011041d01007387 */ /* 0x000fe80000100800 */
[----:B------:R1:W-:Y:S04]  /*6a30*/  STL [R1+0x1108], R27 ;  /* 0x0011081b01007387 */ /* 0x0003e80000100800 */
[----:B------:R2:W-:Y:S04]  /*6a40*/  STL [R1+0x110c], R23 ;  /* 0x00110c1701007387 */ /* 0x0005e80000100800 */
[----:B------:R3:W-:Y:S01]  /*6a50*/  STL [R1+0x1110], R3 ;  /* 0x0011100301007387 */ /* 0x0007e20000100800 */
[----:B-1----:R-:W-:-:S02]  /*6a60*/  LEA R27, P0, R4, R0, 0x1 ;  /* 0x00000000041b7211 */ /* 0x002fc400078008ff */
[-C--:B--2---:R-:W-:Y:S02]  /*6a70*/  LEA R23, P6, R6, R0.reuse, 0x1 ;  /* 0x0000000006177211 */ /* 0x084fe400078c08ff */
[----:B---3--:R-:W-:-:S05]  /*6a80*/  LEA R3, P5, R5, R0, 0x1 ;  /* 0x0000000005037211 */ /* 0x008fca00078a08ff */
[----:B------:R1:W-:Y:S04]  /*6a90*/  STL [R1+0x10c0], R3 ;  /* 0x0010c00301007387 */ /* 0x0003e80000100800 */
[----:B------:R2:W-:Y:S01]  /*6aa0*/  STL [R1+0x10c4], R23 ;  /* 0x0010c41701007387 */ /* 0x0005e20000100800 */
[----:B-1----:R-:W-:-:S03]  /*6ab0*/  LEA R3, P1, R11, R0, 0x1 ;  /* 0x000000000b037211 */ /* 0x002fc600078208ff */
[----:B------:R1:W-:Y:S01]  /*6ac0*/  STL [R1+0x10c8], R27 ;  /* 0x0010c81b01007387 */ /* 0x0003e20000100800 */
[----:B--2---:R-:W-:-:S03]  /*6ad0*/  LEA R23, P2, R12, R0, 0x1 ;  /* 0x000000000c177211 */ /* 0x004fc600078408ff */
[----:B------:R2:W-:Y:S01]  /*6ae0*/  STL [R1+0x10cc], R3 ;  /* 0x0010cc0301007387 */ /* 0x0005e20000100800 */
[----:B-1----:R-:W-:-:S03]  /*6af0*/  LEA R27, P3, R13, R0, 0x1 ;  /* 0x000000000d1b7211 */ /* 0x002fc600078608ff */
[----:B------:R-:W-:Y:S01]  /*6b00*/  STL [R1+0x10d0], R23 ;  /* 0x0010d01701007387 */ /* 0x000fe20000100800 */
[----:B--2---:R-:W-:-:S03]  /*6b10*/  LEA R3, P4, R14, R0, 0x1 ;  /* 0x000000000e037211 */ /* 0x004fc600078808ff */
[----:B------:R-:W-:Y:S04]  /*6b20*/  STL [R1+0x10d4], R27 ;  /* 0x0010d41b01007387 */ /* 0x000fe80000100800 */
[----:B------:R1:W-:Y:S04]  /*6b30*/  STL [R1+0x10d8], R3 ;  /* 0x0010d80301007387 */ /* 0x0003e80000100800 */
[----:B-1----:R-:W2:Y:S01]  /*6b40*/  LDL.LU R3, [R1+0xc] ;  /* 0x00000c0001037983 */ /* 0x002ea20000300800 */
[----:B------:R-:W-:Y:S02]  /*6b50*/  LEA.HI.X.SX32 R23, R5, R2, 0x1, P5 ;  /* 0x0000000205177211 */ /* 0x000fe400028f0eff */
[----:B------:R-:W-:-:S03]  /*6b60*/  LEA R5, P5, R15, R0, 0x1 ;  /* 0x000000000f057211 */ /* 0x000fc600078a08ff */
[----:B------:R1:W-:Y:S04]  /*6b70*/  STL [R1+0x10b8], R23 ;  /* 0x0010b81701007387 */ /* 0x0003e80000100800 */
[----:B------:R3:W-:Y:S01]  /*6b80*/  STL [R1+0x10bc], R5 ;  /* 0x0010bc0501007387 */ /* 0x0007e20000100800 */
[----:B-1----:R-:W-:Y:S02]  /*6b90*/  LEA.HI.X.SX32 R23, R6, R2, 0x1, P6 ;  /* 0x0000000206177211 */ /* 0x002fe400030f0eff */
[----:B------:R-:W-:Y:S02]  /*6ba0*/  LEA R6, P6, R16, R0, 0x1 ;  /* 0x0000000010067211 */ /* 0x000fe400078c08ff */
[----:B---3--:R-:W-:Y:S01]  /*6bb0*/  LEA.HI.X.SX32 R5, R4, R2, 0x1, P0 ;  /* 0x0000000204057211 */ /* 0x008fe200000f0eff */
[----:B------:R1:W-:Y:S01]  /*6bc0*/  STL [R1+0x10b0], R23 ;  /* 0x0010b01701007387 */ /* 0x0003e20000100800 */
[----:B------:R-:W-:-:S03]  /*6bd0*/  LEA R4, P0, R17, R0, 0x1 ;  /* 0x0000000011047211 */ /* 0x000fc600078008ff */
[----:B-1----:R-:W3:Y:S04]  /*6be0*/  LDL.LU R23, [R1+0x2c] ;  /* 0x00002c0001177983 */ /* 0x002ee80000300800 */
[----:B------:R-:W-:Y:S04]  /*6bf0*/  STL [R1+0x10b4], R6 ;  /* 0x0010b40601007387 */ /* 0x000fe80000100800 */
[----:B------:R1:W-:Y:S04]  /*6c00*/  STL [R1+0x10a8], R5 ;  /* 0x0010a80501007387 */ /* 0x0003e80000100800 */
[----:B------:R4:W-:Y:S01]  /*6c10*/  STL [R1+0x10ac], R4 ;  /* 0x0010ac0401007387 */ /* 0x0009e20000100800 */
[----:B-1----:R-:W-:-:S02]  /*6c20*/  LEA.HI.X.SX32 R5, R11, R2, 0x1, P1 ;  /* 0x000000020b057211 */ /* 0x002fc400008f0eff */
[----:B------:R-:W-:Y:S02]  /*6c30*/  LEA R6, P1, R18, R0, 0x1 ;  /* 0x0000000012067211 */ /* 0x000fe400078208ff */
[----:B----4-:R-:W-:Y:S01]  /*6c40*/  LEA.HI.X.SX32 R4, R12, R2, 0x1, P2 ;  /* 0x000000020c047211 */ /* 0x010fe200010f0eff */
[----:B------:R1:W-:Y:S04]  /*6c50*/  STL [R1+0x10a0], R5 ;  /* 0x0010a00501007387 */ /* 0x0003e80000100800 */
[----:B------:R-:W-:Y:S04]  /*6c60*/  STL [R1+0x10a4], R6 ;  /* 0x0010a40601007387 */ /* 0x000fe80000100800 */
[----:B------:R-:W4:Y:S01]  /*6c70*/  LDL.LU R27, [R1+0x44] ;  /* 0x00004400011b7983 */ /* 0x000f220000300800 */
[----:B-1----:R-:W-:-:S03]  /*6c80*/  LEA R5, P2, R19, R0, 0x1 ;  /* 0x0000000013057211 */ /* 0x002fc600078408ff */
[----:B------:R1:W-:Y:S04]  /*6c90*/  STL [R1+0x1098], R4 ;  /* 0x0010980401007387 */ /* 0x0003e80000100800 */
[----:B------:R0:W-:Y:S04]  /*6ca0*/  STL [R1+0x109c], R5 ;  /* 0x00109c0501007387 */ /* 0x0001e80000100800 */
[----:B------:R-:W4:Y:S01]  /*6cb0*/  LDL.LU R29, [R1+0x4c] ;  /* 0x00004c00011d7983 */ /* 0x000f220000300800 */
[----:B-1----:R-:W-:Y:S02]  /*6cc0*/  LEA.HI.X.SX32 R4, R13, R2, 0x1, P3 ;  /* 0x000000020d047211 */ /* 0x002fe400018f0eff */
[----:B0-----:R-:W-:-:S03]  /*6cd0*/  LEA R5, P3, R20, R0, 0x1 ;  /* 0x0000000014057211 */ /* 0x001fc600078608ff */
[----:B------:R0:W-:Y:S04]  /*6ce0*/  STL [R1+0x1090], R4 ;  /* 0x0010900401007387 */ /* 0x0001e80000100800 */
[----:B------:R1:W-:Y:S01]  /*6cf0*/  STL [R1+0x1094], R5 ;  /* 0x0010940501007387 */ /* 0x0003e20000100800 */
[----:B0-----:R-:W-:Y:S02]  /*6d00*/  LEA.HI.X.SX32 R4, R14, R2, 0x1, P4 ;  /* 0x000000020e047211 */ /* 0x001fe400020f0eff */
[----:B------:R-:W-:Y:S02]  /*6d10*/  LEA R6, P4, R21, R0, 0x1 ;  /* 0x0000000015067211 */ /* 0x000fe400078808ff */
[----:B-1----:R-:W-:Y:S01]  /*6d20*/  LEA.HI.X.SX32 R5, R15, R2, 0x1, P5 ;  /* 0x000000020f057211 */ /* 0x002fe200028f0eff */
[----:B------:R0:W-:Y:S04]  /*6d30*/  STL [R1+0x1088], R4 ;  /* 0x0010880401007387 */ /* 0x0001e80000100800 */
[----:B------:R1:W-:Y:S04]  /*6d40*/  STL [R1+0x108c], R6 ;  /* 0x00108c0601007387 */ /* 0x0003e80000100800 */
[----:B------:R-:W4:Y:S01]  /*6d50*/  LDL.LU R28, [R1+0x60] ;  /* 0x00006000011c7983 */ /* 0x000f220000300800 */
[----:B0-----:R-:W-:-:S03]  /*6d60*/  LEA R4, P5, R22, R0, 0x1 ;  /* 0x0000000016047211 */ /* 0x001fc600078a08ff */
[----:B------:R0:W-:Y:S01]  /*6d70*/  STL [R1+0x1080], R5 ;  /* 0x0010800501007387 */ /* 0x0001e20000100800 */
[----:B-1----:R-:W-:-:S03]  /*6d80*/  LEA.HI.X.SX32 R6, R16, R2, 0x1, P6 ;  /* 0x0000000210067211 */ /* 0x002fc600030f0eff */
[----:B------:R1:W-:Y:S01]  /*6d90*/  STL [R1+0x1084], R4 ;  /* 0x0010840401007387 */ /* 0x0003e20000100800 */
[----:B0-----:R-:W-:-:S03]  /*6da0*/  LEA R5, P6, R24, R0, 0x1 ;  /* 0x0000000018057211 */ /* 0x001fc600078c08ff */
[----:B------:R-:W-:Y:S01]  /*6db0*/  STL [R1+0x1078], R6 ;  /* 0x0010780601007387 */ /* 0x000fe20000100800 */
[----:B-1----:R-:W-:-:S03]  /*6dc0*/  LEA.HI.X.SX32 R4, R17, R2, 0x1, P0 ;  /* 0x0000000211047211 */ /* 0x002fc600000f0eff */
[----:B------:R-:W4:Y:S04]  /*6dd0*/  LDL.LU R17, [R1+0x70] ;  /* 0x0000700001117983 */ /* 0x000f280000300800 */
[----:B------:R0:W-:Y:S04]  /*6de0*/  STL [R1+0x107c], R5 ;  /* 0x00107c0501007387 */ /* 0x0001e80000100800 */
[----:B------:R1:W-:Y:S01]  /*6df0*/  STL [R1+0x1070], R4 ;  /* 0x0010700401007387 */ /* 0x0003e20000100800 */
[----:B0-----:R-:W-:Y:S02]  /*6e00*/  LEA R5, P0, R25, R0, 0x1 ;  /* 0x0000000019057211 */ /* 0x001fe400078008ff */
[----:B-1----:R-:W-:-:S02]  /*6e10*/  LEA.HI.X.SX32 R4, R18, R2, 0x1, P1 ;  /* 0x0000000212047211 */ /* 0x002fc400008f0eff */
[----:B------:R-:W4:Y:S04]  /*6e20*/  LDL.LU R18, [R1+0x68] ;  /* 0x0000680001127983 */ /* 0x000f280000300800 */
[----:B------:R0:W-:Y:S04]  /*6e30*/  STL [R1+0x1074], R5 ;  /* 0x0010740501007387 */ /* 0x0001e80000100800 */
[----:B------:R-:W4:Y:S04]  /*6e40*/  LDL.LU R16, [R1+0x78] ;  /* 0x0000780001107983 */ /* 0x000f280000300800 */
[----:B------:R1:W-:Y:S01]  /*6e50*/  STL [R1+0x1068], R4 ;  /* 0x0010680401007387 */ /* 0x0003e20000100800 */
[----:B0-----:R-:W-:-:S02]  /*6e60*/  LEA R5, P1, R26, R0, 0x1 ;  /* 0x000000001a057211 */ /* 0x001fc400078208ff */
[-C--:B-1----:R-:W-:Y:S02]  /*6e70*/  LEA.HI.X.SX32 R4, R19, R2.reuse, 0x1, P2 ;  /* 0x0000000213047211 */ /* 0x082fe400010f0eff */
[----:B------:R-:W4:Y:S04]  /*6e80*/  LDL.LU R19, [R1+0x5c] ;  /* 0x00005c0001137983 */ /* 0x000f280000300800 */
[----:B------:R-:W-:Y:S04]  /*6e90*/  STL [R1+0x106c], R5 ;  /* 0x00106c0501007387 */ /* 0x000fe80000100800 */
[----:B------:R-:W4:Y:S04]  /*6ea0*/  LDL.LU R15, [R1+0x7c] ;  /* 0x00007c00010f7983 */ /* 0x000f280000300800 */
[----:B------:R0:W-:Y:S04]  /*6eb0*/  STL [R1+0x1060], R4 ;  /* 0x0010600401007387 */ /* 0x0001e80000100800 */
[----:B------:R-:W4:Y:S01]  /*6ec0*/  LDL.LU R14, [R1+0x80] ;  /* 0x00008000010e7983 */ /* 0x000f220000300800 */
[----:B0-----:R-:W-:-:S02]  /*6ed0*/  LEA.HI.X.SX32 R4, R20, R2, 0x1, P3 ;  /* 0x0000000214047211 */ /* 0x001fc400018f0eff */
[----:B--2---:R-:W-:-:S05]  /*6ee0*/  LEA R5, P2, R3, R0, 0x1 ;  /* 0x0000000003057211 */ /* 0x004fca00078408ff */
[----:B------:R-:W-:Y:S04]  /*6ef0*/  STL [R1+0x1064], R5 ;  /* 0x0010640501007387 */ /* 0x000fe80000100800 */
[----:B------:R-:W2:Y:S04]  /*6f00*/  LDL.LU R20, [R1+0x3c] ;  /* 0x00003c0001147983 */ /* 0x000ea80000300800 */
[----:B------:R0:W-:Y:S04]  /*6f10*/  STL [R1+0x1058], R4 ;  /* 0x0010580401007387 */ /* 0x0001e80000100800 */
[----:B------:R-:W2:Y:S01]  /*6f20*/  LDL.LU R13, [R1+0x90] ;  /* 0x00009000010d7983 */ /* 0x000ea20000300800 */
[----:B0-----:R-:W-:-:S02]  /*6f30*/  LEA.HI.X.SX32 R4, R21, R2, 0x1, P4 ;  /* 0x0000000215047211 */ /* 0x001fc400020f0eff */
[----:B---3--:R-:W-:-:S05]  /*6f40*/  LEA R5, P3, R23, R0, 0x1 ;  /* 0x0000000017057211 */ /* 0x008fca00078608ff */
[----:B------:R-:W-:Y:S04]  /*6f50*/  STL [R1+0x105c], R5 ;  /* 0x00105c0501007387 */ /* 0x000fe80000100800 */
[----:B------:R-:W3:Y:S04]  /*6f60*/  LDL.LU R12, [R1+0x94] ;  /* 0x00009400010c7983 */ /* 0x000ee80000300800 */
[----:B------:R0:W-:Y:S02]  /*6f70*/  STL [R1+0x1050], R4 ;  /* 0x0010500401007387 */ /* 0x0001e40000100800 */
[----:B0-----:R-:W-:-:S02]  /*6f80*/  LEA.HI.X.SX32 R4, R22, R2, 0x1, P5 ;  /* 0x0000000216047211 */ /* 0x001fc400028f0eff */
[-C--:B----4-:R-:W-:Y:S02]  /*6f90*/  LEA R6, P5, R27, R0.reuse, 0x1 ;  /* 0x000000001b067211 */ /* 0x090fe400078a08ff */
[----:B--2---:R-:W-:-:S05]  /*6fa0*/  LEA R5, P4, R20, R0, 0x1 ;  /* 0x0000000014057211 */ /* 0x004fca00078808ff */
[----:B------:R0:W-:Y:S04]  /*6fb0*/  STL [R1+0x1054], R5 ;  /* 0x0010540501007387 */ /* 0x0001e80000100800 */
[----:B------:R-:W2:Y:S04]  /*6fc0*/  LDL.LU R11, [R1+0x98] ;  /* 0x00009800010b7983 */ /* 0x000ea80000300800 */
[----:B------:R1:W-:Y:S01]  /*6fd0*/  STL [R1+0xef8], R4 ;  /* 0x000ef80401007387 */ /* 0x0003e20000100800 */
[----:B0-----:R-:W-:-:S03]  /*6fe0*/  LEA.HI.X.SX32 R5, R24, R2, 0x1, P6 ;  /* 0x0000000218057211 */ /* 0x001fc600030f0eff */
[----:B-1----:R-:W4:Y:S01]  /*6ff0*/  LDL.LU R4, [R1+0x9c] ;  /* 0x00009c0001047983 */ /* 0x002f220000300800 */
[----:B------:R-:W-:-:S03]  /*7000*/  LEA R21, P6, R29, R0, 0x1 ;  /* 0x000000001d157211 */ /* 0x000fc600078c08ff */
[----:B------:R0:W-:Y:S04]  /*7010*/  STL [R1+0xf18], R6 ;  /* 0x000f180601007387 */ /* 0x0001e80000100800 */
[----:B------:R1:W-:Y:S04]  /*7020*/  STL [R1+0xefc], R5 ;  /* 0x000efc0501007387 */ /* 0x0003e80000100800 */
[----:B0-----:R-:W4:Y:S01]  /*7030*/  LDL.LU R6, [R1+0xa0] ;  /* 0x0000a00001067983 */ /* 0x001f220000300800 */
[----:B-1----:R-:W-:-:S03]  /*7040*/  LEA.HI.X.SX32 R5, R25, R2, 0x1, P0 ;  /* 0x0000000219057211 */ /* 0x002fc600000f0eff */
[----:B------:R-:W-:Y:S04]  /*7050*/  STL [R1+0xf20], R21 ;  /* 0x000f201501007387 */ /* 0x000fe80000100800 */
[----:B------:R0:W-:Y:S04]  /*7060*/  STL [R1+0xf00], R5 ;  /* 0x000f000501007387 */ /* 0x0001e80000100800 */
[----:B0-----:R-:W4:Y:S01]  /*7070*/  LDL.LU R5, [R1+0xa4] ;  /* 0x0000a40001057983 */ /* 0x001f220000300800 */
[----:B------:R-:W-:Y:S02]  /*7080*/  LEA R21, P0, R19, R0, 0x1 ;  /* 0x0000000013157211 */ /* 0x000fe400078008ff */
[----:B------:R-:W-:-:S03]  /*7090*/  LEA.HI.X.SX32 R24, R26, R2, 0x1, P1 ;  /* 0x000000021a187211 */ /* 0x000fc600008f0eff */
[----:B------:R0:W-:Y:S04]  /*70a0*/  STL [R1+0xf28], R21 ;  /* 0x000f281501007387 */ /* 0x0001e80000100800 */
[----:B------:R1:W-:Y:S01]  /*70b0*/  STL [R1+0xf04], R24 ;  /* 0x000f041801007387 */ /* 0x0003e20000100800 */
[----:B0-----:R-:W-:-:S03]  /*70c0*/  LEA.HI.X.SX32 R21, R3, R2, 0x1, P2 ;  /* 0x0000000203157211 */ /* 0x001fc600010f0eff */
[----:B------:R-:W4:Y:S01]  /*70d0*/  LDL.LU R3, [R1+0x8c] ;  /* 0x00008c0001037983 */ /* 0x000f220000300800 */
[-C--:B------:R-:W-:Y:S02]  /*70e0*/  LEA R22, P1, R28, R0.reuse, 0x1 ;  /* 0x000000001c167211 */ /* 0x080fe400078208ff */
[----:B-1----:R-:W-:-:S03]  /*70f0*/  LEA R24, P2, R18, R0, 0x1 ;  /* 0x0000000012187211 */ /* 0x002fc600078408ff */
[----:B------:R0:W-:Y:S04]  /*7100*/  STL [R1+0xf30], R22 ;  /* 0x000f301601007387 */ /* 0x0001e80000100800 */
[----:B------:R1:W-:Y:S01]  /*7110*/  STL [R1+0xf08], R21 ;  /* 0x000f081501007387 */ /* 0x0003e20000100800 */
[----:B0-----:R-:W-:-:S03]  /*7120*/  LEA.HI.X.SX32 R22, R23, R2, 0x1, P3 ;  /* 0x0000000217167211 */ /* 0x001fc600018f0eff */
[----:B------:R-:W-:Y:S01]  /*7130*/  STL [R1+0xf38], R24 ;  /* 0x000f381801007387 */ /* 0x000fe20000100800 */
[----:B-1----:R-:W-:-:S03]  /*7140*/  LEA R21, P3, R17, R0, 0x1 ;  /* 0x0000000011157211 */ /* 0x002fc600078608ff */
[----:B------:R-:W4:Y:S04]  /*7150*/  LDL.LU R23, [R1+0x88] ;  /* 0x0000880001177983 */ /* 0x000f280000300800 */
[----:B------:R0:W-:Y:S04]  /*7160*/  STL [R1+0xf0c], R22 ;  /* 0x000f0c1601007387 */ /* 0x0001e80000100800 */
[----:B------:R1:W-:Y:S01]  /*7170*/  STL [R1+0xf40], R21 ;  /* 0x000f401501007387 */ /* 0x0003e20000100800 */
[-C--:B0-----:R-:W-:Y:S02]  /*7180*/  LEA.HI.X.SX32 R22, R20, R2.reuse, 0x1, P4 ;  /* 0x0000000214167211 */ /* 0x081fe400020f0eff */
[----:B------:R-:W-:-:S02]  /*7190*/  LEA.HI.X.SX32 R20, R27, R2, 0x1, P5 ;  /* 0x000000021b147211 */ /* 0x000fc400028f0eff */
[-C--:B-1----:R-:W-:Y:S01]  /*71a0*/  LEA R21, P4, R16, R0.reuse, 0x1 ;  /* 0x0000000010157211 */ /* 0x082fe200078808ff */
[----:B------:R0:W-:Y:S04]  /*71b0*/  STL [R1+0xf10], R22 ;  /* 0x000f101601007387 */ /* 0x0001e80000100800 */
[----:B------:R-:W4:Y:S04]  /*71c0*/  LDL.LU R27, [R1+0x84] ;  /* 0x00008400011b7983 */ /* 0x000f280000300800 */
[----:B------:R1:W-:Y:S01]  /*71d0*/  STL [R1+0xf48], R21 ;  /* 0x000f481501007387 */ /* 0x0003e20000100800 */
[----:B0-----:R-:W-:-:S03]  /*71e0*/  LEA R22, P5, R15, R0, 0x1 ;  /* 0x000000000f167211 */ /* 0x001fc600078a08ff */
[----:B------:R0:W-:Y:S01]  /*71f0*/  STL [R1+0xf14], R20 ;  /* 0x000f141401007387 */ /* 0x0001e20000100800 */
[----:B-1----:R-:W-:-:S03]  /*7200*/  LEA.HI.X.SX32 R21, R29, R2, 0x1, P6 ;  /* 0x000000021d157211 */ /* 0x002fc600030f0eff */
[----:B------:R-:W-:Y:S01]  /*7210*/  STL [R1+0xf50], R22 ;  /* 0x000f501601007387 */ /* 0x000fe20000100800 */
[----:B0-----:R-:W-:-:S03]  /*7220*/  LEA R20, P6, R14, R0, 0x1 ;  /* 0x000000000e147211 */ /* 0x001fc600078c08ff */
[----:B------:R-:W4:Y:S04]  /*7230*/  LDL.LU R29, [R1+0x74] ;  /* 0x00007400011d7983 */ /* 0x000f280000300800 */
[----:B------:R0:W-:Y:S04]  /*7240*/  STL [R1+0xf1c], R21 ;  /* 0x000f1c1501007387 */ /* 0x0001e80000100800 */
[----:B------:R1:W-:Y:S01]  /*7250*/  STL [R1+0xf58], R20 ;  /* 0x000f581401007387 */ /* 0x0003e20000100800 */
[----:B0-----:R-:W-:Y:S02]  /*7260*/  LEA.HI.X.SX32 R21, R19, R2, 0x1, P0 ;  /* 0x0000000213157211 */ /* 0x001fe400000f0eff */
[----:B-1----:R-:W-:-:S03]  /*7270*/  LEA R20, P0, R13, R0, 0x1 ;  /* 0x000000000d147211 */ /* 0x002fc600078008ff */
[----:B------:R-:W-:Y:S01]  /*7280*/  STL [R1+0xf24], R21 ;  /* 0x000f241501007387 */ /* 0x000fe20000100800 */
[----:B------:R-:W-:-:S03]  /*7290*/  LEA.HI.X.SX32 R19, R28, R2, 0x1, P1 ;  /* 0x000000021c137211 */ /* 0x000fc600008f0eff */
[----:B------:R-:W4:Y:S01]  /*72a0*/  LDL.LU R28, [R1+0x6c] ;  /* 0x00006c00011c7983 */ /* 0x000f220000300800 */
[----:B------:R-:W-:-:S03]  /*72b0*/  LEA.HI.X.SX32 R18, R18, R2, 0x1, P2 ;  /* 0x0000000212127211 */ /* 0x000fc600010f0eff */
[----:B------:R3:W-:Y:S04]  /*72c0*/  STL [R1+0xf60], R20 ;  /* 0x000f601401007387 */ /* 0x0007e80000100800 */
[----:B------:R-:W-:Y:S01]  /*72d0*/  STL [R1+0xf2c], R19 ;  /* 0x000f2c1301007387 */ /* 0x000fe20000100800 */
[----:B---3--:R-:W-:-:S05]  /*72e0*/  LEA R20, P1, R12, R0, 0x1 ;  /* 0x000000000c147211 */ /* 0x008fca00078208ff */
[----:B------:R-:W-:Y:S04]  /*72f0*/  STL [R1+0xf68], R20 ;  /* 0x000f681401007387 */ /* 0x000fe80000100800 */
[----:B------:R-:W3:Y:S04]  /*7300*/  LDL.LU R26, [R1+0x64] ;  /* 0x00006400011a7983 */ /* 0x000ee80000300800 */
[----:B------:R0:W-:Y:S01]  /*7310*/  STL [R1+0xf34], R18 ;  /* 0x000f341201007387 */ /* 0x0001e20000100800 */
[-C--:B------:R-:W-:Y:S02]  /*7320*/  LEA.HI.X.SX32 R16, R16, R2.reuse, 0x1, P4 ;  /* 0x0000000210107211 */ /* 0x080fe400020f0eff */
[----:B0-----:R-:W-:-:S02]  /*7330*/  LEA.HI.X.SX32 R18, R17, R2, 0x1, P3 ;  /* 0x0000000211127211 */ /* 0x001fc400018f0eff */
[-C--:B------:R-:W-:Y:S02]  /*7340*/  LEA.HI.X.SX32 R15, R15, R2.reuse, 0x1, P5 ;  /* 0x000000020f0f7211 */ /* 0x080fe400028f0eff */
[----:B------:R-:W-:Y:S02]  /*7350*/  LEA.HI.X.SX32 R13, R13, R2, 0x1, P0 ;  /* 0x000000020d0d7211 */ /* 0x000fe400000f0eff */
[----:B--2---:R-:W-:-:S05]  /*7360*/  LEA R19, P2, R11, R0, 0x1 ;  /* 0x000000000b137211 */ /* 0x004fca00078408ff */
[----:B------:R-:W-:Y:S04]  /*7370*/  STL [R1+0xf70], R19 ;  /* 0x000f701301007387 */ /* 0x000fe80000100800 */
[----:B------:R-:W-:Y:S04]  /*7380*/  STL [R1+0xf3c], R18 ;  /* 0x000f3c1201007387 */ /* 0x000fe80000100800 */
[----:B------:R-:W2:Y:S01]  /*7390*/  LDL.LU R25, [R1+0x58] ;  /* 0x0000580001197983 */ /* 0x000ea20000300800 */
[----:B----4-:R-:W-:-:S05]  /*73a0*/  LEA R17, P3, R4, R0, 0x1 ;  /* 0x0000000004117211 */ /* 0x010fca00078608ff */
[----:B------:R0:W-:Y:S04]  /*73b0*/  STL [R1+0xf78], R17 ;  /* 0x000f781101007387 */ /* 0x0001e80000100800 */
[----:B------:R1:W-:Y:S01]  /*73c0*/  STL [R1+0xf44], R16 ;  /* 0x000f441001007387 */ /* 0x0003e20000100800 */
[----:B0-----:R-:W-:-:S05]  /*73d0*/  LEA R17, P4, R6, R0, 0x1 ;  /* 0x0000000006117211 */ /* 0x001fca00078808ff */
[----:B------:R-:W-:Y:S04]  /*73e0*/  STL [R1+0xf80], R17 ;  /* 0x000f801101007387 */ /* 0x000fe80000100800 */
[----:B------:R-:W4:Y:S04]  /*73f0*/  LDL.LU R24, [R1+0x54] ;  /* 0x0000540001187983 */ /* 0x000f280000300800 */
[----:B------:R0:W-:Y:S01]  /*7400*/  STL [R1+0xf4c], R15 ;  /* 0x000f4c0f01007387 */ /* 0x0001e20000100800 */
[----:B-1----:R-:W-:-:S05]  /*7410*/  LEA R16, P5, R5, R0, 0x1 ;  /* 0x0000000005107211 */ /* 0x002fca00078a08ff */
[----:B------:R-:W-:Y:S01]  /*7420*/  STL [R1+0xf88], R16 ;  /* 0x000f881001007387 */ /* 0x000fe20000100800 */
[----:B0-----:R-:W-:-:S03]  /*7430*/  LEA.HI.X.SX32 R15, R14, R2, 0x1, P6 ;  /* 0x000000020e0f7211 */ /* 0x001fc600030f0eff */
[----:B------:R-:W4:Y:S04]  /*7440*/  LDL.LU R22, [R1+0x50] ;  /* 0x0000500001167983 */ /* 0x000f280000300800 */
[----:B------:R-:W-:Y:S04]  /*7450*/  STL [R1+0xf54], R15 ;  /* 0x000f540f01007387 */ /* 0x000fe80000100800 */
[----:B------:R-:W4:Y:S01]  /*7460*/  LDL.LU R21, [R1+0x48] ;  /* 0x0000480001157983 */ /* 0x000f220000300800 */
[----:B------:R-:W-:-:S05]  /*7470*/  LEA R14, P6, R3, R0, 0x1 ;  /* 0x00000000030e7211 */ /* 0x000fca00078c08ff */
[----:B------:R0:W-:Y:S04]  /*7480*/  STL [R1+0xf90], R14 ;  /* 0x000f900e01007387 */ /* 0x0001e80000100800 */
[----:B------:R-:W4:Y:S04]  /*7490*/  LDL.LU R20, [R1+0x40] ;  /* 0x0000400001147983 */ /* 0x000f280000300800 */
[----:B------:R1:W-:Y:S04]  /*74a0*/  STL [R1+0xf5c], R13 ;  /* 0x000f5c0d01007387 */ /* 0x0003e80000100800 */
[----:B------:R-:W4:Y:S01]  /*74b0*/  LDL.LU R19, [R1+0x38] ;  /* 0x0000380001137983 */ /* 0x000f220000300800 */
[----:B0-----:R-:W-:-:S02]  /*74c0*/  LEA R14, P0, R23, R0, 0x1 ;  /* 0x00000000170e7211 */ /* 0x001fc400078008ff */
[-C--:B-1----:R-:W-:Y:S02]  /*74d0*/  LEA.HI.X.SX32 R13, R12, R2.reuse, 0x1, P1 ;  /* 0x000000020c0d7211 */ /* 0x082fe400008f0eff */
[----:B------:R-:W-:Y:S01]  /*74e0*/  LEA.HI.X.SX32 R11, R11, R2, 0x1, P2 ;  /* 0x000000020b0b7211 */ /* 0x000fe200010f0eff */
[----:B------:R-:W-:Y:S04]  /*74f0*/  STL [R1+0xf98], R14 ;  /* 0x000f980e01007387 */ /* 0x000fe80000100800 */
[----:B------:R-:W4:Y:S04]  /*7500*/  LDL.LU R18, [R1+0x34] ;  /* 0x0000340001127983 */ /* 0x000f280000300800 */
[----:B------:R-:W-:Y:S04]  /*7510*/  STL [R1+0xf64], R13 ;  /* 0x000f640d01007387 */ /* 0x000fe80000100800 */
[----:B------:R-:W4:Y:S01]  /*7520*/  LDL.LU R17, [R1+0x30] ;  /* 0x0000300001117983 */ /* 0x000f220000300800 */
[----:B------:R-:W-:-:S05]  /*7530*/  LEA R12, P1, R27, R0, 0x1 ;  /* 0x000000001b0c7211 */ /* 0x000fca00078208ff */
[----:B------:R0:W-:Y:S04]  /*7540*/  STL [R1+0xfa0], R12 ;  /* 0x000fa00c01007387 */ /* 0x0001e80000100800 */
[----:B------:R-:W4:Y:S04]  /*7550*/  LDL.LU R16, [R1+0x28] ;  /* 0x0000280001107983 */ /* 0x000f280000300800 */
[----:B------:R1:W-:Y:S01]  /*7560*/  STL [R1+0xf6c], R11 ;  /* 0x000f6c0b01007387 */ /* 0x0003e20000100800 */
[----:B------:R-:W-:-:S03]  /*7570*/  LEA.HI.X.SX32 R6, R6, R2, 0x1, P4 ;  /* 0x0000000206067211 */ /* 0x000fc600020f0eff */
[----:B------:R-:W4:Y:S01]  /*7580*/  LDL.LU R15, [R1+0x24] ;  /* 0x00002400010f7983 */ /* 0x000f220000300800 */
[----:B0-----:R-:W-:Y:S02]  /*7590*/  LEA R12, P2, R29, R0, 0x1 ;  /* 0x000000001d0c7211 */ /* 0x001fe400078408ff */
[----:B-1----:R-:W-:-:S03]  /*75a0*/  LEA.HI.X.SX32 R11, R4, R2, 0x1, P3 ;  /* 0x00000002040b7211 */ /* 0x002fc600018f0eff */
[----:B------:R0:W-:Y:S04]  /*75b0*/  STL [R1+0xfa8], R12 ;  /* 0x000fa80c01007387 */ /* 0x0001e80000100800 */
[----:B------:R-:W4:Y:S04]  /*75c0*/  LDL.LU R14, [R1+0x20] ;  /* 0x00002000010e7983 */ /* 0x000f280000300800 */
[----:B------:R1:W-:Y:S04]  /*75d0*/  STL [R1+0xf74], R11 ;  /* 0x000f740b01007387 */ /* 0x0003e80000100800 */
[----:B------:R-:W4:Y:S01]  /*75e0*/  LDL.LU R13, [R1+0x1c] ;  /* 0x00001c00010d7983 */ /* 0x000f220000300800 */
[----:B------:R-:W-:-:S05]  /*75f0*/  LEA R4, P3, R28, R0, 0x1 ;  /* 0x000000001c047211 */ /* 0x000fca00078608ff */
[----:B------:R3:W-:Y:S04]  /*7600*/  STL [R1+0xfb0], R4 ;  /* 0x000fb00401007387 */ /* 0x0007e80000100800 */
[----:B0-----:R-:W4:Y:S04]  /*7610*/  LDL.LU R12, [R1+0x18] ;  /* 0x00001800010c7983 */ /* 0x001f280000300800 */
[----:B------:R0:W-:Y:S01]  /*7620*/  STL [R1+0xf7c], R6 ;  /* 0x000f7c0601007387 */ /* 0x0001e20000100800 */
[----:B------:R-:W-:-:S03]  /*7630*/  LEA.HI.X.SX32 R3, R3, R2, 0x1, P6 ;  /* 0x0000000203037211 */ /* 0x000fc600030f0eff */
[----:B-1----:R-:W4:Y:S01]  /*7640*/  LDL.LU R11, [R1+0x14] ;  /* 0x00001400010b7983 */ /* 0x002f220000300800 */
[----:B---3--:R-:W-:Y:S02]  /*7650*/  LEA R4, P4, R26, R0, 0x1 ;  /* 0x000000001a047211 */ /* 0x008fe400078808ff */
[----:B0-----:R-:W-:-:S03]  /*7660*/  LEA.HI.X.SX32 R6, R5, R2, 0x1, P5 ;  /* 0x0000000205067211 */ /* 0x001fc600028f0eff */
[----:B------:R0:W-:Y:S01]  /*7670*/  STL [R1+0xfb8], R4 ;  /* 0x000fb80401007387 */ /* 0x0001e20000100800 */
[----:B------:R-:W-:-:S03]  /*7680*/  LEA.HI.X.SX32 R23, R23, R2, 0x1, P0 ;  /* 0x0000000217177211 */ /* 0x000fc600000f0eff */
[----:B0-----:R-:W3:Y:S04]  /*7690*/  LDL.LU R4, [R1+0x10] ;  /* 0x0000100001047983 */ /* 0x001ee80000300800 */
[----:B------:R0:W-:Y:S04]  /*76a0*/  STL [R1+0xf84], R6 ;  /* 0x000f840601007387 */ /* 0x0001e80000100800 */
[----:B0-----:R-:W3:Y:S01]  /*76b0*/  LDL.LU R6, [R1+0x8] ;  /* 0x0000080001067983 */ /* 0x001ee20000300800 */
[-C--:B------:R-:W-:Y:S02]  /*76c0*/  LEA.HI.X.SX32 R27, R27, R2.reuse, 0x1, P1 ;  /* 0x000000021b1b7211 */ /* 0x080fe400008f0eff */
[----:B------:R-:W-:-:S02]  /*76d0*/  LEA.HI.X.SX32 R29, R29, R2, 0x1, P2 ;  /* 0x000000021d1d7211 */ /* 0x000fc400010f0eff */
[----:B------:R-:W-:Y:S02]  /*76e0*/  LEA.HI.X.SX32 R28, R28, R2, 0x1, P3 ;  /* 0x000000021c1c7211 */ /* 0x000fe400018f0eff */
[----:B--2---:R-:W-:-:S05]  /*76f0*/  LEA R5, P5, R25, R0, 0x1 ;  /* 0x0000000019057211 */ /* 0x004fca00078a08ff */
[----:B------:R0:W-:Y:S04]  /*7700*/  STL [R1+0xfc0], R5 ;  /* 0x000fc00501007387 */ /* 0x0001e80000100800 */
[----:B0-----:R-:W2:Y:S04]  /*7710*/  LDL.LU R5, [R1+0x4] ;  /* 0x0000040001057983 */ /* 0x001ea80000300800 */
[----:B------:R4:W-:Y:S02]  /*7720*/  STL [R1+0xf8c], R3 ;  /* 0x000f8c0301007387 */ /* 0x0009e40000100800 */
[----:B----4-:R-:W-:-:S05]  /*7730*/  LEA R3, P6, R24, R0, 0x1 ;  /* 0x0000000018037211 */ /* 0x010fca00078c08ff */
[----:B------:R0:W-:Y:S04]  /*7740*/  STL [R1+0xfc8], R3 ;  /* 0x000fc80301007387 */ /* 0x0001e80000100800 */
[----:B0-----:R-:W4:Y:S04]  /*7750*/  LDL.LU R3, [R1+0x1110] ;  /* 0x0011100001037983 */ /* 0x001f280000300800 */
[----:B------:R0:W-:Y:S02]  /*7760*/  STL [R1+0xf94], R23 ;  /* 0x000f941701007387 */ /* 0x0001e40000100800 */
[----:B0-----:R-:W-:-:S05]  /*7770*/  LEA R23, P0, R22, R0, 0x1 ;  /* 0x0000000016177211 */ /* 0x001fca00078008ff */
        /* <DEDUP_REMOVED lines=13> */
[----:B0-----:R-:W4:Y:S01]  /*7850*/  LDL.LU R28, [R1+0x1100] ;  /* 0x00110000011c7983 */ /* 0x001f220000300800 */
[-C--:B------:R-:W-:Y:S02]  /*7860*/  LEA.HI.X.SX32 R26, R26, R2.reuse, 0x1, P4 ;  /* 0x000000021a1a7211 */ /* 0x080fe400020f0eff */
[----:B------:R-:W-:-:S03]  /*7870*/  LEA.HI.X.SX32 R25, R25, R2, 0x1, P5 ;  /* 0x0000000219197211 */ /* 0x000fc600028f0eff */
[----:B------:R0:W-:Y:S01]  /*7880*/  STL [R1+0xfb4], R26 ;  /* 0x000fb41a01007387 */ /* 0x0001e20000100800 */
[----:B------:R-:W-:Y:S02]  /*7890*/  LEA.HI.X.SX32 R22, R22, R2, 0x1, P0 ;  /* 0x0000000216167211 */ /* 0x000fe400000f0eff */
[----:B0-----:R-:W-:-:S05]  /*78a0*/  LEA R26, P4, R18, R0, 0x1 ;  /* 0x00000000121a7211 */ /* 0x001fca00078808ff */
[----:B------:R0:W-:Y:S04]  /*78b0*/  STL [R1+0xff0], R26 ;  /* 0x000ff01a01007387 */ /* 0x0001e80000100800 */
[----:B------:R1:W-:Y:S01]  /*78c0*/  STL [R1+0xfbc], R25 ;  /* 0x000fbc1901007387 */ /* 0x0003e20000100800 */
[----:B0-----:R-:W-:Y:S02]  /*78d0*/  LEA R26, P5, R17, R0, 0x1 ;  /* 0x00000000111a7211 */ /* 0x001fe400078a08ff */
[----:B-1----:R-:W-:Y:S02]  /*78e0*/  LEA.HI.X.SX32 R25, R24, R2, 0x1, P6 ;  /* 0x0000000218197211 */ /* 0x002fe400030f0eff */
[-C--:B------:R-:W-:Y:S01]  /*78f0*/  LEA R24, P6, R16, R0.reuse, 0x1 ;  /* 0x0000000010187211 */ /* 0x080fe200078c08ff */
[----:B------:R-:W-:Y:S04]  /*7900*/  STL [R1+0xff8], R26 ;  /* 0x000ff81a01007387 */ /* 0x000fe80000100800 */
[----:B------:R0:W-:Y:S04]  /*7910*/  STL [R1+0xfc4], R25 ;  /* 0x000fc41901007387 */ /* 0x0001e80000100800 */
[----:B------:R1:W-:Y:S04]  /*7920*/  STL [R1+0x1000], R24 ;  /* 0x0010001801007387 */ /* 0x0003e80000100800 */
[----:B------:R3:W-:Y:S01]  /*7930*/  STL [R1+0xfcc], R22 ;  /* 0x000fcc1601007387 */ /* 0x0007e20000100800 */
[----:B0-----:R-:W-:-:S02]  /*7940*/  LEA R25, P0, R15, R0, 0x1 ;  /* 0x000000000f197211 */ /* 0x001fc400078008ff */
[-C--:B-1----:R-:W-:Y:S02]  /*7950*/  LEA.HI.X.SX32 R24, R21, R2.reuse, 0x1, P1 ;  /* 0x0000000215187211 */ /* 0x082fe400008f0eff */
[----:B------:R-:W-:Y:S02]  /*7960*/  LEA.HI.X.SX32 R21, R20, R2, 0x1, P2 ;  /* 0x0000000214157211 */ /* 0x000fe400010f0eff */
[-C--:B---3--:R-:W-:Y:S01]  /*7970*/  LEA R22, P1, R14, R0.reuse, 0x1 ;  /* 0x000000000e167211 */ /* 0x088fe200078208ff */
[----:B------:R-:W-:Y:S01]  /*7980*/  STL [R1+0x1008], R25 ;  /* 0x0010081901007387 */ /* 0x000fe20000100800 */
[----:B------:R-:W-:Y:S02]  /*7990*/  LEA R20, P2, R13, R0, 0x1 ;  /* 0x000000000d147211 */ /* 0x000fe400078408ff */
[----:B------:R-:W-:Y:S01]  /*79a0*/  LEA.HI.X.SX32 R19, R19, R2, 0x1, P3 ;  /* 0x0000000213137211 */ /* 0x000fe200018f0eff */
[----:B------:R-:W-:Y:S04]  /*79b0*/  STL [R1+0xfd4], R24 ;  /* 0x000fd41801007387 */ /* 0x000fe80000100800 */
        /* <DEDUP_REMOVED lines=18> */
[-C--:B------:R-:W-:Y:S01]  /*7ae0*/  LEA.HI.X.SX32 R15, R14, R2.reuse, 0x1, P1 ;  /* 0x000000020e0f7211 */ /* 0x080fe200008f0eff */
[----:B------:R0:W-:Y:S01]  /*7af0*/  STL [R1+0x1038], R18 ;  /* 0x0010381201007387 */ /* 0x0001e20000100800 */
[----:B------:R-:W-:-:S03]  /*7b00*/  LEA.HI.X.SX32 R13, R13, R2, 0x1, P2 ;  /* 0x000000020d0d7211 */ /* 0x000fc600010f0eff */
[----:B------:R-:W-:Y:S01]  /*7b10*/  STL [R1+0x1004], R17 ;  /* 0x0010041101007387 */ /* 0x000fe20000100800 */
[-C--:B------:R-:W-:Y:S02]  /*7b20*/  LEA.HI.X.SX32 R4, R4, R2.reuse, 0x1, P5 ;  /* 0x0000000204047211 */ /* 0x080fe400028f0eff */
[----:B------:R-:W-:Y:S02]  /*7b30*/  LEA.HI.X.SX32 R6, R6, R2, 0x1, P6 ;  /* 0x0000000206067211 */ /* 0x000fe400030f0eff */
[----:B--2---:R-:W-:-:S05]  /*7b40*/  LEA R16, P0, R5, R0, 0x1 ;  /* 0x0000000005107211 */ /* 0x004fca00078008ff */
[----:B------:R-:W-:Y:S04]  /*7b50*/  STL [R1+0x103c], R16 ;  /* 0x00103c1001007387 */ /* 0x000fe80000100800 */
[----:B------:R4:W-:Y:S01]  /*7b60*/  STL [R1+0x100c], R15 ;  /* 0x00100c0f01007387 */ /* 0x0009e20000100800 */
[----:B------:R-:W-:-:S05]  /*7b70*/  IMAD R9, R9, UR12, RZ ;  /* 0x0000000c09097c24 */ /* 0x000fca000f8e02ff */
[----:B0-----:R-:W-:Y:S01]  /*7b80*/  LEA R18, P5, R9, UR10, 0x1 ;  /* 0x0000000a09127c11 */ /* 0x001fe2000f8a08ff */
[----:B------:R-:W-:-:S03]  /*7b90*/  IMAD R8, R8, UR12, RZ ;  /* 0x0000000c08087c24 */ /* 0x000fc6000f8e02ff */
[----:B------:R-:W-:Y:S01]  /*7ba0*/  LEA.HI.X.SX32 R19, R9, UR11, 0x1, P5 ;  /* 0x0000000b09137c11 */ /* 0x000fe2000a8f0eff */
[----:B------:R-:W-:Y:S02]  /*7bb0*/  IMAD R10, R10, UR12, RZ ;  /* 0x0000000c0a0a7c24 */ /* 0x000fe4000f8e02ff */
[----:B------:R-:W-:Y:S01]  /*7bc0*/  IMAD R7, R7, UR12, RZ ;  /* 0x0000000c07077c24 */ /* 0x000fe2000f8e02ff */
[-C--:B----4-:R-:W-:Y:S02]  /*7bd0*/  LEA R15, P2, R29, R0.reuse, 0x1 ;  /* 0x000000001d0f7211 */ /* 0x090fe400078408ff */
[----:B------:R-:W-:-:S05]  /*7be0*/  LEA R14, P1, R28, R0, 0x1 ;  /* 0x000000001c0e7211 */ /* 0x000fca00078208ff */
[----:B------:R0:W-:Y:S04]  /*7bf0*/  STL [R1+0x1040], R14 ;  /* 0x0010400e01007387 */ /* 0x0001e80000100800 */
[----:B------:R1:W-:Y:S01]  /*7c00*/  STL [R1+0x1014], R13 ;  /* 0x0010140d01007387 */ /* 0x0003e20000100800 */
[-C--:B0-----:R-:W-:Y:S02]  /*7c10*/  LEA.HI.X.SX32 R14, R12, R2.reuse, 0x1, P3 ;  /* 0x000000020c0e7211 */ /* 0x081fe400018f0eff */
[----:B------:R-:W-:Y:S02]  /*7c20*/  LEA.HI.X.SX32 R12, R11, R2, 0x1, P4 ;  /* 0x000000020b0c7211 */ /* 0x000fe400020f0eff */
[-C--:B-1----:R-:W-:Y:S01]  /*7c30*/  LEA R13, P3, R27, R0.reuse, 0x1 ;  /* 0x000000001b0d7211 */ /* 0x082fe200078608ff */
[----:B------:R-:W-:Y:S01]  /*7c40*/  STL [R1+0x1044], R15 ;  /* 0x0010440f01007387 */ /* 0x000fe20000100800 */
[----:B------:R-:W-:-:S03]  /*7c50*/  LEA R11, P4, R23, R0, 0x1 ;  /* 0x00000000170b7211 */ /* 0x000fc600078808ff */
[----:B------:R-:W-:Y:S04]  /*7c60*/  STL [R1+0x101c], R14 ;  /* 0x00101c0e01007387 */ /* 0x000fe80000100800 */
[----:B------:R0:W-:Y:S04]  /*7c70*/  STL [R1+0x1048], R13 ;  /* 0x0010480d01007387 */ /* 0x0001e80000100800 */
[----:B------:R-:W-:Y:S04]  /*7c80*/  STL [R1+0x1024], R12 ;  /* 0x0010240c01007387 */ /* 0x000fe80000100800 */
[----:B------:R-:W-:Y:S01]  /*7c90*/  STL [R1+0x104c], R11 ;  /* 0x00104c0b01007387 */ /* 0x000fe20000100800 */
[----:B0-----:R-:W0:Y:S03]  /*7ca0*/  LDC R13, c[0x0][0x3a8] ;  /* 0x0000ea00ff0d7b82 */ /* 0x001e260000000800 */
[----:B------:R1:W-:Y:S02]  /*7cb0*/  STL [R1+0x102c], R4 ;  /* 0x00102c0401007387 */ /* 0x0003e40000100800 */
[----:B-1----:R-:W-:-:S02]  /*7cc0*/  LEA R4, P6, R3, R0, 0x1 ;  /* 0x0000000003047211 */ /* 0x002fc400078c08ff */
[-C--:B------:R-:W-:Y:S02]  /*7cd0*/  LEA.HI.X.SX32 R0, R5, R2.reuse, 0x1, P0 ;  /* 0x0000000205007211 */ /* 0x080fe400000f0eff */
[----:B------:R-:W1:Y:S01]  /*7ce0*/  LDC R5, c[0x0][0x3a8] ;  /* 0x0000ea00ff057b82 */ /* 0x000e620000000800 */
[----:B------:R2:W-:Y:S04]  /*7cf0*/  STL [R1+0x1034], R6 ;  /* 0x0010340601007387 */ /* 0x0005e80000100800 */
[----:B------:R3:W-:Y:S04]  /*7d00*/  STL [R1+0xef4], R4 ;  /* 0x000ef40401007387 */ /* 0x0007e80000100800 */
[----:B------:R4:W-:Y:S01]  /*7d10*/  STL [R1+0xee0], R0 ;  /* 0x000ee00001007387 */ /* 0x0009e20000100800 */
[----:B--2---:R-:W-:-:S02]  /*7d20*/  LEA.HI.X.SX32 R6, R23, R2, 0x1, P4 ;  /* 0x0000000217067211 */ /* 0x004fc400020f0eff */
[-C--:B---3--:R-:W-:Y:S02]  /*7d30*/  LEA.HI.X.SX32 R4, R29, R2.reuse, 0x1, P2 ;  /* 0x000000021d047211 */ /* 0x088fe400010f0eff */
[----:B----4-:R-:W-:Y:S02]  /*7d40*/  LEA.HI.X.SX32 R0, R28, R2, 0x1, P1 ;  /* 0x000000021c007211 */ /* 0x010fe400008f0eff */
[----:B------:R2:W5:Y:S04]  /*7d50*/  LDL.LU R28, [R1+0x10fc] ;  /* 0x0010fc00011c7983 */ /* 0x0005680000300800 */
[----:B------:R3:W-:Y:S01]  /*7d60*/  STL [R1+0xee4], R0 ;  /* 0x000ee40001007387 */ /* 0x0007e20000100800 */
[----:B-1----:R-:W-:Y:S01]  /*7d70*/  IMAD R11, R5, 0x1f, RZ ;  /* 0x0000001f050b7824 */ /* 0x002fe200078e02ff */
[----:B------:R-:W-:-:S02]  /*7d80*/  LEA R16, P0, R8, UR10, 0x1 ;  /* 0x0000000a08107c11 */ /* 0x000fc4000f8008ff */
[----:B------:R1:W-:Y:S01]  /*7d90*/  STL [R1+0xee8], R4 ;  /* 0x000ee80401007387 */ /* 0x0003e20000100800 */
[----:B---3--:R-:W-:-:S03]  /*7da0*/  LEA.HI.X.SX32 R0, R27, R2, 0x1, P3 ;  /* 0x000000021b007211 */ /* 0x008fc600018f0eff */
[----:B------:R-:W-:Y:S01]  /*7db0*/  STL.64 [R1+0xac0], R18 ;  /* 0x000ac01201007387 */ /* 0x000fe20000100a00 */
[----:B------:R-:W-:-:S03]  /*7dc0*/  LEA R14, P1, R10, UR10, 0x1 ;  /* 0x0000000a0a0e7c11 */ /* 0x000fc6000f8208ff */
[----:B------:R3:W-:Y:S01]  /*7dd0*/  STL [R1+0xeec], R0 ;  /* 0x000eec0001007387 */ /* 0x0007e20000100800 */
[----:B-1----:R-:W-:Y:S01]  /*7de0*/  IMAD.WIDE R4, R11, 0x2, R18 ;  /* 0x000000020b047825 */ /* 0x002fe200078e0212 */
[----:B------:R-:W-:Y:S02]  /*7df0*/  LEA.HI.X.SX32 R17, R8, UR11, 0x1, P0 ;  /* 0x0000000b08117c11 */ /* 0x000fe400080f0eff */
[----:B------:R1:W-:Y:S01]  /*7e00*/  STL [R1+0xef0], R6 ;  /* 0x000ef00601007387 */ /* 0x0003e20000100800 */
[----:B------:R-:W-:Y:S02]  /*7e10*/  LEA.HI.X.SX32 R15, R10, UR11, 0x1, P1 ;  /* 0x0000000b0a0f7c11 */ /* 0x000fe400088f0eff */
[----:B---3--:R-:W-:Y:S02]  /*7e20*/  LEA.HI.X.SX32 R0, R3, R2, 0x1, P6 ;  /* 0x0000000203007211 */ /* 0x008fe400030f0eff */
[----:B-1----:R-:W-:-:S03]  /*7e30*/  LEA R6, P2, R7, UR10, 0x1 ;  /* 0x0000000a07067c11 */ /* 0x002fc6000f8408ff */
[----:B------:R0:W-:Y:S01]  /*7e40*/  STL [R1+0xafc], R0 ;  /* 0x000afc0001007387 */ /* 0x0001e20000100800 */
[----:B------:R-:W-:Y:S01]  /*7e50*/  IMAD.WIDE R2, R11, 0x2, R16 ;  /* 0x000000020b027825 */ /* 0x000fe200078e0210 */
[----:B------:R-:W-:Y:S02]  /*7e60*/  LEA.HI.X.SX32 R7, R7, UR11, 0x1, P2 ;  /* 0x0000000b07077c11 */ /* 0x000fe400090f0eff */
[----:B------:R-:W-:Y:S04]  /*7e70*/  STL [R1+0xb04], R4 ;  /* 0x000b040401007387 */ /* 0x000fe80000100800 */
[----:B------:R-:W-:Y:S01]  /*7e80*/  STL [R1+0xaf8], R6 ;  /* 0x000af80601007387 */ /* 0x000fe20000100800 */
[----:B0-----:R-:W-:-:S03]  /*7e90*/  IMAD R0, R13, 0x1e, RZ ;  /* 0x0000001e0d007824 */ /* 0x001fc600078e02ff */
[----:B------:R0:W-:Y:S01]  /*7ea0*/  STL [R1+0xb00], R5 ;  /* 0x000b000501007387 */ /* 0x0001e20000100800 */
[----:B------:R-:W-:-:S03]  /*7eb0*/  IMAD.WIDE R8, R11, 0x2, R6 ;  /* 0x000000020b087825 */ /* 0x000fc600078e0206 */
[----:B------:R-:W-:Y:S04]  /*7ec0*/  STL.64 [R1+0xad0], R16 ;  /* 0x000ad01001007387 */ /* 0x000fe80000100a00 */
[----:B------:R-:W-:Y:S01]  /*7ed0*/  STL.64 [R1+0xac8], R14 ;  /* 0x000ac80e01007387 */ /* 0x000fe20000100a00 */
[----:B0-----:R-:W-:-:S03]  /*7ee0*/  IMAD.WIDE R4, R11, 0x2, R14 ;  /* 0x000000020b047825 */ /* 0x001fc600078e020e */
[----:B------:R-:W-:Y:S04]  /*7ef0*/  STL [R1+0xaf4], R7 ;  /* 0x000af40701007387 */ /* 0x000fe80000100800 */
[----:B------:R-:W-:Y:S04]  /*7f00*/  STL [R1+0xb0c], R2 ;  /* 0x000b0c0201007387 */ /* 0x000fe80000100800 */
[----:B------:R0:W-:Y:S04]  /*7f10*/  STL [R1+0xb08], R3 ;  /* 0x000b080301007387 */ /* 0x0001e80000100800 */
[----:B------:R-:W-:Y:S04]  /*7f20*/  STL [R1+0xb14], R4 ;  /* 0x000b140401007387 */ /* 0x000fe80000100800 */
[----:B------:R1:W-:Y:S01]  /*7f30*/  STL [R1+0xb10], R5 ;  /* 0x000b100501007387 */ /* 0x0003e20000100800 */
[----:B0-----:R-:W-:-:S03]  /*7f40*/  IMAD.WIDE R2, R0, 0x2, R18 ;  /* 0x0000000200027825 */ /* 0x001fc600078e0212 */
[----:B------:R-:W-:Y:S04]  /*7f50*/  STL [R1+0xb1c], R8 ;  /* 0x000b1c0801007387 */ /* 0x000fe80000100800 */
[----:B------:R0:W-:Y:S01]  /*7f60*/  STL [R1+0xb18], R9 ;  /* 0x000b180901007387 */ /* 0x0001e20000100800 */
[----:B-1----:R-:W-:-:S03]  /*7f70*/  IMAD.WIDE R4, R0, 0x2, R16 ;  /* 0x0000000200047825 */ /* 0x002fc600078e0210 */
[----:B------:R-:W-:Y:S01]  /*7f80*/  STL [R1+0xb24], R2 ;  /* 0x000b240201007387 */ /* 0x000fe20000100800 */
[----:B------:R-:W-:-:S03]  /*7f90*/  IMAD R10, R13, 0x1d, RZ ;  /* 0x0000001d0d0a7824 */ /* 0x000fc600078e02ff */
[----:B------:R1:W-:Y:S01]  /*7fa0*/  STL [R1+0xb20], R3 ;  /* 0x000b200301007387 */ /* 0x0003e20000100800 */
[----:B0-----:R-:W-:-:S03]  /*7fb0*/  IMAD.WIDE R8, R0, 0x2, R6 ;  /* 0x0000000200087825 */ /* 0x001fc600078e0206 */
[----:B------:R-:W-:Y:S01]  /*7fc0*/  STL [R1+0xb2c], R4 ;  /* 0x000b2c0401007387 */ /* 0x000fe20000100800 */
[----:B-1----:R-:W-:-:S03]  /*7fd0*/  IMAD.WIDE R2, R0, 0x2, R14 ;  /* 0x0000000200027825 */ /* 0x002fc600078e020e */
        /* <DEDUP_REMOVED lines=164> */
[----:B------:R-:W-:-:S03]  /*8a20*/  IMAD.SHL.U32 R0, R13, 0x10, RZ ;  /* 0x000000100d007824 */ /* 0x000fc600078e00ff */
        /* <DEDUP_REMOVED lines=193> */
[----:B------:R-:W-:Y:S04]  /*9640*/  STL [R1+0xea4], R2 ;  /* 0x000ea40201007387 */ /* 0x000fe80000100800 */
[----:B------:R1:W-:Y:S01]  /*9650*/  STL [R1+0xea0], R3 ;  /* 0x000ea00301007387 */ /* 0x0003e20000100800 */
[----:B0-----:R-:W-:-:S03]  /*9660*/  IMAD.WIDE R8, R11, 0x2, R14 ;  /* 0x000000020b087825 */ /* 0x001fc600078e020e */
[----:B------:R-:W-:Y:S01]  /*9670*/  STL [R1+0xeac], R4 ;  /* 0x000eac0401007387 */ /* 0x000fe20000100800 */
[----:B------:R-:W-:-:S03]  /*9680*/  IMAD.WIDE R10, R11, 0x2, R6 ;  /* 0x000000020b0a7825 */ /* 0x000fc600078e0206 */
[----:B------:R0:W-:Y:S01]  /*9690*/  STL [R1+0xea8], R5 ;  /* 0x000ea80501007387 */ /* 0x0001e20000100800 */
[----:B-1----:R-:W-:-:S03]  /*96a0*/  IMAD.WIDE R2, R13, 0x2, R18 ;  /* 0x000000020d027825 */ /* 0x002fc600078e0212 */
[----:B------:R-:W-:Y:S04]  /*96b0*/  STL [R1+0xeb4], R8 ;  /* 0x000eb40801007387 */ /* 0x000fe80000100800 */
[----:B------:R1:W-:Y:S01]  /*96c0*/  STL [R1+0xeb0], R9 ;  /* 0x000eb00901007387 */ /* 0x0003e20000100800 */
[----:B0-----:R-:W-:-:S03]  /*96d0*/  IMAD.WIDE R4, R13, 0x2, R16 ;  /* 0x000000020d047825 */ /* 0x001fc600078e0210 */
[----:B------:R-:W-:Y:S04]  /*96e0*/  STL [R1+0xebc], R10 ;  /* 0x000ebc0a01007387 */ /* 0x000fe80000100800 */
[----:B------:R-:W-:Y:S01]  /*96f0*/  STL [R1+0xeb8], R11 ;  /* 0x000eb80b01007387 */ /* 0x000fe20000100800 */
[----:B-1----:R-:W-:-:S03]  /*9700*/  IMAD.WIDE R8, R13, 0x2, R14 ;  /* 0x000000020d087825 */ /* 0x002fc600078e020e */
[----:B------:R-:W-:Y:S04]  /*9710*/  STL [R1+0xec4], R2 ;  /* 0x000ec40201007387 */ /* 0x000fe80000100800 */
[----:B------:R0:W-:Y:S04]  /*9720*/  STL [R1+0xec0], R3 ;  /* 0x000ec00301007387 */ /* 0x0001e80000100800 */
[----:B------:R-:W-:Y:S04]  /*9730*/  STL [R1+0xecc], R4 ;  /* 0x000ecc0401007387 */ /* 0x000fe80000100800 */
[----:B------:R-:W-:Y:S01]  /*9740*/  STL [R1+0xec8], R5 ;  /* 0x000ec80501007387 */ /* 0x000fe20000100800 */
[----:B0-----:R-:W-:-:S03]  /*9750*/  IMAD.WIDE R2, R13, 0x2, R6 ;  /* 0x000000020d027825 */ /* 0x001fc600078e0206 */
[----:B------:R-:W-:Y:S04]  /*9760*/  STL [R1+0xed4], R8 ;  /* 0x000ed40801007387 */ /* 0x000fe80000100800 */
[----:B------:R-:W-:Y:S04]  /*9770*/  STL [R1+0xed0], R9 ;  /* 0x000ed00901007387 */ /* 0x000fe80000100800 */
[----:B------:R0:W-:Y:S04]  /*9780*/  STL [R1+0xedc], R2 ;  /* 0x000edc0201007387 */ /* 0x0001e80000100800 */
[----:B------:R1:W-:Y:S04]  /*9790*/  STL [R1+0xed8], R3 ;  /* 0x000ed80301007387 */ /* 0x0003e80000100800 */
[----:B------:R2:W-:Y:S04]  /*97a0*/  STL [R1+0xaf0], RZ ;  /* 0x000af0ff01007387 */ /* 0x0005e80000100800 */
        /* <DEDUP_REMOVED lines=421> */
[----:B------:R2:W-:Y:S01]  /*b200*/  STL [R1+0x7e4], RZ ;  /* 0x0007e4ff01007387 */ /* 0x0005e20000100800 */
[----:B------:R-:W3:Y:S03]  /*b210*/  S2R R12, SR_TID.X ;  /* 0x00000000000c7919 */ /* 0x000ee60000002100 */
        /* <DEDUP_REMOVED lines=29> */
[----:B---3--:R-:W-:-:S03]  /*b3f0*/  LOP3.LUT R12, R12, 0x3f, RZ, 0xc0, !PT ;  /* 0x0000003f0c0c7812 */ /* 0x008fc600078ec0ff */
[----:B------:R2:W-:Y:S04]  /*b400*/  STL [R1+0x54c], RZ ;  /* 0x00054cff01007387 */ /* 0x0005e80000100800 */
[----:B------:R2:W-:Y:S04]  /*b410*/  STL [R1+0x530], RZ ;  /* 0x000530ff01007387 */ /* 0x0005e80000100800 */
[----:B------:R2:W-:Y:S04]  /*b420*/  STL [R1+0x534], RZ ;  /* 0x000534ff01007387 */ /* 0x0005e80000100800 */
[----:B------:R2:W-:Y:S04]  /*b430*/  STL [R1+0x538], RZ ;  /* 0x000538ff01007387 */ /* 0x0005e80000100800 */
[----:B------:R2:W-:Y:S01]  /*b440*/  STL [R1+0x53c], RZ ;  /* 0x00053cff01007387 */ /* 0x0005e20000100800 */
[----:B0-----:R-:W-:-:S03]  /*b450*/  IMAD.SHL.U32 R2, R12, 0x2, RZ ;  /* 0x000000020c027824 */ /* 0x001fc600078e00ff */
[----:B------:R2:W-:Y:S04]  /*b460*/  STL [R1+0x520], RZ ;  /* 0x000520ff01007387 */ /* 0x0005e80000100800 */
[----:B------:R2:W-:Y:S04]  /*b470*/  STL [R1+0x524], RZ ;  /* 0x000524ff01007387 */ /* 0x0005e80000100800 */
[----:B------:R2:W-:Y:S04]  /*b480*/  STL [R1+0x528], RZ ;  /* 0x000528ff01007387 */ /* 0x0005e80000100800 */
[----:B------:R2:W-:Y:S04]  /*b490*/  STL [R1+0x52c], RZ ;  /* 0x00052cff01007387 */ /* 0x0005e80000100800 */
[----:B------:R-:W3:Y:S04]  /*b4a0*/  LDL R12, [R1+0xad8] ;  /* 0x000ad800010c7983 */ /* 0x000ee80000100800 */
        /* <DEDUP_REMOVED lines=38> */
[----:B-1----:R-:W-:-:S03]  /*b710*/  LOP3.LUT R3, R2, 0x20, RZ, 0x3c, !PT ;  /* 0x0000002002037812 */ /* 0x002fc600078e3cff */
[----:B------:R2:W-:Y:S01]  /*b720*/  STL [R1+0x648], RZ ;  /* 0x000648ff01007387 */ /* 0x0005e20000100800 */
[----:B------:R-:W-:-:S03]  /*b730*/  LOP3.LUT R3, R2, 0x50, RZ, 0x3c, !PT ;  /* 0x0000005002037812 */ /* 0x000fc600078e3cff */
        /* <DEDUP_REMOVED lines=9> */
[----:B------:R-:W-:Y:S01]  /*b7d0*/  IMAD.SHL.U32 R29, R13, 0x20, RZ ;  /* 0x000000200d1d7824 */ /* 0x000fe200078e00ff */
[----:B------:R-:W-:-:S02]  /*b7e0*/  USHF.R.S32.HI UR7, URZ, 0x1f, UR4 ;  /* 0x0000001fff077899 */ /* 0x000fc40008011404 */
[----:B------:R-:W-:Y:S02]  /*b7f0*/  USHF.L.U32 UR6, UR6, 0x5, URZ ;  /* 0x0000000506067899 */ /* 0x000fe400080006ff */
[----:B------:R-:W-:Y:S01]  /*b800*/  SHF.R.S32.HI R0, RZ, 0x1f, R29 ;  /* 0x0000001fff007819 */ /* 0x000fe2000001141d */
[----:B------:R-:W-:Y:S01]  /*b810*/  ULEA.HI UR7, UR7, UR4, URZ, 0x5 ;  /* 0x0000000407077291 */ /* 0x000fe2000f8f28ff */
[C---:B------:R-:W-:Y:S01]  /*b820*/  LOP3.LUT R4, R2.reuse, 0x10, RZ, 0x3c, !PT ;  /* 0x0000001002047812 */ /* 0x040fe200078e3cff */
[----:B------:R-:W-:Y:S01]  /*b830*/  USHF.R.S32.HI UR4, URZ, 0x1f, UR6 ;  /* 0x0000001fff047899 */ /* 0x000fe20008011406 */
[----:B------:R-:W-:Y:S02]  /*b840*/  SHF.L.U64.HI R0, R29, 0x1, R0 ;  /* 0x000000011d007819 */ /* 0x000fe40000010200 */
[----:B------:R-:W-:Y:S02]  /*b850*/  CS2R R20, SRZ ;  /* 0x0000000000147805 */ /* 0x000fe4000001ff00 */
[----:B------:R-:W-:-:S02]  /*b860*/  LOP3.LUT R5, R2, 0x30, RZ, 0x3c, !PT ;  /* 0x0000003002057812 */ /* 0x000fc400078e3cff */
[----:B------:R-:W-:Y:S02]  /*b870*/  CS2R R22, SRZ ;  /* 0x0000000000167805 */ /* 0x000fe4000001ff00 */
[C---:B------:R-:W-:Y:S01]  /*b880*/  LOP3.LUT R4, R2.reuse, 0x40, RZ, 0x3c, !PT ;  /* 0x0000004002047812 */ /* 0x040fe200078e3cff */
[----:B------:R-:W-:Y:S01]  /*b890*/  IMAD.SHL.U32 R29, R29, 0x2, RZ ;  /* 0x000000021d1d7824 */ /* 0x000fe200078e00ff */
[C---:B------:R-:W-:Y:S02]  /*b8a0*/  LOP3.LUT R5, R2.reuse, 0x60, RZ, 0x3c, !PT ;  /* 0x0000006002057812 */ /* 0x040fe400078e3cff */
[----:B------:R-:W-:Y:S01]  /*b8b0*/  LOP3.LUT R4, R2, 0x70, RZ, 0x3c, !PT ;  /* 0x0000007002047812 */ /* 0x000fe200078e3cff */
[----:B------:R-:W-:Y:S02]  /*b8c0*/  USHF.L.U32 UR10, UR6, 0x1, URZ ;  /* 0x00000001060a7899 */ /* 0x000fe400080006ff */
[----:B------:R-:W-:Y:S02]  /*b8d0*/  USHF.R.S32.HI UR7, URZ, 0x5, UR7 ;  /* 0x00000005ff077899 */ /* 0x000fe40008011407 */
[----:B------:R-:W-:Y:S01]  /*b8e0*/  USHF.L.U64.HI UR4, UR6, 0x1, UR4 ;  /* 0x0000000106047899 */ /* 0x000fe20008010204 */
[----:B---3--:R-:W-:-:S05]  /*b8f0*/  LOP3.LUT R3, R12, 0x40, RZ, 0x3c, !PT ;  /* 0x000000400c037812 */ /* 0x008fca00078e3cff */
[----:B------:R2:W-:Y:S06]  /*b900*/  STL [R1+0x10f8], R3 ;  /* 0x0010f80301007387 */ /* 0x0005ec0000100800 */
.L_x_1:
[----:B0-----:R-:W3:Y:S01]  /*b910*/  LDL R5, [R1+0xaf4] ;  /* 0x000af40001057983 */ /* 0x001ee20000100800 */
[----:B--2---:R-:W0:Y:S03]  /*b920*/  LDC R3, c[0x0][0x3a0] ;  /* 0x0000e800ff037b82 */ /* 0x004e260000000800 */
[----:B---3--:R1:W-:Y:S04]  /*b930*/  STL [R1+0x25c8], R5 ;  /* 0x0025c80501007387 */ /* 0x0083e80000100800 */
[----:B------:R-:W2:Y:S04]  /*b940*/  LDL R4, [R1+0xaf8] ;  /* 0x000af80001047983 */ /* 0x000ea80000100800 */
[----:B-1----:R-:W0:Y:S04]  /*b950*/  LDL R5, [R1+0xaf0] ;  /* 0x000af00001057983 */ /* 0x002e280000100800 */
[----:B------:R-:W-:Y:S04]  /*b960*/  STL [R1+0x2558], R26 ;  /* 0x0025581a01007387 */ /* 0x000fe80000100800 */
        /* <DEDUP_REMOVED lines=27> */
[----:B------:R1:W-:Y:S04]  /*bb20*/  STL [R1+0x25c4], R27 ;  /* 0x0025c41b01007387 */ /* 0x0003e80000100800 */
        /* <DEDUP_REMOVED lines=22> */
[----:B-----5:R-:W-:Y:S04]  /*bc90*/  STL [R1+0x24f8], R25 ;  /* 0x0024f81901007387 */ /* 0x020fe80000100800 */
        /* <DEDUP_REMOVED lines=54> */
[----:B------:R-:W-:Y:S04]  /*c000*/  STL.64 [R1+0x1f48], R22 ;  /* 0x001f481601007387 */ /* 0x000fe80000100a00 */
[----:B------:R-:W-:Y:S04]  /*c010*/  STL [R1+0x241c], R22 ;  /* 0x00241c1601007387 */ /* 0x000fe80000100800 */
[----:B------:R-:W-:Y:S04]  /*c020*/  STL [R1+0x23bc], R23 ;  /* 0x0023bc1701007387 */ /* 0x000fe80000100800 */
[----:B------:R-:W-:Y:S04]  /*c030*/  STL [R1+0x23c0], R23 ;  /* 0x0023c01701007387 */ /* 0x000fe80000100800 */
[----:B------:R-:W-:Y:S04]  /*c040*/  STL.64 [R1+0x1f40], R20 ;  /* 0x001f401401007387 */ /* 0x000fe80000100a00 */
[----:B------:R-:W-:Y:S04]  /*c050*/  STL [R1+0x2448], R21 ;  /* 0x0024481501007387 */ /* 0x000fe80000100800 */
[----:B------:R-:W-:Y:S04]  /*c060*/  STL [R1+0x12d0], R0 ;  /* 0x0012d00001007387 */ /* 0x000fe80000100800 */
[----:B------:R-:W-:Y:S04]  /*c070*/  STL [R1+0x23c4], R0 ;  /* 0x0023c40001007387 */ /* 0x000fe80000100800 */
[----:B------:R-:W-:Y:S04]  /*c080*/  STL [R1+0x23c8], R0 ;  /* 0x0023c80001007387 */ /* 0x000fe80000100800 */
[----:B------:R-:W-:Y:S01]  /*c090*/  STL [R1+0x23cc], R0 ;  /* 0x0023cc0001007387 */ /* 0x000fe20000100800 */
[----:B0-----:R-:W-:-:S03]  /*c0a0*/  IMAD R3, R5, -0x20, R3 ;  /* 0xffffffe005037824 */ /* 0x001fc600078e0203 */
[----:B------:R-:W-:Y:S04]  /*c0b0*/  STL [R1+0x23d0], R0 ;  /* 0x0023d00001007387 */ /* 0x000fe80000100800 */
[----:B------:R-:W-:Y:S04]  /*c0c0*/  STL [R1+0x23d4], R0 ;  /* 0x0023d40001007387 */ /* 0x000fe80000100800 */
[----:B------:R-:W-:Y:S04]  /*c0d0*/  STL [R1+0x23d8], R0 ;  /* 0x0023d80001007387 */ /* 0x000fe80000100800 */
[----:B------:R-:W-:Y:S04]  /*c0e0*/  STL [R1+0x23dc], R0 ;  /* 0x0023dc0001007387 */ /* 0x000fe80000100800 */
[----:B------:R-:W2:Y:S01]  /*c0f0*/  LDL.LU R5, [R1+0x25c8] ;  /* 0x0025c80001057983 */ /* 0x000ea20000300800 */
[----:B------:R-:W-:-:S02]  /*c100*/  ISETP.GT.AND P0, PT, R3, RZ, PT ;  /* 0x000000ff0300720c */ /* 0x000fc40003f04270 */
[----:B-1----:R-:W-:-:S11]  /*c110*/  PRMT R27, RZ, 0x7610, R27 ;  /* 0x00007610ff1b7816 */ /* 0x002fd6000000001b */
[----:B--2---:R-:W2:Y:S01]  /*c120*/  @P0 LDG.E.U16 R27, desc[UR8][R4.64] ;  /* 0x00000008041b0981 */ /* 0x004ea2000c1e1500 */
[----:B------:R-:W-:-:S03]  /*c130*/  PRMT R26, RZ, 0x7610, R26 ;  /* 0x00007610ff1a7816 */ /* 0x000fc6000000001a */
[----:B--2---:R0:W-:Y:S04]  /*c140*/  STL [R1+0x18], R27 ;  /* 0x0000181b01007387 */ /* 0x0041e80000100800 */
[----:B0-----:R-:W2:Y:S04]  /*c150*/  LDL.LU R27, [R1+0x25c4] ;  /* 0x0025c400011b7983 */ /* 0x001ea80000300800 */
[----:B------:R-:W3:Y:S04]  /*c160*/  LDL.64 R4, [R1+0xac8] ;  /* 0x000ac80001047983 */ /* 0x000ee80000100a00 */
[----:B---3--:R-:W3:Y:S01]  /*c170*/  @P0 LDG.E.U16 R26, desc[UR8][R4.64] ;  /* 0x00000008041a0981 */ /* 0x008ee2000c1e1500 */
[----:B--2---:R-:W-:-:S03]  /*c180*/  PRMT R27, RZ, 0x7610, R27 ;  /* 0x00007610ff1b7816 */ /* 0x004fc6000000001b */
[----:B---3--:R0:W-:Y:S04]  /*c190*/  STL [R1+0x1c], R26 ;  /* 0x00001c1a01007387 */ /* 0x0081e80000100800 */
        /* <DEDUP_REMOVED lines=8> */
[----:B------:R-:W-:-:S03]  /*c220*/  ISETP.GT.AND P1, PT, R3, 0x1, PT ;  /* 0x000000010300780c */ /* 0x000fc60003f24270 */
[----:B---3--:R0:W-:Y:S04]  /*c230*/  STL [R1+0x24], R26 ;  /* 0x0000241a01007387 */ /* 0x0081e80000100800 */
[----:B0-----:R-:W3:Y:S04]  /*c240*/  LDL.LU R26, [R1+0x25b8] ;  /* 0x0025b800011a7983 */ /* 0x001ee80000300800 */
[----:B------:R-:W4:Y:S04]  /*c250*/  LDL R4, [R1+0xed8] ;  /* 0x000ed80001047983 */ /* 0x000f280000100800 */
[----:B------:R-:W4:Y:S01]  /*c260*/  LDL R5, [R1+0xedc] ;  /* 0x000edc0001057983 */ /* 0x000f220000100800 */
[----:B--2---:R-:W-:-:S02]  /*c270*/  PRMT R27, RZ, 0x7610, R27 ;  /* 0x00007610ff1b7816 */ /* 0x004fc4000000001b */
[----:B----4-:R-:W-:-:S04]  /*c280*/  @P1 LOP3.LUT R5, R5, R4, RZ, 0x3c, !PT ;  /* 0x0000000405051212 */ /* 0x010fc800078e3cff */
[----:B------:R-:W-:-:S04]  /*c290*/  @P1 LOP3.LUT R4, R5, R4, RZ, 0x3c, !PT ;  /* 0x0000000405041212 */ /* 0x000fc800078e3cff */
[----:B------:R-:W-:-:S05]  /*c2a0*/  @P1 LOP3.LUT R5, R5, R4, RZ, 0x3c, !PT ;  /* 0x0000000405051212 */ /* 0x000fca00078e3cff */
[----:B------:R-:W2:Y:S04]  /*c2b0*/  @P1 LDG.E.U16 R27, desc[UR8][R4.64] ;  /* 0x00000008041b1981 */ /* 0x000ea8000c1e1500 */
[----:B--2---:R0:W-:Y:S04]  /*c2c0*/  STL [R1+0x28], R27 ;  /* 0x0000281b01007387 */ /* 0x0041e80000100800 */
[----:B0-----:R-:W2:Y:S04]  /*c2d0*/  LDL.LU R27, [R1+0x25b4] ;  /* 0x0025b400011b7983 */ /* 0x001ea80000300800 */
[----:B------:R-:W4:Y:S04]  /*c2e0*/  LDL R4, [R1+0xed0] ;  /* 0x000ed00001047983 */ /* 0x000f280000100800 */
[----:B------:R-:W4:Y:S01]  /*c2f0*/  LDL R5, [R1+0xed4] ;  /* 0x000ed40001057983 */ /* 0x000f220000100800 */
[----:B---3--:R-:W-:-:S02]  /*c300*/  PRMT R26, RZ, 0x7610, R26 ;  /* 0x00007610ff1a7816 */ /* 0x008fc4000000001a */
[----:B----4-:R-:W-:-:S04]  /*c310*/  @P1 LOP3.LUT R5, R5, R4, RZ, 0x3c, !PT ;  /* 0x0000000405051212 */ /* 0x010fc800078e3cff */
[----:B------:R-:W-:-:S04]  /*c320*/  @P1 LOP3.LUT R4, R5, R4, RZ, 0x3c, !PT ;  /* 0x0000000405041212 */ /* 0x000fc800078e3cff */
[----:B------:R-:W-:-:S05]  /*c330*/  @P1 LOP3.LUT R5, R5, R4, RZ, 0x3c, !PT ;  /* 0x0000000405051212 */ /* 0x000fca00078e3cff */
[----:B------:R-:W3:Y:S04]  /*c340*/  @P1 LDG.E.U16 R26, desc[UR8][R4.64] ;  /* 0x00000008041a1981 */ /* 0x000ee8000c1e1500 */
        /* <DEDUP_REMOVED lines=17> */
[----:B------:R-:W3:Y:S01]  /*c460*/  @P1 LDG.E.U16 R26, desc[UR8][R4.64] ;  /* 0x00000008041a1981 */ /* 0x000ee2000c1e1500 */
[----:B------:R-:W-:-:S03]  /*c470*/  ISETP.GT.AND P0, PT, R3, 0x2, PT ;  /* 0x000000020300780c */ /* 0x000fc60003f04270 */
[----:B---3--:R0:W-:Y:S04]  /*c480*/  STL [R1+0x34], R26 ;  /* 0x0000341a01007387 */ /* 0x0081e80000100800 */
[----:B0-----:R-:W3:Y:S04]  /*c490*/  LDL.LU R26, [R1+0x25a8] ;  /* 0x0025a800011a7983 */ /* 0x001ee80000300800 */
[----:B------:R-:W4:Y:S04]  /*c4a0*/  LDL R4, [R1+0xeb8] ;  /* 0x000eb80001047983 */ /* 0x000f280000100800 */
[----:B------:R-:W4:Y:S01]  /*c4b0*/  LDL R5, [R1+0xebc] ;  /* 0x000ebc0001057983 */ /* 0x000f220000100800 */
[----:B------:R-:W-:-:S02]  /*c4c0*/  PRMT R23, RZ, 0x7610, R23 ;  /* 0x00007610ff177816 */ /* 0x000fc40000000017 */
[----:B----4-:R-:W-:-:S04]  /*c4d0*/  @P0 LOP3.LUT R5, R5, R4, RZ, 0x3c, !PT ;  /* 0x0000000405050212 */ /* 0x010fc800078e3cff */
[----:B------:R-:W-:-:S04]  /*c4e0*/  @P0 LOP3.LUT R4, R5, R4, RZ, 0x3c, !PT ;  /* 0x0000000405040212 */ /* 0x000fc800078e3cff */
[----:B------:R-:W-:-:S05]  /*c4f0*/  @P0 LOP3.LUT R5, R5, R4, RZ, 0x3c, !PT ;  /* 0x0000000405050212 */ /* 0x000fca00078e3cff */
[----:B------:R-:W4:Y:S04]  /*c500*/  @P0 LDG.E.U16 R23, desc[UR8][R4.64] ;  /* 0x0000000804170981 */ /* 0x000f28000c1e1500 */
[----:B------:R-:W2:Y:S04]  /*c510*/  LDL R4, [R1+0xeb0] ;  /* 0x000eb00001047983 */ /* 0x000ea80000100800 */
[----:B------:R-:W2:Y:S01]  /*c520*/  LDL R5, [R1+0xeb4] ;  /* 0x000eb40001057983 */ /* 0x000ea20000100800 */
[----:B------:R-:W-:-:S03]  /*c530*/  PRMT R28, RZ, 0x7610, R28 ;  /* 0x00007610ff1c7816 */ /* 0x000fc6000000001c */
[----:B----4-:R-:W-:Y:S01]  /*c540*/  STL [R1+0x23e0], R23 ;  /* 0x0023e01701007387 */ /* 0x010fe20000100800 */
[----:B--2---:R-:W-:-:S04]  /*c550*/  @P0 LOP3.LUT R5, R5, R4, RZ, 0x3c, !PT ;  /* 0x0000000405050212 */ /* 0x004fc800078e3cff */
[----:B------:R-:W-:-:S04]  /*c560*/  @P0 LOP3.LUT R4, R5, R4, RZ, 0x3c, !PT ;  /* 0x0000000405040212 */ /* 0x000fc800078e3cff */
[----:B------:R-:W-:Y:S01]  /*c570*/  @P0 LOP3.LUT R5, R5, R4, RZ, 0x3c, !PT ;  /* 0x0000000405050212 */ /* 0x000fe200078e3cff */
[----:B------:R-:W-:Y:S04]  /*c580*/  STL [R1+0x23e4], R23 ;  /* 0x0023e41701007387 */ /* 0x000fe80000100800 */
[----:B------:R-:W2:Y:S04]  /*c590*/  @P0 LDG.E.U16 R28, desc[UR8][R4.64] ;  /* 0x00000008041c0981 */ /* 0x000ea8000c1e1500 */
[----:B------:R-:W4:Y:S04]  /*c5a0*/  LDL R4, [R1+0xea8] ;  /* 0x000ea80001047983 */ /* 0x000f280000100800 */
[----:B------:R-:W4:Y:S01]  /*c5b0*/  LDL R5, [R1+0xeac] ;  /* 0x000eac0001057983 */ /* 0x000f220000100800 */
[----:B------:R-:W-:-:S03]  /*c5c0*/  PRMT R29, RZ, 0x7610, R29 ;  /* 0x00007610ff1d7816 */ /* 0x000fc6000000001d */
[----:B--2---:R-:W-:Y:S01]  /*c5d0*/  STL [R1+0x23e8], R28 ;  /* 0x0023e81c01007387 */ /* 0x004fe20000100800 */
[----:B----4-:R-:W-:-:S04]  /*c5e0*/  @P0 LOP3.LUT R5, R5, R4, RZ, 0x3c, !PT ;  /* 0x0000000405050212 */ /* 0x010fc800078e3cff */
[----:B------:R-:W-:-:S04]  /*c5f0*/  @P0 LOP3.LUT R4, R5, R4, RZ, 0x3c, !PT ;  /* 0x0000000405040212 */ /* 0x000fc800078e3cff */
[----:B------:R-:W-:Y:S01]  /*c600*/  @P0 LOP3.LUT R5, R5, R4, RZ, 0x3c, !PT ;  /* 0x0000000405050212 */ /* 0x000fe200078e3cff */
[----:B------:R-:W-:Y:S04]  /*c610*/  STL [R1+0x23ec], R28 ;  /* 0x0023ec1c01007387 */ /* 0x000fe80000100800 */
[----:B------:R0:W2:Y:S04]  /*c620*/  @P0 LDG.E.U16 R29, desc[UR8][R4.64] ;  /* 0x00000008041d0981 */ /* 0x0000a8000c1e1500 */
[----:B------:R-:W0:Y:S04]  /*c630*/  LDL R4, [R1+0xea0] ;  /* 0x000ea00001047983 */ /* 0x000e280000100800 */
[----:B------:R-:W0:Y:S01]  /*c640*/  LDL R5, [R1+0xea4] ;  /* 0x000ea40001057983 */ /* 0x000e220000100800 */
[----:B------:R-:W-:-:S02]  /*c650*/  PRMT R27, RZ, 0x7610, R27 ;  /* 0x00007610ff1b7816 */ /* 0x000fc4000000001b */
[----:B0-----:R-:W-:-:S04]  /*c660*/  @P0 LOP3.LUT R5, R5, R4, RZ, 0x3c, !PT ;  /* 0x0000000405050212 */ /* 0x001fc800078e3cff */
[----:B------:R-:W-:-:S04]  /*c670*/  @P0 LOP3.LUT R4, R5, R4, RZ, 0x3c, !PT ;  /* 0x0000000405040212 */ /* 0x000fc800078e3cff */
[----:B------:R-:W-:-:S05]  /*c680*/  @P0 LOP3.LUT R5, R5, R4, RZ, 0x3c, !PT ;  /* 0x0000000405050212 */ /* 0x000fca00078e3cff */
[----:B------:R-:W4:Y:S04]  /*c690*/  @P0 LDG.E.U16 R27, desc[UR8][R4.64] ;  /* 0x00000008041b0981 */ /* 0x000f28000c1e1500 */
[----:B--2---:R-:W-:Y:S04]  /*c6a0*/  STL [R1+0x23f0], R29 ;  /* 0x0023f01d01007387 */ /* 0x004fe80000100800 */
[----:B------:R-:W-:Y:S01]  /*c6b0*/  STL [R1+0x23f4], R29 ;  /* 0x0023f41d01007387 */ /* 0x000fe20000100800 */
[----:B------:R-:W-:-:S03]  /*c6c0*/  ISETP.GT.AND P1, PT, R3, 0x3, PT ;  /* 0x000000030300780c */ /* 0x000fc60003f24270 */
[----:B----4-:R0:W-:Y:S04]  /*c6d0*/  STL [R1+0x9d0], R27 ;  /* 0x0009d01b01007387 */ /* 0x0101e80000100800 */
        /* <DEDUP_REMOVED lines=34> */
[----:B------:R-:W2:Y:S01]  /*c900*/  @P1 LDG.E.U16 R27, desc[UR8][R4.64] ;  /* 0x00000008041b1981 */ /* 0x000ea2000c1e1500 */
[----:B------:R-:W-:-:S03]  /*c910*/  ISETP.GT.AND P0, PT, R3, 0x4, PT ;  /* 0x000000040300780c */ /* 0x000fc60003f04270 */
        /* <DEDUP_REMOVED lines=157> */
[----:B------:R-:W4:Y:S04]  /*d2f0*/  LDL R4, [R1+0xdf0] ;  /* 0x000df00001047983 */ /* 0x000f280000100800 */
[----:B------:R-:W4:Y:S01]  /*d300*/  LDL R5, [R1+0xdf4] ;  /* 0x000df40001057983 */ /* 0x000f220000100800 */
[----:B--2---:R-:W-:-:S03]  /*d310*/  PRMT R27, RZ, 0x7610, R27 ;  /* 0x00007610ff1b7816 */ /* 0x004fc6000000001b */
[----:B---3--:R-:W-:Y:S01]  /*d320*/  STL [R1+0x2420], R26 ;  /* 0x0024201a01007387 */ /* 0x008fe20000100800 */
[----:B----4-:R-:W-:-:S04]  /*d330*/  @P0 LOP3.LUT R5, R5, R4, RZ, 0x3c, !PT ;  /* 0x0000000405050212 */ /* 0x010fc800078e3cff */
[----:B------:R-:W-:-:S04]  /*d340*/  @P0 LOP3.LUT R4, R5, R4, RZ, 0x3c, !PT ;  /* 0x0000000405040212 */ /* 0x000fc800078e3cff */
[----:B------:R-:W-:-:S05]  /*d350*/  @P0 LOP3.LUT R5, R5, R4, RZ, 0x3c, !PT ;  /* 0x0000000405050212 */ /* 0x000fca00078e3cff */
[----:B------:R0:W2:Y:S04]  /*d360*/  @P0 LDG.E.U16 R27, desc[UR8][R4.64] ;  /* 0x00000008041b0981 */ /* 0x0000a8000c1e1500 */
[----:B------:R-:W0:Y:S04]  /*d370*/  LDL R4, [R1+0xde8] ;  /* 0x000de80001047983 */ /* 0x000e280000100800 */
[----:B------:R-:W0:Y:S01]  /*d380*/  LDL R5, [R1+0xdec] ;  /* 0x000dec0001057983 */ /* 0x000e220000100800 */
[----:B------:R-:W-:Y:S02]  /*d390*/  PRMT R14, RZ, 0x7610, R14 ;  /* 0x00007610ff0e7816 */ /* 0x000fe4000000000e */
[----:B0-----:R-:W-:-:S04]  /*d3a0*/  @P0 LOP3.LUT R5, R5, R4, RZ, 0x3c, !PT ;  /* 0x0000000405050212 */ /* 0x001fc800078e3cff */
[----:B------:R-:W-:-:S04]  /*d3b0*/  @P0 LOP3.LUT R4, R5, R4, RZ, 0x3c, !PT ;  /* 0x0000000405040212 */ /* 0x000fc800078e3cff */
[----:B------:R-:W-:-:S05]  /*d3c0*/  @P0 LOP3.LUT R5, R5, R4, RZ, 0x3c, !PT ;  /* 0x0000000405050212 */ /* 0x000fca00078e3cff */
[----:B------:R-:W3:Y:S04]  /*d3d0*/  @P0 LDG.E.U16 R14, desc[UR8][R4.64] ;  /* 0x00000008040e0981 */ /* 0x000ee8000c1e1500 */
[----:B--2---:R-:W-:Y:S04]  /*d3e0*/  STL [R1+0x2424], R27 ;  /* 0x0024241b01007387 */ /* 0x004fe80000100800 */
[----:B---3--:R0:W-:Y:S04]  /*d3f0*/  STL [R1], R14 ;  /* 0x0000000e01007387 */ /* 0x0081e80000100800 */
[----:B0-----:R-:W2:Y:S04]  /*d400*/  LDL.LU R14, [R1+0x2550] ;  /* 0x00255000010e7983 */ /* 0x001ea80000300800 */
[----:B------:R-:W3:Y:S04]  /*d410*/  LDL R4, [R1+0xde0] ;  /* 0x000de00001047983 */ /* 0x000ee80000100800 */
[----:B------:R-:W3:Y:S01]  /*d420*/  LDL R5, [R1+0xde4] ;  /* 0x000de40001057983 */ /* 0x000ee20000100800 */
[----:B------:R-:W-:-:S02]  /*d430*/  PRMT R22, RZ, 0x7610, R22 ;  /* 0x00007610ff167816 */ /* 0x000fc40000000016 */
[----:B---3--:R-:W-:-:S04]  /*d440*/  @P0 LOP3.LUT R5, R5, R4, RZ, 0x3c, !PT ;  /* 0x0000000405050212 */ /* 0x008fc800078e3cff */
[----:B------:R-:W-:-:S04]  /*d450*/  @P0 LOP3.LUT R4, R5, R4, RZ, 0x3c, !PT ;  /* 0x0000000405040212 */ /* 0x000fc800078e3cff */
[----:B------:R-:W-:-:S05]  /*d460*/  @P0 LOP3.LUT R5, R5, R4, RZ, 0x3c, !PT ;  /* 0x0000000405050212 */ /* 0x000fca00078e3cff */
[----:B------:R-:W3:Y:S04]  /*d470*/  @P0 LDG.E.U16 R22, desc[UR8][R4.64] ;  /* 0x0000000804160981 */ /* 0x000ee8000c1e1500 */
[----:B------:R-:W4:Y:S04]  /*d480*/  LDL R4, [R1+0xdd8] ;  /* 0x000dd80001047983 */ /* 0x000f280000100800 */
[----:B------:R-:W4:Y:S01]  /*d490*/  LDL R5, [R1+0xddc] ;  /* 0x000ddc0001057983 */ /* 0x000f220000100800 */
[----:B------:R-:W-:Y:S02]  /*d4a0*/  ISETP.GT.AND P1, PT, R3, 0x9, PT ;  /* 0x000000090300780c */ /* 0x000fe40003f24270 */
[----:B------:R-:W-:Y:S01]  /*d4b0*/  PRMT R29, RZ, 0x7610, R29 ;  /* 0x00007610ff1d7816 */ /* 0x000fe2000000001d */
[----:B---3--:R-:W-:Y:S10]  /*d4c0*/  STL [R1+0x2428], R22 ;  /* 0x0024281601007387 */ /* 0x008ff40000100800 */
[----:B----4-:R-:W-:-:S04]  /*d4d0*/  @P1 LOP3.LUT R5, R5, R4, RZ, 0x3c, !PT ;  /* 0x0000000405051212 */ /* 0x010fc800078e3cff */
[----:B------:R-:W-:-:S04]  /*d4e0*/  @P1 LOP3.LUT R4, R5, R4, RZ, 0x3c, !PT ;  /* 0x0000000405041212 */ /* 0x000fc800078e3cff */
[----:B------:R-:W-:-:S05]  /*d4f0*/  @P1 LOP3.LUT R5, R5, R4, RZ, 0x3c, !PT ;  /* 0x0000000405051212 */ /* 0x000fca00078e3cff */
[----:B------:R-:W3:Y:S04]  /*d500*/  @P1 LDG.E.U16 R29, desc[UR8][R4.64] ;  /* 0x00000008041d1981 */ /* 0x000ee8000c1e1500 */
[----:B------:R-:W4:Y:S04]  /*d510*/  LDL R4, [R1+0xdd0] ;  /* 0x000dd00001047983 */ /* 0x000f280000100800 */
[----:B------:R-:W4:Y:S01]  /*d520*/  LDL R5, [R1+0xdd4] ;  /* 0x000dd40001057983 */ /* 0x000f220000100800 */
[----:B------:R-:W-:-:S03]  /*d530*/  PRMT R28, RZ, 0x7610, R28 ;  /* 0x00007610ff1c7816 */ /* 0x000fc6000000001c */
[----:B---3--:R-:W-:Y:S01]  /*d540*/  STL [R1+0x23f8], R29 ;  /* 0x0023f81d01007387 */ /* 0x008fe20000100800 */
[----:B----4-:R-:W-:-:S04]  /*d550*/  @P1 LOP3.LUT R5, R5, R4, RZ, 0x3c, !PT ;  /* 0x0000000405051212 */ /* 0x010fc800078e3cff */
[----:B------:R-:W-:-:S04]  /*d560*/  @P1 LOP3.LUT R4, R5, R4, RZ, 0x3c, !PT ;  /* 0x0000000405041212 */ /* 0x000fc800078e3cff */
[----:B------:R-:W-:Y:S01]  /*d570*/  @P1 LOP3.LUT R5, R5, R4, RZ, 0x3c, !PT ;  /* 0x0000000405051212 */ /* 0x000fe200078e3cff */
[----:B------:R-:W-:Y:S04]  /*d580*/  STL [R1+0x23fc], R29 ;  /* 0x0023fc1d01007387 */ /* 0x000fe80000100800 */
        /* <DEDUP_REMOVED lines=18> */
[----:B------:R0:W3:Y:S04]  /*d6b0*/  @P1 LDG.E.U16 R0, desc[UR8][R4.64] ;  /* 0x0000000804001981 */ /* 0x0000e8000c1e1500 */
[----:B------:R-:W0:Y:S04]  /*d6c0*/  LDL R4, [R1+0xdb8] ;  /* 0x000db80001047983 */ /* 0x000e280000100800 */
[----:B------:R-:W0:Y:S01]  /*d6d0*/  LDL R5, [R1+0xdbc] ;  /* 0x000dbc0001057983 */ /* 0x000e220000100800 */
[----:B------:R-:W-:-:S02]  /*d6e0*/  ISETP.GT.AND P0, PT, R3, 0xa, PT ;  /* 0x0000000a0300780c */ /* 0x000fc40003f04270 */
[----:B--2---:R-:W-:-:S11]  /*d6f0*/  PRMT R14, RZ, 0x7610, R14 ;  /* 0x00007610ff0e7816 */ /* 0x004fd6000000000e */
[----:B0-----:R-:W-:-:S04]  /*d700*/  @P0 LOP3.LUT R5, R5, R4, RZ, 0x3c, !PT ;  /* 0x0000000405050212 */ /* 0x001fc800078e3cff */
[----:B------:R-:W-:-:S04]  /*d710*/  @P0 LOP3.LUT R4, R5, R4, RZ, 0x3c, !PT ;  /* 0x0000000405040212 */ /* 0x000fc800078e3cff */
[----:B------:R-:W-:-:S05]  /*d720*/  @P0 LOP3.LUT R5, R5, R4, RZ, 0x3c, !PT ;  /* 0x0000000405050212 */ /* 0x000fca00078e3cff */
[----:B------:R-:W2:Y:S04]  /*d730*/  @P0 LDG.E.U16 R14, desc[UR8][R4.64] ;  /* 0x00000008040e0981 */ /* 0x000ea8000c1e1500 */
[----:B---3--:R-:W-:Y:S04]  /*d740*/  STL [R1+0x2410], R0 ;  /* 0x0024100001007387 */ /* 0x008fe80000100800 */
[----:B------:R-:W-:Y:S04]  /*d750*/  STL [R1+0x2414], R0 ;  /* 0x0024140001007387 */ /* 0x000fe80000100800 */
[----:B--2---:R0:W-:Y:S04]  /*d760*/  STL [R1+0x964], R14 ;  /* 0x0009640e01007387 */ /* 0x0041e80000100800 */
        /* <DEDUP_REMOVED lines=165> */
[----:B----4-:R0:W-:Y:S04]  /*e1c0*/  STL [R1+0x988], R16 ;  /* 0x0009881001007387 */ /* 0x0101e80000100800 */
[----:B0-----:R-:W4:Y:S04]  /*e1d0*/  LDL.LU R16, [R1+0x2504] ;  /* 0x0025040001107983 */ /* 0x001f280000300800 */
[----:B------:R-:W2:Y:S04]  /*e1e0*/  LDL R4, [R1+0xd20] ;  /* 0x000d200001047983 */ /* 0x000ea80000100800 */
[----:B------:R-:W2:Y:S01]  /*e1f0*/  LDL R5, [R1+0xd24] ;  /* 0x000d240001057983 */ /* 0x000ea20000100800 */
[----:B------:R-:W-:-:S02]  /*e200*/  PRMT R17, RZ, 0x7610, R17 ;  /* 0x00007610ff117816 */ /* 0x000fc40000000011 */
[----:B--2---:R-:W-:-:S04]  /*e210*/  @P0 LOP3.LUT R5, R5, R4, RZ, 0x3c, !PT ;  /* 0x0000000405050212 */ /* 0x004fc800078e3cff */
[----:B------:R-:W-:-:S04]  /*e220*/  @P0 LOP3.LUT R4, R5, R4, RZ, 0x3c, !PT ;  /* 0x0000000405040212 */ /* 0x000fc800078e3cff */
[----:B------:R-:W-:-:S05]  /*e230*/  @P0 LOP3.LUT R5, R5, R4, RZ, 0x3c, !PT ;  /* 0x0000000405050212 */ /* 0x000fca00078e3cff */
[----:B------:R-:W2:Y:S01]  /*e240*/  @P0 LDG.E.U16 R17, desc[UR8][R4.64] ;  /* 0x0000000804110981 */ /* 0x000ea2000c1e1500 */
[----:B------:R-:W-:-:S03]  /*e250*/  ISETP.GT.AND P1, PT, R3, 0xf, PT ;  /* 0x0000000f0300780c */ /* 0x000fc60003f24270 */
[----:B--2---:R0:W-:Y:S04]  /*e260*/  STL [R1+0x984], R17 ;  /* 0x0009841101007387 */ /* 0x0041e80000100800 */
[----:B0-----:R-:W2:Y:S04]  /*e270*/  LDL.LU R17, [R1+0x2500] ;  /* 0x0025000001117983 */ /* 0x001ea80000300800 */
[----:B------:R-:W2:Y:S04]  /*e280*/  LDL R4, [R1+0xd18] ;  /* 0x000d180001047983 */ /* 0x000ea80000100800 */
[----:B------:R-:W2:Y:S01]  /*e290*/  LDL R5, [R1+0xd1c] ;  /* 0x000d1c0001057983 */ /* 0x000ea20000100800 */
[----:B------:R-:W-:-:S02]  /*e2a0*/  PRMT R19, RZ, 0x7610, R19 ;  /* 0x00007610ff137816 */ /* 0x000fc40000000013 */
[----:B--2---:R-:W-:-:S04]  /*e2b0*/  @P1 LOP3.LUT R5, R5, R4, RZ, 0x3c, !PT ;  /* 0x0000000405051212 */ /* 0x004fc800078e3cff */
[----:B------:R-:W-:-:S04]  /*e2c0*/  @P1 LOP3.LUT R4, R5, R4, RZ, 0x3c, !PT ;  /* 0x0000000405041212 */ /* 0x000fc800078e3cff */
[----:B------:R-:W-:-:S05]  /*e2d0*/  @P1 LOP3.LUT R5, R5, R4, RZ, 0x3c, !PT ;  /* 0x0000000405051212 */ /* 0x000fca00078e3cff */
[----:B------:R-:W2:Y:S04]  /*e2e0*/  @P1 LDG.E.U16 R19, desc[UR8][R4.64] ;  /* 0x0000000804131981 */ /* 0x000ea8000c1e1500 */
        /* <DEDUP_REMOVED lines=36> */
[----:B------:R0:W2:Y:S04]  /*e530*/  @P0 LDG.E.U16 R14, desc[UR8][R4.64] ;  /* 0x00000008040e0981 */ /* 0x0000a8000c1e1500 */
[----:B------:R-:W0:Y:S04]  /*e540*/  LDL R4, [R1+0xcf0] ;  /* 0x000cf00001047983 */ /* 0x000e280000100800 */
[----:B------:R-:W0:Y:S01]  /*e550*/  LDL R5, [R1+0xcf4] ;  /* 0x000cf40001057983 */ /* 0x000e220000100800 */
[----:B---3--:R-:W-:Y:S02]  /*e560*/  PRMT R15, RZ, 0x7610, R15 ;  /* 0x00007610ff0f7816 */ /* 0x008fe4000000000f */
[----:B0-----:R-:W-:-:S04]  /*e570*/  @P0 LOP3.LUT R5, R5, R4, RZ, 0x3c, !PT ;  /* 0x0000000405050212 */ /* 0x001fc800078e3cff */
[----:B------:R-:W-:-:S04]  /*e580*/  @P0 LOP3.LUT R4, R5, R4, RZ, 0x3c, !PT ;  /* 0x0000000405040212 */ /* 0x000fc800078e3cff */
[----:B------:R-:W-:-:S05]  /*e590*/  @P0 LOP3.LUT R5, R5, R4, RZ, 0x3c, !PT ;  /* 0x0000000405050212 */ /* 0x000fca00078e3cff */
[----:B------:R0:W3:Y:S04]  /*e5a0*/  @P0 LDG.E.U16 R15, desc[UR8][R4.64] ;  /* 0x00000008040f0981 */ /* 0x0000e8000c1e1500 */
[----:B------:R-:W0:Y:S04]  /*e5b0*/  LDL R4, [R1+0xce8] ;  /* 0x000ce80001047983 */ /* 0x000e280000100800 */
[----:B------:R-:W0:Y:S01]  /*e5c0*/  LDL R5, [R1+0xcec] ;  /* 0x000cec0001057983 */ /* 0x000e220000100800 */
[----:B----4-:R-:W-:Y:S02]  /*e5d0*/  PRMT R16, RZ, 0x7610, R16 ;  /* 0x00007610ff107816 */ /* 0x010fe40000000010 */
[----:B0-----:R-:W-:-:S04]  /*e5e0*/  @P0 LOP3.LUT R5, R5, R4, RZ, 0x3c, !PT ;  /* 0x0000000405050212 */ /* 0x001fc800078e3cff */
[----:B------:R-:W-:-:S04]  /*e5f0*/  @P0 LOP3.LUT R4, R5, R4, RZ, 0x3c, !PT ;  /* 0x0000000405040212 */ /* 0x000fc800078e3cff */
[----:B------:R-:W-:-:S05]  /*e600*/  @P0 LOP3.LUT R5, R5, R4, RZ, 0x3c, !PT ;  /* 0x0000000405050212 */ /* 0x000fca00078e3cff */
[----:B------:R0:W4:Y:S04]  /*e610*/  @P0 LDG.E.U16 R16, desc[UR8][R4.64] ;  /* 0x0000000804100981 */ /* 0x000128000c1e1500 */
[----:B------:R-:W0:Y:S04]  /*e620*/  LDL R4, [R1+0xce0] ;  /* 0x000ce00001047983 */ /* 0x000e280000100800 */
[----:B------:R-:W0:Y:S01]  /*e630*/  LDL R5, [R1+0xce4] ;  /* 0x000ce40001057983 */ /* 0x000e220000100800 */
[----:B------:R-:W-:Y:S02]  /*e640*/  PRMT R17, RZ, 0x7610, R17 ;  /* 0x00007610ff117816 */ /* 0x000fe40000000011 */
[----:B0-----:R-:W-:-:S04]  /*e650*/  @P0 LOP3.LUT R5, R5, R4, RZ, 0x3c, !PT ;  /* 0x0000000405050212 */ /* 0x001fc800078e3cff */
[----:B------:R-:W-:-:S04]  /*e660*/  @P0 LOP3.LUT R4, R5, R4, RZ, 0x3c, !PT ;  /* 0x0000000405040212 */ /* 0x000fc800078e3cff */
[----:B------:R-:W-:-:S05]  /*e670*/  @P0 LOP3.LUT R5, R5, R4, RZ, 0x3c, !PT ;  /* 0x0000000405050212 */ /* 0x000fca00078e3cff */
[----:B------:R0:W2:Y:S04]  /*e680*/  @P0 LDG.E.U16 R17, desc[UR8][R4.64] ;  /* 0x0000000804110981 */ /* 0x0000a8000c1e1500 */
[----:B------:R-:W0:Y:S04]  /*e690*/  LDL R4, [R1+0xcd8] ;  /* 0x000cd80001047983 */ /* 0x000e280000100800 */
[----:B------:R-:W0:Y:S01]  /*e6a0*/  LDL R5, [R1+0xcdc] ;  /* 0x000cdc0001057983 */ /* 0x000e220000100800 */
[----:B------:R-:W-:Y:S02]  /*e6b0*/  ISETP.GT.AND P1, PT, R3, 0x11, PT ;  /* 0x000000110300780c */ /* 0x000fe40003f24270 */
[----:B------:R-:W-:-:S11]  /*e6c0*/  PRMT R19, RZ, 0x7610, R19 ;  /* 0x00007610ff137816 */ /* 0x000fd60000000013 */
[----:B0-----:R-:W-:-:S04]  /*e6d0*/  @P1 LOP3.LUT R5, R5, R4, RZ, 0x3c, !PT ;  /* 0x0000000405051212 */ /* 0x001fc800078e3cff */
[----:B------:R-:W-:-:S04]  /*e6e0*/  @P1 LOP3.LUT R4, R5, R4, RZ, 0x3c, !PT ;  /* 0x0000000405041212 */ /* 0x000fc800078e3cff */
[----:B------:R-:W-:-:S05]  /*e6f0*/  @P1 LOP3.LUT R5, R5, R4, RZ, 0x3c, !PT ;  /* 0x0000000405051212 */ /* 0x000fca00078e3cff */
[----:B------:R-:W2:Y:S04]  /*e700*/  @P1 LDG.E.U16 R19, desc[UR8][R4.64] ;  /* 0x0000000804131981 */ /* 0x000ea8000c1e1500 */
[----:B------:R-:W3:Y:S04]  /*e710*/  LDL R4, [R1+0xcd0] ;  /* 0x000cd00001047983 */ /* 0x000ee80000100800 */
[----:B------:R-:W3:Y:S01]  /*e720*/  LDL R5, [R1+0xcd4] ;  /* 0x000cd40001057983 */ /* 0x000ee20000100800 */
[----:B------:R-:W-:-:S03]  /*e730*/  PRMT R25, RZ, 0x7610, R25 ;  /* 0x00007610ff197816 */ /* 0x000fc60000000019 */
[----:B--2---:R-:W-:Y:S01]  /*e740*/  STL [R1+0x2418], R19 ;  /* 0x0024181301007387 */ /* 0x004fe20000100800 */
[----:B---3--:R-:W-:-:S04]  /*e750*/  @P1 LOP3.LUT R5, R5, R4, RZ, 0x3c, !PT ;  /* 0x0000000405051212 */ /* 0x008fc800078e3cff */
        /* <DEDUP_REMOVED lines=9> */
[----:B------:R0:W3:Y:S04]  /*e7f0*/  @P1 LDG.E.U16 R18, desc[UR8][R4.64] ;  /* 0x0000000804121981 */ /* 0x0000e8000c1e1500 */
        /* <DEDUP_REMOVED lines=15> */
[----:B--2---:R0:W-:Y:S04]  /*e8f0*/  STL [R1+0x904], R9 ;  /* 0x0009040901007387 */ /* 0x0041e80000100800 */
[----:B0-----:R-:W2:Y:S04]  /*e900*/  LDL.LU R9, [R1+0x24ec] ;  /* 0x0024ec0001097983 */ /* 0x001ea80000300800 */
[----:B------:R-:W3:Y:S04]  /*e910*/  LDL R4, [R1+0xcb0] ;  /* 0x000cb00001047983 */ /* 0x000ee80000100800 */
[----:B------:R-:W3:Y:S01]  /*e920*/  LDL R5, [R1+0xcb4] ;  /* 0x000cb40001057983 */ /* 0x000ee20000100800 */
[----:B--2---:R-:W-:-:S02]  /*e930*/  PRMT R9, RZ, 0x7610, R9 ;  /* 0x00007610ff097816 */ /* 0x004fc40000000009 */
[----:B---3--:R-:W-:-:S04]  /*e940*/  @P0 LOP3.LUT R5, R5, R4, RZ, 0x3c, !PT ;  /* 0x0000000405050212 */ /* 0x008fc800078e3cff */
        /* <DEDUP_REMOVED lines=20> */
[----:B------:R-:W2:Y:S01]  /*ea90*/  @P0 LDG.E.U16 R9, desc[UR8][R4.64] ;  /* 0x0000000804090981 */ /* 0x000ea2000c1e1500 */
[----:B------:R-:W-:-:S03]  /*eaa0*/  ISETP.GT.AND P1, PT, R3, 0x13, PT ;  /* 0x000000130300780c */ /* 0x000fc60003f24270 */
        /* <DEDUP_REMOVED lines=278> */
[----:B------:R0:W3:Y:S04]  /*fc10*/  @P0 LDG.E.U16 R20, desc[UR8][R4.64] ;  /* 0x0000000804140981 */ /* 0x0000e8000c1e1500 */
[----:B------:R-:W0:Y:S04]  /*fc20*/  LDL R4, [R1+0xb98] ;  /* 0x000b980001047983 */ /* 0x000e280000100800 */
[----:B------:R-:W0:Y:S01]  /*fc30*/  LDL R5, [R1+0xb9c] ;  /* 0x000b9c0001057983 */ /* 0x000e220000100800 */
[----:B------:R-:W-:Y:S02]  /*fc40*/  ISETP.GT.AND P1, PT, R3, 0x1b, PT ;  /* 0x0000001b0300780c */ /* 0x000fe40003f24270 */
[----:B--2---:R-:W-:-:S11]  /*fc50*/  PRMT R2, RZ, 0x7610, R2 ;  /* 0x00007610ff027816 */ /* 0x004fd60000000002 */
        /* <DEDUP_REMOVED lines=117> */
[----:B--2---:R-:W-:Y:S02]  /*103b0*/  PRMT R2, RZ, 0x7610, R2 ;  /* 0x00007610ff027816 */ /* 0x004fe40000000002 */
[----:B0-----:R-:W-:-:S04]  /*103c0*/  @P0 LOP3.LUT R5, R5, R4, RZ, 0x3c, !PT ;  /* 0x0000000405050212 */ /* 0x001fc800078e3cff */
[----:B------:R-:W-:-:S04]  /*103d0*/  @P0 LOP3.LUT R4, R5, R4, RZ, 0x3c, !PT ;  /* 0x0000000405040212 */ /* 0x000fc800078e3cff */
[----:B------:R-:W-:-:S05]  /*103e0*/  @P0 LOP3.LUT R5, R5, R4, RZ, 0x3c, !PT ;  /* 0x0000000405050212 */ /* 0x000fca00078e3cff */
[----:B------:R-:W2:Y:S04]  /*103f0*/  @P0 LDG.E.U16 R2, desc[UR8][R4.64] ;  /* 0x0000000804020981 */ /* 0x000ea8000c1e1500 */
[----:B---3--:R0:W-:Y:S04]  /*10400*/  STL [R1+0x8d0], R23 ;  /* 0x0008d01701007387 */ /* 0x0081e80000100800 */
[----:B0-----:R-:W3:Y:S04]  /*10410*/  LDL R23, [R1+0xb14] ;  /* 0x000b140001177983 */ /* 0x001ee80000100800 */
        /* <DEDUP_REMOVED lines=21> */
[----:B--2---:R-:W-:Y:S01]  /*10570*/  PRMT R2, RZ, 0x7610, R2 ;  /* 0x00007610ff027816 */ /* 0x004fe20000000002 */
[----:B---3--:R0:W-:Y:S01]  /*10580*/  STL [R1+0xc4], R27 ;  /* 0x0000c41b01007387 */ /* 0x0081e20000100800 */
[----:B------:R-:W-:-:S03]  /*10590*/  PRMT R21, RZ, 0x7610, R21 ;  /* 0x00007610ff157816 */ /* 0x000fc60000000015 */
[----:B0-----:R-:W2:Y:S06]  /*105a0*/  LDL R27, [R1+0x10c0] ;  /* 0x0010c000011b7983 */ /* 0x001eac0000100800 */
[----:B----4-:R-:W-:-:S04]  /*105b0*/  @P1 LOP3.LUT R5, R5, R4, RZ, 0x3c, !PT ;  /* 0x0000000405051212 */ /* 0x010fc800078e3cff */
[----:B------:R-:W-:-:S04]  /*105c0*/  @P1 LOP3.LUT R4, R5, R4, RZ, 0x3c, !PT ;  /* 0x0000000405041212 */ /* 0x000fc800078e3cff */
[----:B------:R-:W-:-:S05]  /*105d0*/  @P1 LOP3.LUT R5, R5, R4, RZ, 0x3c, !PT ;  /* 0x0000000405051212 */ /* 0x000fca00078e3cff */
[----:B------:R0:W3:Y:S04]  /*105e0*/  @P1 LDG.E.U16 R2, desc[UR8][R4.64] ;  /* 0x0000000804021981 */ /* 0x0000e8000c1e1500 */
[----:B------:R-:W4:Y:S01]  /*105f0*/  LDL R5, [R1+0xb10] ;  /* 0x000b100001057983 */ /* 0x000f220000100800 */
[----:B0-----:R-:W-:-:S05]  /*10600*/  @P1 IMAD.MOV.U32 R4, RZ, RZ, R23 ;  /* 0x000000ffff041224 */ /* 0x001fca00078e0017 */
[----:B----4-:R-:W4:Y:S04]  /*10610*/  @P1 LDG.E.U16 R21, desc[UR8][R4.64] ;  /* 0x0000000804151981 */ /* 0x010f28000c1e1500 */
[----:B---3--:R0:W-:Y:S04]  /*10620*/  STL [R1+0xc0], R2 ;  /* 0x0000c00201007387 */ /* 0x0081e80000100800 */
[----:B------:R-:W3:Y:S01]  /*10630*/  LDL R23, [R1+0xef4] ;  /* 0x000ef40001177983 */ /* 0x000ee20000100800 */
[----:B0-----:R-:W0:Y:S02]  /*10640*/  S2R R2, SR_TID.X ;  /* 0x0000000000027919 */ /* 0x001e240000002100 */
[----:B0-----:R-:W-:-:S04]  /*10650*/  LOP3.LUT R2, R2, 0x1f, RZ, 0xc0, !PT ;  /* 0x0000001f02027812 */ /* 0x001fc800078ec0ff */
[----:B------:R-:W-:Y:S01]  /*10660*/  ISETP.GE.AND P0, PT, R2, R3, PT ;  /* 0x000000030200720c */ /* 0x000fe20003f06270 */
[----:B----4-:R0:W-:Y:S04]  /*10670*/  STL [R1+0xbc], R21 ;  /* 0x0000bc1501007387 */ /* 0x0101e80000100800 */
[----:B0-----:R-:W4:Y:S04]  /*10680*/  LDL.LU R21, [R1+0x2448] ;  /* 0x0024480001157983 */ /* 0x001f280000300800 */
[----:B------:R-:W2:Y:S04]  /*10690*/  LDL R4, [R1+0xb08] ;  /* 0x000b080001047983 */ /* 0x000ea80000100800 */
[----:B------:R-:W2:Y:S04]  /*106a0*/  LDL R5, [R1+0xb0c] ;  /* 0x000b0c0001057983 */ /* 0x000ea80000100800 */
[----:B------:R-:W3:Y:S01]  /*106b0*/  LDL.LU R2, [R1+0x2444] ;  /* 0x0024440001027983 */ /* 0x000ee20000300800 */
[----:B--2---:R-:W-:-:S04]  /*106c0*/  @P1 LOP3.LUT R5, R5, R4, RZ, 0x3c, !PT ;  /* 0x0000000405051212 */ /* 0x004fc800078e3cff */
[C---:B------:R-:W-:Y:S02]  /*106d0*/  @P1 LOP3.LUT R4, R5.reuse, R4, RZ, 0x3c, !PT ;  /* 0x0000000405041212 */ /* 0x040fe400078e3cff */
[----:B---3--:R-:W-:Y:S02]  /*106e0*/  PRMT R2, RZ, 0x7610, R2 ;  /* 0x00007610ff027816 */ /* 0x008fe40000000002 */
        /* <DEDUP_REMOVED lines=11> */
[----:B------:R-:W2:Y:S01]  /*107a0*/  LDL R5, [R1+0x10b8] ;  /* 0x0010b80001057983 */ /* 0x000ea20000100800 */
[----:B----4-:R-:W-:Y:S01]  /*107b0*/  PRMT R21, RZ, 0x7610, R21 ;  /* 0x00007610ff157816 */ /* 0x010fe20000000015 */
[----:B0-----:R-:W-:Y:S01]  /*107c0*/  @!P0 IMAD.MOV.U32 R4, RZ, RZ, R27 ;  /* 0x000000ffff048224 */ /* 0x001fe200078e001b */
[----:B------:R-:W-:Y:S06]  /*107d0*/  BAR.SYNC.DEFER_BLOCKING 0x0 ;  /* 0x0000000000007b1d */ /* 0x000fec0000010000 */
[----:B---3--:R0:W-:Y:S04]  /*107e0*/  STL [R1+0xb4], R22 ;  /* 0x0000b41601007387 */ /* 0x0081e80000100800 */
[----:B0-----:R-:W3:Y:S04]  /*107f0*/  LDL.LU R22, [R1+0x18] ;  /* 0x0000180001167983 */ /* 0x001ee80000300800 */
[----:B------:R-:W4:Y:S04]  /*10800*/  LDL.LU R27, [R1+0x1c] ;  /* 0x00001c00011b7983 */ /* 0x000f280000300800 */
[----:B--2---:R0:W2:Y:S04]  /*10810*/  @!P0 LDG.E.U16 R21, desc[UR8][R4.64] ;  /* 0x0000000804158981 */ /* 0x0040a8000c1e1500 */
[----:B------:R-:W2:Y:S01]  /*10820*/  LDL R5, [R1+0xafc] ;  /* 0x000afc0001057983 */ /* 0x000ea20000100800 */
[----:B------:R-:W-:Y:S01]  /*10830*/  PRMT R2, RZ, 0x7610, R2 ;  /* 0x00007610ff027816 */ /* 0x000fe20000000002 */
[----:B0-----:R-:W-:-:S05]  /*10840*/  @!P0 IMAD.MOV.U32 R4, RZ, RZ, R23 ;  /* 0x000000ffff048224 */ /* 0x001fca00078e0017 */
[----:B--2---:R-:W2:Y:S04]  /*10850*/  @!P0 LDG.E.U16 R2, desc[UR8][R4.64] ;  /* 0x0000000804028981 */ /* 0x004ea8000c1e1500 */
[----:B------:R-:W-:Y:S04]  /*10860*/  STL [R1+0x2344], R21 ;  /* 0x0023441501007387 */ /* 0x000fe80000100800 */
[----:B------:R-:W3:Y:S04]  /*10870*/  LDL.LU R23, [R1+0x20] ;  /* 0x0000200001177983 */ /* 0x000ee80000300800 */
[----:B--2---:R0:W-:Y:S04]  /*10880*/  STL [R1+0xac], R2 ;  /* 0x0000ac0201007387 */ /* 0x0041e80000100800 */
[----:B0-----:R-:W2:Y:S04]  /*10890*/  LDL.LU R2, [R1+0x243c] ;  /* 0x00243c0001027983 */ /* 0x001ea80000300800 */
[----:B------:R-:W2:Y:S04]  /*108a0*/  LDL R4, [R1+0xee4] ;  /* 0x000ee40001047983 */ /* 0x000ea80000100800 */
[----:B------:R-:W2:Y:S01]  /*108b0*/  LDL R5, [R1+0x1040] ;  /* 0x0010400001057983 */ /* 0x000ea20000100800 */
[----:B------:R-:W-:-:S02]  /*108c0*/  PRMT R26, RZ, 0x7610, R26 ;  /* 0x00007610ff1a7816 */ /* 0x000fc4000000001a */
[----:B--2---:R-:W-:-:S04]  /*108d0*/  @!P0 LOP3.LUT R5, R5, R4, RZ, 0x3c, !PT ;  /* 0x0000000405058212 */ /* 0x004fc800078e3cff */
[----:B------:R-:W-:-:S04]  /*108e0*/  @!P0 LOP3.LUT R4, R5, R4, RZ, 0x3c, !PT ;  /* 0x0000000405048212 */ /* 0x000fc800078e3cff */
[----:B------:R-:W-:-:S05]  /*108f0*/  @!P0 LOP3.LUT R5, R5, R4, RZ, 0x3c, !PT ;  /* 0x0000000405058212 */ /* 0x000fca00078e3cff */
[----:B------:R0:W2:Y:S04]  /*10900*/  @!P0 LDG.E.U16 R26, desc[UR8][R4.64] ;  /* 0x00000008041a8981 */ /* 0x0000a8000c1e1500 */
[----:B------:R-:W0:Y:S04]  /*10910*/  LDL R4, [R1+0x1024] ;  /* 0x0010240001047983 */ /* 0x000e280000100800 */
[----:B------:R-:W0:Y:S01]  /*10920*/  LDL R5, [R1+0x1028] ;  /* 0x0010280001057983 */ /* 0x000e220000100800 */
[----:B------:R-:W-:Y:S02]  /*10930*/  PRMT R2, RZ, 0x7610, R2 ;  /* 0x00007610ff027816 */ /* 0x000fe40000000002 */
[----:B0-----:R-:W-:-:S04]  /*10940*/  @!P0 LOP3.LUT R5, R5, R4, RZ, 0x3c, !PT ;  /* 0x0000000405058212 */ /* 0x001fc800078e3cff */
[----:B------:R-:W-:-:S04]  /*10950*/  @!P0 LOP3.LUT R4, R5, R4, RZ, 0x3c, !PT ;  /* 0x0000000405048212 */ /* 0x000fc800078e3cff */
[----:B------:R-:W-:-:S05]  /*10960*/  @!P0 LOP3.LUT R5, R5, R4, RZ, 0x3c, !PT ;  /* 0x0000000405058212 */ /* 0x000fca00078e3cff */
[----:B------:R-:W3:Y:S04]  /*10970*/  @!P0 LDG.E.U16 R2, desc[UR8][R4.64] ;  /* 0x0000000804028981 */ /* 0x000ee8000c1e1500 */
[----:B--2---:R0:W-:Y:S04]  /*10980*/  STL [R1+0xa8], R26 ;  /* 0x0000a81a01007387 */ /* 0x0041e80000100800 */
[----:B0-----:R-:W2:Y:S04]  /*10990*/  LDL.LU R26, [R1+0x24] ;  /* 0x00002400011a7983 */ /* 0x001ea80000300800 */
[----:B---3--:R0:W-:Y:S04]  /*109a0*/  STL [R1+0xa4], R2 ;  /* 0x0000a40201007387 */ /* 0x0081e80000100800 */
[----:B0-----:R-:W3:Y:S04]  /*109b0*/  LDL.LU R2, [R1+0x2438] ;  /* 0x0024380001027983 */ /* 0x001ee80000300800 */
[----:B------:R-:W2:Y:S04]  /*109c0*/  LDL R4, [R1+0x1004] ;  /* 0x0010040001047983 */ /* 0x000ea80000100800 */
[----:B------:R-:W2:Y:S01]  /*109d0*/  LDL R5, [R1+0x1008] ;  /* 0x0010080001057983 */ /* 0x000ea20000100800 */
[----:B---3--:R-:W-:-:S02]  /*109e0*/  PRMT R2, RZ, 0x7610, R2 ;  /* 0x00007610ff027816 */ /* 0x008fc40000000002 */
[----:B--2---:R-:W-:-:S04]  /*109f0*/  @!P0 LOP3.LUT R5, R5, R4, RZ, 0x3c, !PT ;  /* 0x0000000405058212 */ /* 0x004fc800078e3cff */
[----:B------:R-:W-:-:S04]  /*10a00*/  @!P0 LOP3.LUT R4, R5, R4, RZ, 0x3c, !PT ;  /* 0x0000000405048212 */ /* 0x000fc800078e3cff */
[----:B------:R-:W-:-:S05]  /*10a10*/  @!P0 LOP3.LUT R5, R5, R4, RZ, 0x3c, !PT ;  /* 0x0000000405058212 */ /* 0x000fca00078e3cff */
[----:B------:R-:W2:Y:S04]  /*10a20*/  @!P0 LDG.E.U16 R2, desc[UR8][R4.64] ;  /* 0x0000000804028981 */ /* 0x000ea8000c1e1500 */
[----:B--2---:R0:W-:Y:S04]  /*10a30*/  STL [R1+0xa0], R2 ;  /* 0x0000a00201007387 */ /* 0x0041e80000100800 */
[----:B0-----:R-:W2:Y:S04]  /*10a40*/  LDL.LU R2, [R1+0x2434] ;  /* 0x0024340001027983 */ /* 0x001ea80000300800 */
[----:B------:R-:W3:Y:S04]  /*10a50*/  LDL R4, [R1+0xfe4] ;  /* 0x000fe40001047983 */ /* 0x000ee80000100800 */
[----:B------:R-:W3:Y:S01]  /*10a60*/  LDL R5, [R1+0xfe8] ;  /* 0x000fe80001057983 */ /* 0x000ee20000100800 */
[----:B--2---:R-:W-:-:S02]  /*10a70*/  PRMT R2, RZ, 0x7610, R2 ;  /* 0x00007610ff027816 */ /* 0x004fc40000000002 */
[----:B---3--:R-:W-:-:S04]  /*10a80*/  @!P0 LOP3.LUT R5, R5, R4, RZ, 0x3c, !PT ;  /* 0x0000000405058212 */ /* 0x008fc800078e3cff */
        /* <DEDUP_REMOVED lines=22> */
[----:B------:R-:W2:Y:S04]  /*10bf0*/  LDL R4, [R1+0xf84] ;  /* 0x000f840001047983 */ /* 0x000ea80000100800 */
[----:B------:R-:W2:Y:S01]  /*10c00*/  LDL R5, [R1+0xf88] ;  /* 0x000f880001057983 */ /* 0x000ea20000100800 */
[----:B0-----:R-:W0:Y:S02]  /*10c10*/  S2R R2, SR_TID.X ;  /* 0x0000000000027919 */ /* 0x001e240000002100 */
[----:B0-----:R-:W-:-:S05]  /*10c20*/  LOP3.LUT R2, R2, 0x3f, RZ, 0xc0, !PT ;  /* 0x0000003f02027812 */ /* 0x001fca00078ec0ff */
[----:B------:R-:W-:-:S05]  /*10c30*/  IMAD.SHL.U32 R2, R2, 0x2, RZ ;  /* 0x0000000202027824 */ /* 0x000fca00078e00ff */
[----:B------:R0:W-:Y:S02]  /*10c40*/  STS.U16 [R2+UR5], R22 ;  /* 0x0000001602007988 */ /* 0x0001e40008000405 */
[----:B0-----:R-:W-:Y:S02]  /*10c50*/  PRMT R2, RZ, 0x7610, R2 ;  /* 0x00007610ff027816 */ /* 0x001fe40000000002 */
[----:B------:R-:W3:Y:S01]  /*10c60*/  LDL.LU R22, [R1+0x2428] ;  /* 0x0024280001167983 */ /* 0x000ee20000300800 */
[----:B--2---:R-:W-:-:S04]  /*10c70*/  @!P0 LOP3.LUT R5, R5, R4, RZ, 0x3c, !PT ;  /* 0x0000000405058212 */ /* 0x004fc800078e3cff */
        /* <DEDUP_REMOVED lines=9> */
[----:B----4-:R0:W-:Y:S02]  /*10d10*/  STS.U16 [R2+UR5+0x80], R27 ;  /* 0x0000801b02007988 */ /* 0x0101e40008000405 */
[----:B0-----:R-:W-:Y:S02]  /*10d20*/  PRMT R2, RZ, 0x7610, R2 ;  /* 0x00007610ff027816 */ /* 0x001fe40000000002 */
[----:B------:R-:W4:Y:S01]  /*10d30*/  LDL.LU R27, [R1+0x2424] ;  /* 0x00242400011b7983 */ /* 0x000f220000300800 */
        /* <DEDUP_REMOVED lines=10> */
[----:B------:R0:W-:Y:S02]  /*10de0*/  STS.U16 [R2+UR5+0x100], R23 ;  /* 0x0001001702007988 */ /* 0x0001e40008000405 */
[----:B0-----:R-:W-:Y:S02]  /*10df0*/  PRMT R2, RZ, 0x7610, R2 ;  /* 0x00007610ff027816 */ /* 0x001fe40000000002 */
[----:B------:R-:W3:Y:S01]  /*10e00*/  LDL R23, [R1+0x109c] ;  /* 0x00109c0001177983 */ /* 0x000ee20000100800 */
        /* <DEDUP_REMOVED lines=23> */
[----:B---3--:R0:W-:Y:S02]  /*10f80*/  STS.U16 [R2+UR5+0x1000], R26 ;  /* 0x0010001a02007988 */ /* 0x0081e40008000405 */
[----:B0-----:R-:W-:Y:S02]  /*10f90*/  PRMT R2, RZ, 0x7610, R2 ;  /* 0x00007610ff027816 */ /* 0x001fe40000000002 */
        /* <DEDUP_REMOVED lines=12> */
[----:B--2---:R-:W-:-:S04]  /*11060*/  @!P0 LOP3.LUT R5, R5, R4, RZ, 0x3c, !PT ;  /* 0x0000000405058212 */ /* 0x004fc800078e3cff */
[----:B------:R-:W-:-:S04]  /*11070*/  @!P0 LOP3.LUT R4, R5, R4, RZ, 0x3c, !PT ;  /* 0x0000000405048212 */ /* 0x000fc800078e3cff */
[----:B------:R-:W-:-:S05]  /*11080*/  @!P0 LOP3.LUT R5, R5, R4, RZ, 0x3c, !PT ;  /* 0x0000000405058212 */ /* 0x000fca00078e3cff */
[----:B------:R-:W2:Y:S04]  /*11090*/  @!P0 LDG.E.U16 R2, desc[UR8][R4.64] ;  /* 0x0000000804028981 */ /* 0x000ea8000c1e1500 */
[----:B--2---:R0:W-:Y:S04]  /*110a0*/  STL [R1+0x7c], R2 ;  /* 0x00007c0201007387 */ /* 0x0041e80000100800 */
[----:B------:R-:W2:Y:S04]  /*110b0*/  LDL.LU R4, [R1] ;  /* 0x0000000001047983 */ /* 0x000ea80000300800 */
[----:B------:R-:W3:Y:S01]  /*110c0*/  LDL R5, [R1+0x1060] ;  /* 0x0010600001057983 */ /* 0x000ee20000100800 */
[----:B0-----:R-:W0:Y:S02]  /*110d0*/  S2R R2, SR_TID.X ;  /* 0x0000000000027919 */ /* 0x001e240000002100 */
[----:B0-----:R-:W-:-:S05]  /*110e0*/  LOP3.LUT R2, R2, 0x3f, RZ, 0xc0, !PT ;  /* 0x0000003f02027812 */ /* 0x001fca00078ec0ff */
[----:B------:R-:W-:-:S05]  /*110f0*/  IMAD.SHL.U32 R2, R2, 0x2, RZ ;  /* 0x0000000202027824 */ /* 0x000fca00078e00ff */
[----:B--2---:R0:W-:Y:S02]  /*11100*/  STS.U16 [R2+UR5+0x1100], R4 ;  /* 0x0011000402007988 */ /* 0x0041e40008000405 */
[----:B0-----:R-:W-:Y:S01]  /*11110*/  PRMT R2, RZ, 0x7610, R2 ;  /* 0x00007610ff027816 */ /* 0x001fe20000000002 */
[----:B------:R-:W-:Y:S02]  /*11120*/  @!P0 IMAD.MOV.U32 R4, RZ, RZ, R23 ;  /* 0x000000ffff048224 */ /* 0x000fe400078e0017 */
[----:B------:R-:W2:Y:S04]  /*11130*/  LDL R23, [R1+0x103c] ;  /* 0x00103c0001177983 */ /* 0x000ea80000100800 */
[----:B---3--:R-:W3:Y:S04]  /*11140*/  @!P0 LDG.E.U16 R2, desc[UR8][R4.64] ;  /* 0x0000000804028981 */ /* 0x008ee8000c1e1500 */
[----:B---3--:R0:W-:Y:S04]  /*11150*/  STL [R1+0x78], R2 ;  /* 0x0000780201007387 */ /* 0x0081e80000100800 */
[----:B------:R-:W3:Y:S04]  /*11160*/  LDL R4, [R1+0x1080] ;  /* 0x0010800001047983 */ /* 0x000ee80000100800 */
[----:B------:R-:W3:Y:S01]  /*11170*/  LDL R5, [R1+0x10bc] ;  /* 0x0010bc0001057983 */ /* 0x000ee20000100800 */
[----:B0-----:R-:W0:Y:S02]  /*11180*/  S2R R2, SR_TID.X ;  /* 0x0000000000027919 */ /* 0x001e240000002100 */
[----:B0-----:R-:W-:-:S05]  /*11190*/  LOP3.LUT R2, R2, 0x3f, RZ, 0xc0, !PT ;  /* 0x0000003f02027812 */ /* 0x001fca00078ec0ff */
[----:B------:R-:W-:-:S05]  /*111a0*/  IMAD.SHL.U32 R2, R2, 0x2, RZ ;  /* 0x0000000202027824 */ /* 0x000fca00078e00ff */
[----:B------:R0:W-:Y:S02]  /*111b0*/  STS.U16 [R2+UR5+0x1180], R22 ;  /* 0x0011801602007988 */ /* 0x0001e40008000405 */
[----:B0-----:R-:W-:Y:S02]  /*111c0*/  PRMT R2, RZ, 0x7610, R2 ;  /* 0x00007610ff027816 */ /* 0x001fe40000000002 */
[----:B------:R-:W4:Y:S01]  /*111d0*/  LDL.LU R22, [R1+0x241c] ;  /* 0x00241c0001167983 */ /* 0x000f220000300800 */
[----:B---3--:R-:W-:-:S04]  /*111e0*/  @!P0 LOP3.LUT R5, R5, R4, RZ, 0x3c, !PT ;  /* 0x0000000405058212 */ /* 0x008fc800078e3cff */
[----:B------:R-:W-:-:S04]  /*111f0*/  @!P0 LOP3.LUT R4, R5, R4, RZ, 0x3c, !PT ;  /* 0x0000000405048212 */ /* 0x000fc800078e3cff */
[----:B------:R-:W-:-:S05]  /*11200*/  @!P0 LOP3.LUT R5, R5, R4, RZ, 0x3c, !PT ;  /* 0x0000000405058212 */ /* 0x000fca00078e3cff */
[----:B------:R-:W3:Y:S04]  /*11210*/  @!P0 LDG.E.U16 R2, desc[UR8][R4.64] ;  /* 0x0000000804028981 */ /* 0x000ee8000c1e1500 */
        /* <DEDUP_REMOVED lines=8> */
[----:B---3--:R-:W-:-:S04]  /*112a0*/  @!P0 LOP3.LUT R5, R5, R4, RZ, 0x3c, !PT ;  /* 0x0000000405058212 */ /* 0x008fc800078e3cff */
[----:B------:R-:W-:-:S04]  /*112b0*/  @!P0 LOP3.LUT R4, R5, R4, RZ, 0x3c, !PT ;  /* 0x0000000405048212 */ /* 0x000fc800078e3cff */
[----:B------:R-:W-:-:S05]  /*112c0*/  @!P0 LOP3.LUT R5, R5, R4, RZ, 0x3c, !PT ;  /* 0x0000000405058212 */ /* 0x000fca00078e3cff */
[----:B------:R-:W3:Y:S04]  /*112d0*/  @!P0 LDG.E.U16 R2, desc[UR8][R4.64] ;  /* 0x0000000804028981 */ /* 0x000ee8000c1e1500 */
[----:B---3--:R-:W-:Y:S04]  /*112e0*/  STL [R1+0x70], R2 ;  /* 0x0000700201007387 */ /* 0x008fe80000100800 */
[----:B------:R-:W3:Y:S04]  /*112f0*/  LDL R4, [R1+0xef0] ;  /* 0x000ef00001047983 */ /* 0x000ee80000100800 */
[----:B------:R-:W3:Y:S01]  /*11300*/  LDL R5, [R1+0x104c] ;  /* 0x00104c0001057983 */ /* 0x000ee20000100800 */
[----:B------:R-:W-:-:S02]  /*11310*/  PRMT R0, RZ, 0x7610, R0 ;  /* 0x00007610ff007816 */ /* 0x000fc40000000000 */
[----:B---3--:R-:W-:-:S04]  /*11320*/  @!P0 LOP3.LUT R5, R5, R4, RZ, 0x3c, !PT ;  /* 0x0000000405058212 */ /* 0x008fc800078e3cff */
[----:B------:R-:W-:-:S04]  /*11330*/  @!P0 LOP3.LUT R4, R5, R4, RZ, 0x3c, !PT ;  /* 0x0000000405048212 */ /* 0x000fc800078e3cff */
[----:B------:R-:W-:-:S05]  /*11340*/  @!P0 LOP3.LUT R5, R5, R4, RZ, 0x3c, !PT ;  /* 0x0000000405058212 */ /* 0x000fca00078e3cff */
[----:B------:R2:W3:Y:S04]  /*11350*/  @!P0 LDG.E.U16 R0, desc[UR8][R4.64] ;  /* 0x0000000804008981 */ /* 0x0004e8000c1e1500 */
[----:B------:R-:W4:Y:S01]  /*11360*/  LDL R5, [R1+0xee0] ;  /* 0x000ee00001057983 */ /* 0x000f220000100800 */
[----:B------:R-:W-:Y:S01]  /*11370*/  PRMT R28, RZ, 0x7610, R28 ;  /* 0x00007610ff1c7816 */ /* 0x000fe2000000001c */
[----:B--2---:R-:W-:Y:S02]  /*11380*/  @!P0 IMAD.MOV.U32 R4, RZ, RZ, R23 ;  /* 0x000000ffff048224 */ /* 0x004fe400078e0017 */
[----:B---3--:R0:W-:Y:S04]  /*11390*/  STL [R1+0x6c], R0 ;  /* 0x00006c0001007387 */ /* 0x0081e80000100800 */
[----:B0-----:R-:W2:Y:S04]  /*113a0*/  LDL.LU R0, [R1+0x28] ;  /* 0x0000280001007983 */ /* 0x001ea80000300800 */
[----:B------:R-:W3:Y:S04]  /*113b0*/  LDL.LU R23, [R1+0x2c] ;  /* 0x00002c0001177983 */ /* 0x000ee80000300800 */
[----:B----4-:R-:W4:Y:S04]  /*113c0*/  @!P0 LDG.E.U16 R28, desc[UR8][R4.64] ;  /* 0x00000008041c8981 */ /* 0x010f28000c1e1500 */
[----:B------:R-:W2:Y:S04]  /*113d0*/  LDL R4, [R1+0x101c] ;  /* 0x00101c0001047983 */ /* 0x000ea80000100800 */
[----:B------:R-:W2:Y:S01]  /*113e0*/  LDL R5, [R1+0x1020] ;  /* 0x0010200001057983 */ /* 0x000ea20000100800 */
[----:B------:R-:W-:Y:S01]  /*113f0*/  PRMT R29, RZ, 0x7610, R29 ;  /* 0x00007610ff1d7816 */ /* 0x000fe2000000001d */
[----:B------:R-:W0:Y:S02]  /*11400*/  S2R R2, SR_TID.X ;  /* 0x0000000000027919 */ /* 0x000e240000002100 */
[----:B----4-:R1:W-:Y:S04]  /*11410*/  STL [R1+0x68], R28 ;  /* 0x0000681c01007387 */ /* 0x0103e80000100800 */
[----:B-1----:R-:W4:Y:S01]  /*11420*/  LDL.LU R28, [R1+0x30] ;  /* 0x00003000011c7983 */ /* 0x002f220000300800 */
[----:B--2---:R-:W-:-:S04]  /*11430*/  @!P0 LOP3.LUT R5, R5, R4, RZ, 0x3c, !PT ;  /* 0x0000000405058212 */ /* 0x004fc800078e3cff */
[----:B------:R-:W-:-:S04]  /*11440*/  @!P0 LOP3.LUT R4, R5, R4, RZ, 0x3c, !PT ;  /* 0x0000000405048212 */ /* 0x000fc800078e3cff */
[----:B------:R-:W-:-:S05]  /*11450*/  @!P0 LOP3.LUT R5, R5, R4, RZ, 0x3c, !PT ;  /* 0x0000000405058212 */ /* 0x000fca00078e3cff */
[----:B------:R1:W2:Y:S04]  /*11460*/  @!P0 LDG.E.U16 R29, desc[UR8][R4.64] ;  /* 0x00000008041d8981 */ /* 0x0002a8000c1e1500 */
[----:B------:R-:W1:Y:S04]  /*11470*/  LDL R4, [R1+0xffc] ;  /* 0x000ffc0001047983 */ /* 0x000e680000100800 */
[----:B------:R-:W1:Y:S01]  /*11480*/  LDL R5, [R1+0x1000] ;  /* 0x0010000001057983 */ /* 0x000e620000100800 */
[----:B0-----:R-:W-:-:S05]  /*11490*/  LOP3.LUT R2, R2, 0x3f, RZ, 0xc0, !PT ;  /* 0x0000003f02027812 */ /* 0x001fca00078ec0ff */
[----:B------:R-:W-:-:S05]  /*114a0*/  IMAD.SHL.U32 R2, R2, 0x2, RZ ;  /* 0x0000000202027824 */ /* 0x000fca00078e00ff */
[----:B------:R-:W-:Y:S04]  /*114b0*/  STS.U16 [R2+UR5+0x2080], R15 ;  /* 0x0020800f02007988 */ /* 0x000fe80008000405 */
[----:B------:R-:W-:Y:S04]  /*114c0*/  STS.U16 [R2+UR5+0x2100], R16 ;  /* 0x0021001002007988 */ /* 0x000fe80008000405 */
[----:B------:R-:W-:Y:S04]  /*114d0*/  STS.U16 [R2+UR5+0x2180], R17 ;  /* 0x0021801102007988 */ /* 0x000fe80008000405 */
[----:B------:R0:W-:Y:S02]  /*114e0*/  STS.U16 [R2+UR5+0x3000], R9 ;  /* 0x0030000902007988 */ /* 0x0001e40008000405 */
[----:B0-----:R-:W-:-:S02]  /*114f0*/  PRMT R2, RZ, 0x7610, R2 ;  /* 0x00007610ff027816 */ /* 0x001fc40000000002 */
[----:B-1----:R-:W-:-:S04]  /*11500*/  @!P0 LOP3.LUT R5, R5, R4, RZ, 0x3c, !PT ;  /* 0x0000000405058212 */ /* 0x002fc800078e3cff */
[----:B------:R-:W-:-:S04]  /*11510*/  @!P0 LOP3.LUT R4, R5, R4, RZ, 0x3c, !PT ;  /* 0x0000000405048212 */ /* 0x000fc800078e3cff */
[----:B------:R-:W-:-:S05]  /*11520*/  @!P0 LOP3.LUT R5, R5, R4, RZ, 0x3c, !PT ;  /* 0x0000000405058212 */ /* 0x000fca00078e3cff */
[----:B------:R-:W3:Y:S04]  /*11530*/  @!P0 LDG.E.U16 R2, desc[UR8][R4.64] ;  /* 0x0000000804028981 */ /* 0x000ee8000c1e1500 */
[----:B--2---:R0:W-:Y:S04]  /*11540*/  STL [R1+0x64], R29 ;  /* 0x0000641d01007387 */ /* 0x0041e80000100800 */
[----:B0-----:R-:W2:Y:S04]  /*11550*/  LDL.LU R29, [R1+0x34] ;  /* 0x00003400011d7983 */ /* 0x001ea80000300800 */
        /* <DEDUP_REMOVED lines=12> */
[----:B---3--:R0:W-:Y:S04]  /*11620*/  STL [R1+0x5c], R2 ;  /* 0x00005c0201007387 */ /* 0x0081e80000100800 */
[----:B------:R-:W3:Y:S04]  /*11630*/  LDL R4, [R1+0xfbc] ;  /* 0x000fbc0001047983 */ /* 0x000ee80000100800 */
[----:B------:R-:W3:Y:S01]  /*11640*/  LDL R5, [R1+0xfc0] ;  /* 0x000fc00001057983 */ /* 0x000ee20000100800 */
[----:B------:R-:W-:-:S02]  /*11650*/  PRMT R22, RZ, 0x7610, R22 ;  /* 0x00007610ff167816 */ /* 0x000fc40000000016 */
[----:B---3--:R-:W-:-:S04]  /*11660*/  @!P0 LOP3.LUT R5, R5, R4, RZ, 0x3c, !PT ;  /* 0x0000000405058212 */ /* 0x008fc800078e3cff */
[----:B------:R-:W-:-:S04]  /*11670*/  @!P0 LOP3.LUT R4, R5, R4, RZ, 0x3c, !PT ;  /* 0x0000000405048212 */ /* 0x000fc800078e3cff */
[----:B------:R-:W-:-:S05]  /*11680*/  @!P0 LOP3.LUT R5, R5, R4, RZ, 0x3c, !PT ;  /* 0x0000000405058212 */ /* 0x000fca00078e3cff */
[----:B------:R1:W3:Y:S04]  /*11690*/  @!P0 LDG.E.U16 R22, desc[UR8][R4.64] ;  /* 0x0000000804168981 */ /* 0x0002e8000c1e1500 */
[----:B------:R-:W1:Y:S04]  /*116a0*/  LDL R4, [R1+0xf9c] ;  /* 0x000f9c0001047983 */ /* 0x000e680000100800 */
[----:B------:R-:W1:Y:S01]  /*116b0*/  LDL R5, [R1+0xfa0] ;  /* 0x000fa00001057983 */ /* 0x000e620000100800 */
[----:B------:R-:W-:Y:S01]  /*116c0*/  PRMT R19, RZ, 0x7610, R19 ;  /* 0x00007610ff137816 */ /* 0x000fe20000000013 */
[----:B0-----:R-:W0:Y:S01]  /*116d0*/  S2R R2, SR_TID.X ;  /* 0x0000000000027919 */ /* 0x001e220000002100 */
[----:B-1----:R-:W-:-:S04]  /*116e0*/  @!P0 LOP3.LUT R5, R5, R4, RZ, 0x3c, !PT ;  /* 0x0000000405058212 */ /* 0x002fc800078e3cff */
[----:B------:R-:W-:-:S04]  /*116f0*/  @!P0 LOP3.LUT R4, R5, R4, RZ, 0x3c, !PT ;  /* 0x0000000405048212 */ /* 0x000fc800078e3cff */
[----:B------:R-:W-:-:S05]  /*11700*/  @!P0 LOP3.LUT R5, R5, R4, RZ, 0x3c, !PT ;  /* 0x0000000405058212 */ /* 0x000fca00078e3cff */
[----:B------:R-:W2:Y:S01]  /*11710*/  @!P0 LDG.E.U16 R19, desc[UR8][R4.64] ;  /* 0x0000000804138981 */ /* 0x000ea2000c1e1500 */
[----:B0-----:R-:W-:-:S03]  /*11720*/  LOP3.LUT R2, R2, 0x3f, RZ, 0xc0, !PT ;  /* 0x0000003f02027812 */ /* 0x001fc600078ec0ff */
[----:B---3--:R0:W-:Y:S02]  /*11730*/  STL [R1+0x58], R22 ;  /* 0x0000581601007387 */ /* 0x0081e40000100800 */
[----:B------:R-:W-:-:S05]  /*11740*/  IMAD.SHL.U32 R2, R2, 0x2, RZ ;  /* 0x0000000202027824 */ /* 0x000fca00078e00ff */
[----:B0-----:R-:W-:Y:S01]  /*11750*/  LOP3.LUT R22, R2, 0x10, RZ, 0x3c, !PT ;  /* 0x0000001002167812 */ /* 0x001fe200078e3cff */
[----:B------:R-:W-:Y:S04]  /*11760*/  STS.U16 [R2+UR5+0x3100], R7 ;  /* 0x0031000702007988 */ /* 0x000fe80008000405 */
[----:B------:R-:W-:Y:S04]  /*11770*/  STS.U16 [R2+UR5+0x3180], R6 ;  /* 0x0031800602007988 */ /* 0x000fe80008000405 */
[----:B------:R-:W-:Y:S04]  /*11780*/  STS.U16 [R22+UR5+0x200], R0 ;  /* 0x0002000016007988 */ /* 0x000fe80008000405 */
[----:B--2---:R0:W-:Y:S04]  /*11790*/  STL [R1+0x54], R19 ;  /* 0x0000541301007387 */ /* 0x0041e80000100800 */
[----:B0-----:R-:W2:Y:S04]  /*117a0*/  LDL.LU R19, [R1+0x2418] ;  /* 0x0024180001137983 */ /* 0x001ea80000300800 */
[----:B------:R-:W3:Y:S04]  /*117b0*/  LDL R4, [R1+0xf7c] ;  /* 0x000f7c0001047983 */ /* 0x000ee80000100800 */
[----:B------:R-:W3:Y:S04]  /*117c0*/  LDL R5, [R1+0xf80] ;  /* 0x000f800001057983 */ /* 0x000ee80000100800 */
[----:B------:R-:W2:Y:S01]  /*117d0*/  LDL.LU R0, [R1+0x2414] ;  /* 0x0024140001007983 */ /* 0x000ea20000300800 */
[----:B---3--:R-:W-:-:S04]  /*117e0*/  @!P0 LOP3.LUT R5, R5, R4, RZ, 0x3c, !PT ;  /* 0x0000000405058212 */ /* 0x008fc800078e3cff */
[C---:B------:R-:W-:Y:S02]  /*117f0*/  @!P0 LOP3.LUT R4, R5.reuse, R4, RZ, 0x3c, !PT ;  /* 0x0000000405048212 */ /* 0x040fe400078e3cff */
[----:B--2---:R-:W-:Y:S02]  /*11800*/  PRMT R0, RZ, 0x7610, R0 ;  /* 0x00007610ff007816 */ /* 0x004fe40000000000 */
[----:B------:R-:W-:-:S05]  /*11810*/  @!P0 LOP3.LUT R5, R5, R4, RZ, 0x3c, !PT ;  /* 0x0000000405058212 */ /* 0x000fca00078e3cff */
[----:B------:R-:W2:Y:S04]  /*11820*/  @!P0 LDG.E.U16 R0, desc[UR8][R4.64] ;  /* 0x0000000804008981 */ /* 0x000ea8000c1e1500 */
        /* <DEDUP_REMOVED lines=11> */
[----:B----4-:R-:W-:Y:S04]  /*118e0*/  STS.U16 [R22+UR5+0x300], R28 ;  /* 0x0003001c16007988 */ /* 0x010fe80008000405 */
[----:B--2---:R0:W-:Y:S04]  /*118f0*/  STL [R1+0x4c], R23 ;  /* 0x00004c1701007387 */ /* 0x0041e80000100800 */
[----:B0-----:R-:W2:Y:S04]  /*11900*/  LDL.LU R23, [R1+0x2408] ;  /* 0x0024080001177983 */ /* 0x001ea80000300800 */
[----:B------:R-:W3:Y:S04]  /*11910*/  LDL R4, [R1+0xf3c] ;  /* 0x000f3c0001047983 */ /* 0x000ee80000100800 */
[----:B------:R-:W3:Y:S04]  /*11920*/  LDL R5, [R1+0xf40] ;  /* 0x000f400001057983 */ /* 0x000ee80000100800 */
[----:B------:R-:W4:Y:S01]  /*11930*/  LDL.LU R28, [R1+0x2404] ;  /* 0x00240400011c7983 */ /* 0x000f220000300800 */
[----:B---3--:R-:W-:-:S04]  /*11940*/  @!P0 LOP3.LUT R5, R5, R4, RZ, 0x3c, !PT ;  /* 0x0000000405058212 */ /* 0x008fc800078e3cff */
[C---:B------:R-:W-:Y:S02]  /*11950*/  @!P0 LOP3.LUT R4, R5.reuse, R4, RZ, 0x3c, !PT ;  /* 0x0000000405048212 */ /* 0x040fe400078e3cff */
[----:B----4-:R-:W-:Y:S02]  /*11960*/  PRMT R28, RZ, 0x7610, R28 ;  /* 0x00007610ff1c7816 */ /* 0x010fe4000000001c */
[----:B------:R-:W-:-:S05]  /*11970*/  @!P0 LOP3.LUT R5, R5, R4, RZ, 0x3c, !PT ;  /* 0x0000000405058212 */ /* 0x000fca00078e3cff */
[----:B------:R-:W3:Y:S04]  /*11980*/  @!P0 LDG.E.U16 R28, desc[UR8][R4.64] ;  /* 0x00000008041c8981 */ /* 0x000ee8000c1e1500 */
[----:B------:R-:W-:Y:S04]  /*11990*/  STS.U16 [R22+UR5+0x380], R29 ;  /* 0x0003801d16007988 */ /* 0x000fe80008000405 */
[----:B---3--:R0:W-:Y:S04]  /*119a0*/  STL [R1+0x48], R28 ;  /* 0x0000481c01007387 */ /* 0x0081e80000100800 */
[----:B0-----:R-:W3:Y:S04]  /*119b0*/  LDL.LU R28, [R1+0x2400] ;  /* 0x00240000011c7983 */ /* 0x001ee80000300800 */
[----:B------:R-:W4:Y:S04]  /*119c0*/  LDL R4, [R1+0xf1c] ;  /* 0x000f1c0001047983 */ /* 0x000f280000100800 */
[----:B------:R-:W4:Y:S04]  /*119d0*/  LDL R5, [R1+0xf20] ;  /* 0x000f200001057983 */ /* 0x000f280000100800 */
[----:B------:R-:W2:Y:S01]  /*119e0*/  LDL.LU R29, [R1+0x23fc] ;  /* 0x0023fc00011d7983 */ /* 0x000ea20000300800 */
[----:B----4-:R-:W-:-:S04]  /*119f0*/  @!P0 LOP3.LUT R5, R5, R4, RZ, 0x3c, !PT ;  /* 0x0000000405058212 */ /* 0x010fc800078e3cff */
[C---:B------:R-:W-:Y:S02]  /*11a00*/  @!P0 LOP3.LUT R4, R5.reuse, R4, RZ, 0x3c, !PT ;  /* 0x0000000405048212 */ /* 0x040fe400078e3cff */
[----:B--2---:R-:W-:Y:S02]  /*11a10*/  PRMT R29, RZ, 0x7610, R29 ;  /* 0x00007610ff1d7816 */ /* 0x004fe4000000001d */
[----:B------:R-:W-:-:S05]  /*11a20*/  @!P0 LOP3.LUT R5, R5, R4, RZ, 0x3c, !PT ;  /* 0x0000000405058212 */ /* 0x000fca00078e3cff */
[----:B------:R-:W2:Y:S04]  /*11a30*/  @!P0 LDG.E.U16 R29, desc[UR8][R4.64] ;  /* 0x00000008041d8981 */ /* 0x000ea8000c1e1500 */
[----:B--2---:R0:W-:Y:S04]  /*11a40*/  STL [R1+0x44], R29 ;  /* 0x0000441d01007387 */ /* 0x0041e80000100800 */
[----:B0-----:R-:W2:Y:S04]  /*11a50*/  LDL.LU R29, [R1+0x23f8] ;  /* 0x0023f800011d7983 */ /* 0x001ea80000300800 */
[----:B------:R-:W4:Y:S04]  /*11a60*/  LDL R4, [R1+0xf08] ;  /* 0x000f080001047983 */ /* 0x000f280000100800 */
[----:B------:R-:W4:Y:S04]  /*11a70*/  LDL R5, [R1+0x1064] ;  /* 0x0010640001057983 */ /* 0x000f280000100800 */
[----:B--2---:R0:W-:Y:S04]  /*11a80*/  STS.U16 [R22+UR5+0x1200], R29 ;  /* 0x0012001d16007988 */ /* 0x0041e80008000405 */
[----:B0-----:R-:W2:Y:S01]  /*11a90*/  LDL.LU R29, [R1+0x23f4] ;  /* 0x0023f400011d7983 */ /* 0x001ea20000300800 */
[----:B----4-:R-:W-:-:S04]  /*11aa0*/  @!P0 LOP3.LUT R5, R5, R4, RZ, 0x3c, !PT ;  /* 0x0000000405058212 */ /* 0x010fc800078e3cff */
[----:B------:R-:W-:-:S04]  /*11ab0*/  @!P0 LOP3.LUT R4, R5, R4, RZ, 0x3c, !PT ;  /* 0x0000000405048212 */ /* 0x000fc800078e3cff */
[----:B------:R-:W-:Y:S02]  /*11ac0*/  @!P0 LOP3.LUT R5, R5, R4, RZ, 0x3c, !PT ;  /* 0x0000000405058212 */ /* 0x000fe400078e3cff */
[----:B--2---:R-:W-:-:S06]  /*11ad0*/  PRMT R29, RZ, 0x7610, R29 ;  /* 0x00007610ff1d7816 */ /* 0x004fcc000000001d */
[----:B------:R-:W2:Y:S04]  /*11ae0*/  @!P0 LDG.E.U16 R29, desc[UR8][R4.64] ;  /* 0x00000008041d8981 */ /* 0x000ea8000c1e1500 */
[----:B---3--:R-:W-:Y:S04]  /*11af0*/  STS.U16 [R22+UR5+0x1280], R28 ;  /* 0x0012801c16007988 */ /* 0x008fe80008000405 */
        /* <DEDUP_REMOVED lines=21> */
[----:B------:R-:W-:Y:S04]  /*11c50*/  STS.U16 [R22+UR5+0x1380], R0 ;  /* 0x0013800016007988 */ /* 0x000fe80008000405 */
[----:B--2---:R0:W-:Y:S04]  /*11c60*/  STL [R1+0x38], R23 ;  /* 0x0000381701007387 */ /* 0x0041e80000100800 */
[----:B0-----:R-:W2:Y:S04]  /*11c70*/  LDL.LU R23, [R1+0x23e0] ;  /* 0x0023e00001177983 */ /* 0x001ea80000300800 */
        /* <DEDUP_REMOVED lines=11> */
[----:B------:R-:W4:Y:S01]  /*11d30*/  LDL R5, [R1+0x10c8] ;  /* 0x0010c80001057983 */ /* 0x000f220000100800 */
[----:B--2---:R-:W-:-:S02]  /*11d40*/  PRMT R0, RZ, 0x7610, R0 ;  /* 0x00007610ff007816 */ /* 0x004fc40000000000 */
[----:B----4-:R-:W-:-:S04]  /*11d50*/  @!P0 LOP3.LUT R5, R5, R4, RZ, 0x3c, !PT ;  /* 0x0000000405058212 */ /* 0x010fc800078e3cff */
[----:B------:R-:W-:-:S04]  /*11d60*/  @!P0 LOP3.LUT R4, R5, R4, RZ, 0x3c, !PT ;  /* 0x0000000405048212 */ /* 0x000fc800078e3cff */
        /* <DEDUP_REMOVED lines=42> */
[----:B------:R-:W-:-:S02]  /*12010*/  PRMT R2, RZ, 0x7610, R2 ;  /* 0x00007610ff027816 */ /* 0x000fc40000000002 */
[----:B----4-:R-:W-:-:S04]  /*12020*/  @!P0 LOP3.LUT R5, R5, R4, RZ, 0x3c, !PT ;  /* 0x0000000405058212 */ /* 0x010fc800078e3cff */
[----:B------:R-:W-:-:S04]  /*12030*/  @!P0 LOP3.LUT R4, R5, R4, RZ, 0x3c, !PT ;  /* 0x0000000405048212 */ /* 0x000fc800078e3cff */
[----:B------:R-:W-:-:S05]  /*12040*/  @!P0 LOP3.LUT R5, R5, R4, RZ, 0x3c, !PT ;  /* 0x0000000405058212 */ /* 0x000fca00078e3cff */
[----:B------:R-:W4:Y:S04]  /*12050*/  @!P0 LDG.E.U16 R2, desc[UR8][R4.64] ;  /* 0x0000000804028981 */ /* 0x000f28000c1e1500 */
[----:B----4-:R0:W-:Y:S04]  /*12060*/  STL [R1+0x1c], R2 ;  /* 0x00001c0201007387 */ /* 0x0101e80000100800 */
[----:B------:R-:W4:Y:S04]  /*12070*/  LDL R4, [R1+0xfb4] ;  /* 0x000fb40001047983 */ /* 0x000f280000100800 */
[----:B------:R-:W4:Y:S01]  /*12080*/  LDL R5, [R1+0xfb8] ;  /* 0x000fb80001057983 */ /* 0x000f220000100800 */
[----:B------:R-:W-:-:S02]  /*12090*/  PRMT R21, RZ, 0x7610, R21 ;  /* 0x00007610ff157816 */ /* 0x000fc40000000015 */
[----:B----4-:R-:W-:-:S04]  /*120a0*/  @!P0 LOP3.LUT R5, R5, R4, RZ, 0x3c, !PT ;  /* 0x0000000405058212 */ /* 0x010fc800078e3cff */
[----:B------:R-:W-:-:S04]  /*120b0*/  @!P0 LOP3.LUT R4, R5, R4, RZ, 0x3c, !PT ;  /* 0x0000000405048212 */ /* 0x000fc800078e3cff */
[----:B------:R-:W-:-:S05]  /*120c0*/  @!P0 LOP3.LUT R5, R5, R4, RZ, 0x3c, !PT ;  /* 0x0000000405058212 */ /* 0x000fca00078e3cff */
[----:B------:R1:W4:Y:S04]  /*120d0*/  @!P0 LDG.E.U16 R21, desc[UR8][R4.64] ;  /* 0x0000000804158981 */ /* 0x000328000c1e1500 */
[----:B------:R-:W1:Y:S04]  /*120e0*/  LDL R4, [R1+0xf94] ;  /* 0x000f940001047983 */ /* 0x000e680000100800 */
[----:B------:R-:W1:Y:S01]  /*120f0*/  LDL R5, [R1+0xf98] ;  /* 0x000f980001057983 */ /* 0x000e620000100800 */
[----:B--2---:R-:W-:Y:S01]  /*12100*/  PRMT R0, RZ, 0x7610, R0 ;  /* 0x00007610ff007816 */ /* 0x004fe20000000000 */
[----:B0-----:R-:W0:Y:S01]  /*12110*/  S2R R2, SR_TID.X ;  /* 0x0000000000027919 */ /* 0x001e220000002100 */
[----:B-1----:R-:W-:-:S04]  /*12120*/  @!P0 LOP3.LUT R5, R5, R4, RZ, 0x3c, !PT ;  /* 0x0000000405058212 */ /* 0x002fc800078e3cff */
[----:B------:R-:W-:-:S04]  /*12130*/  @!P0 LOP3.LUT R4, R5, R4, RZ, 0x3c, !PT ;  /* 0x0000000405048212 */ /* 0x000fc800078e3cff */
[----:B------:R-:W-:-:S05]  /*12140*/  @!P0 LOP3.LUT R5, R5, R4, RZ, 0x3c, !PT ;  /* 0x0000000405058212 */ /* 0x000fca00078e3cff */
[----:B------:R-:W2:Y:S01]  /*12150*/  @!P0 LDG.E.U16 R0, desc[UR8][R4.64] ;  /* 0x0000000804008981 */ /* 0x000ea2000c1e1500 */
[----:B0-----:R-:W-:-:S03]  /*12160*/  LOP3.LUT R2, R2, 0x3f, RZ, 0xc0, !PT ;  /* 0x0000003f02027812 */ /* 0x001fc600078ec0ff */
[----:B------:R-:W-:Y:S02]  /*12170*/  STS.U16 [R22+UR5+0x2200], R19 ;  /* 0x0022001316007988 */ /* 0x000fe40008000405 */
[----:B------:R-:W-:Y:S02]  /*12180*/  IMAD.SHL.U32 R2, R2, 0x2, RZ ;  /* 0x0000000202027824 */ /* 0x000fe400078e00ff */
[----:B------:R-:W-:Y:S04]  /*12190*/  STS.U16 [R22+UR5+0x2280], R25 ;  /* 0x0022801916007988 */ /* 0x000fe80008000405 */
[----:B------:R-:W-:Y:S04]  /*121a0*/  STS.U16 [R22+UR5+0x2300], R18 ;  /* 0x0023001216007988 */ /* 0x000fe80008000405 */
[----:B------:R-:W-:Y:S04]  /*121b0*/  STS.U16 [R22+UR5+0x2380], R24 ;  /* 0x0023801816007988 */ /* 0x000fe80008000405 */
[----:B------:R-:W-:Y:S04]  /*121c0*/  STS.U16 [R22+UR5+0x3200], R10 ;  /* 0x0032000a16007988 */ /* 0x000fe80008000405 */
[----:B------:R-:W-:Y:S04]  /*121d0*/  STS.U16 [R22+UR5+0x3280], R11 ;  /* 0x0032800b16007988 */ /* 0x000fe80008000405 */
[----:B------:R-:W-:Y:S04]  /*121e0*/  STS.U16 [R22+UR5+0x3300], R12 ;  /* 0x0033000c16007988 */ /* 0x000fe80008000405 */
[----:B----4-:R0:W-:Y:S04]  /*121f0*/  STL [R1+0x2348], R21 ;  /* 0x0023481501007387 */ /* 0x0101e80000100800 */
[----:B------:R1:W-:Y:S04]  /*12200*/  STS.U16 [R22+UR5+0x3380], R13 ;  /* 0x0033800d16007988 */ /* 0x0003e80008000405 */
[----:B0-----:R-:W4:Y:S01]  /*12210*/  LDL.LU R21, [R1+0x964] ;  /* 0x0009640001157983 */ /* 0x001f220000300800 */
[----:B-1----:R-:W-:-:S03]  /*12220*/  LOP3.LUT R22, R2, 0x20, RZ, 0x3c, !PT ;  /* 0x0000002002167812 */ /* 0x002fc600078e3cff */
[----:B------:R-:W3:Y:S04]  /*12230*/  LDL.LU R2, [R1+0x968] ;  /* 0x0009680001027983 */ /* 0x000ee80000300800 */
[----:B------:R-:W3:Y:S04]  /*12240*/  LDL R4, [R1+0xf74] ;  /* 0x000f740001047983 */ /* 0x000ee80000100800 */
[----:B------:R-:W3:Y:S04]  /*12250*/  LDL R5, [R1+0xf78] ;  /* 0x000f780001057983 */ /* 0x000ee80000100800 */
[----:B------:R-:W-:Y:S04]  /*12260*/  STS.U16 [R22+UR5+0x400], R23 ;  /* 0x0004001716007988 */ /* 0x000fe80008000405 */
[----:B--2---:R0:W-:Y:S04]  /*12270*/  STL [R1+0x234c], R0 ;  /* 0x00234c0001007387 */ /* 0x0041e80000100800 */
[----:B0-----:R-:W2:Y:S04]  /*12280*/  LDL.LU R0, [R1+0x9d0] ;  /* 0x0009d00001007983 */ /* 0x001ea80000300800 */
[----:B------:R-:W2:Y:S01]  /*12290*/  LDL.LU R23, [R1+0x23c0] ;  /* 0x0023c00001177983 */ /* 0x000ea20000300800 */
[----:B---3--:R-:W-:-:S04]  /*122a0*/  @!P0 LOP3.LUT R5, R5, R4, RZ, 0x3c, !PT ;  /* 0x0000000405058212 */ /* 0x008fc800078e3cff */
[----:B------:R-:W-:-:S04]  /*122b0*/  @!P0 LOP3.LUT R4, R5, R4, RZ, 0x3c, !PT ;  /* 0x0000000405048212 */ /* 0x000fc800078e3cff */
[----:B------:R-:W-:Y:S02]  /*122c0*/  @!P0 LOP3.LUT R5, R5, R4, RZ, 0x3c, !PT ;  /* 0x0000000405058212 */ /* 0x000fe400078e3cff */
[----:B--2---:R-:W-:-:S06]  /*122d0*/  PRMT R23, RZ, 0x7610, R23 ;  /* 0x00007610ff177816 */ /* 0x004fcc0000000017 */
        /* <DEDUP_REMOVED lines=12> */
[----:B--2---:R0:W-:Y:S04]  /*123a0*/  STL [R1+0xc], R28 ;  /* 0x00000c1c01007387 */ /* 0x0041e80000100800 */
[----:B0-----:R-:W2:Y:S04]  /*123b0*/  LDL.LU R28, [R1+0x23b4] ;  /* 0x0023b400011c7983 */ /* 0x001ea80000300800 */
[----:B------:R-:W3:Y:S04]  /*123c0*/  LDL R4, [R1+0xf34] ;  /* 0x000f340001047983 */ /* 0x000ee80000100800 */
[----:B------:R-:W3:Y:S04]  /*123d0*/  LDL R5, [R1+0xf38] ;  /* 0x000f380001057983 */ /* 0x000ee80000100800 */
[----:B------:R0:W-:Y:S04]  /*123e0*/  STS.U16 [R22+UR5+0x500], R29 ;  /* 0x0005001d16007988 */ /* 0x0001e80008000405 */
[----:B0-----:R-:W4:Y:S01]  /*123f0*/  LDL.LU R29, [R1+0x23b0] ;  /* 0x0023b000011d7983 */ /* 0x001f220000300800 */
[----:B--2---:R-:W-:-:S02]  /*12400*/  PRMT R28, RZ, 0x7610, R28 ;  /* 0x00007610ff1c7816 */ /* 0x004fc4000000001c */
[----:B---3--:R-:W-:-:S04]  /*12410*/  @!P0 LOP3.LUT R5, R5, R4, RZ, 0x3c, !PT ;  /* 0x0000000405058212 */ /* 0x008fc800078e3cff */
[----:B------:R-:W-:-:S04]  /*12420*/  @!P0 LOP3.LUT R4, R5, R4, RZ, 0x3c, !PT ;  /* 0x0000000405048212 */ /* 0x000fc800078e3cff */
[----:B------:R-:W-:-:S05]  /*12430*/  @!P0 LOP3.LUT R5, R5, R4, RZ, 0x3c, !PT ;  /* 0x0000000405058212 */ /* 0x000fca00078e3cff */
[----:B------:R-:W2:Y:S04]  /*12440*/  @!P0 LDG.E.U16 R28, desc[UR8][R4.64] ;  /* 0x00000008041c8981 */ /* 0x000ea8000c1e1500 */
[----:B------:R-:W3:Y:S04]  /*12450*/  LDL R4, [R1+0xf14] ;  /* 0x000f140001047983 */ /* 0x000ee80000100800 */
[----:B------:R-:W3:Y:S01]  /*12460*/  LDL R5, [R1+0xf18] ;  /* 0x000f180001057983 */ /* 0x000ee20000100800 */
[----:B----4-:R-:W-:-:S03]  /*12470*/  PRMT R29, RZ, 0x7610, R29 ;  /* 0x00007610ff1d7816 */ /* 0x010fc6000000001d */
[----:B------:R-:W-:Y:S04]  /*12480*/  STS.U16 [R22+UR5+0x580], R0 ;  /* 0x0005800016007988 */ /* 0x000fe80008000405 */
[----:B--2---:R0:W-:Y:S04]  /*12490*/  STL [R1+0x2350], R28 ;  /* 0x0023501c01007387 */ /* 0x0041e80000100800 */
[----:B0-----:R-:W2:Y:S01]  /*124a0*/  LDL R28, [R1+0x106c] ;  /* 0x00106c00011c7983 */ /* 0x001ea20000100800 */
[----:B---3--:R-:W-:-:S03]  /*124b0*/  @!P0 LOP3.LUT R5, R5, R4, RZ, 0x3c, !PT ;  /* 0x0000000405058212 */ /* 0x008fc600078e3cff */
[----:B------:R-:W3:Y:S01]  /*124c0*/  LDL.LU R0, [R1+0x904] ;  /* 0x0009040001007983 */ /* 0x000ee20000300800 */
[----:B------:R-:W-:-:S04]  /*124d0*/  @!P0 LOP3.LUT R4, R5, R4, RZ, 0x3c, !PT ;  /* 0x0000000405048212 */ /* 0x000fc800078e3cff */
[----:B------:R-:W-:-:S05]  /*124e0*/  @!P0 LOP3.LUT R5, R5, R4, RZ, 0x3c, !PT ;  /* 0x0000000405058212 */ /* 0x000fca00078e3cff */
[----:B------:R2:W4:Y:S04]  /*124f0*/  @!P0 LDG.E.U16 R29, desc[UR8][R4.64] ;  /* 0x00000008041d8981 */ /* 0x000528000c1e1500 */
[----:B------:R-:W3:Y:S01]  /*12500*/  LDL R5, [R1+0xf04] ;  /* 0x000f040001057983 */ /* 0x000ee20000100800 */
[----:B------:R-:W-:-:S03]  /*12510*/  PRMT R23, RZ, 0x7610, R23 ;  /* 0x00007610ff177816 */ /* 0x000fc60000000017 */
[----:B------:R-:W-:Y:S01]  /*12520*/  STS.U16 [R22+UR5+0x1400], R21 ;  /* 0x0014001516007988 */ /* 0x000fe20008000405 */
[----:B--2---:R-:W-:-:S03]  /*12530*/  @!P0 IMAD.MOV.U32 R4, RZ, RZ, R28 ;  /* 0x000000ffff048224 */ /* 0x004fc600078e001c */
[----:B----4-:R0:W-:Y:S04]  /*12540*/  STL [R1+0x2354], R29 ;  /* 0x0023541d01007387 */ /* 0x0101e80000100800 */
[----:B0-----:R-:W2:Y:S04]  /*12550*/  LDL.LU R29, [R1+0x970] ;  /* 0x00097000011d7983 */ /* 0x001ea80000300800 */
[----:B------:R-:W4:Y:S04]  /*12560*/  LDL.LU R21, [R1+0x908] ;  /* 0x0009080001157983 */ /* 0x000f280000300800 */
[----:B---3--:R-:W3:Y:S01]  /*12570*/  @!P0 LDG.E.U16 R23, desc[UR8][R4.64] ;  /* 0x0000000804178981 */ /* 0x008ee2000c1e1500 */
[----:B------:R-:W-:-:S03]  /*12580*/  PRMT R27, RZ, 0x7610, R27 ;  /* 0x00007610ff1b7816 */ /* 0x000fc6000000001b */
[----:B------:R-:W2:Y:S04]  /*12590*/  LDL R28, [R1+0x10d4] ;  /* 0x0010d400011c7983 */ /* 0x000ea80000100800 */
[----:B------:R-:W2:Y:S04]  /*125a0*/  LDL R4, [R1+0x1050] ;  /* 0x0010500001047983 */ /* 0x000ea80000100800 */
[----:B------:R-:W2:Y:S04]  /*125b0*/  LDL R5, [R1+0x108c] ;  /* 0x00108c0001057983 */ /* 0x000ea80000100800 */
[----:B---3--:R0:W-:Y:S04]  /*125c0*/  STL [R1+0x2358], R23 ;  /* 0x0023581701007387 */ /* 0x0081e80000100800 */
[----:B0-----:R-:W3:Y:S01]  /*125d0*/  LDL R23, [R1+0x10ac] ;  /* 0x0010ac0001177983 */ /* 0x001ee20000100800 */
[----:B--2---:R-:W-:-:S04]  /*125e0*/  @!P0 LOP3.LUT R5, R5, R4, RZ, 0x3c, !PT ;  /* 0x0000000405058212 */ /* 0x004fc800078e3cff */
[----:B------:R-:W-:-:S04]  /*125f0*/  @!P0 LOP3.LUT R4, R5, R4, RZ, 0x3c, !PT ;  /* 0x0000000405048212 */ /* 0x000fc800078e3cff */
[----:B------:R-:W-:-:S05]  /*12600*/  @!P0 LOP3.LUT R5, R5, R4, RZ, 0x3c, !PT ;  /* 0x0000000405058212 */ /* 0x000fca00078e3cff */
[----:B------:R-:W2:Y:S04]  /*12610*/  @!P0 LDG.E.U16 R27, desc[UR8][R4.64] ;  /* 0x00000008041b8981 */ /* 0x000ea8000c1e1500 */
[----:B------:R-:W3:Y:S04]  /*12620*/  LDL.LU R4, [R1+0x96c] ;  /* 0x00096c0001047983 */ /* 0x000ee80000300800 */
[----:B------:R-:W4:Y:S01]  /*12630*/  LDL R5, [R1+0x1070] ;  /* 0x0010700001057983 */ /* 0x000f220000100800 */
[----:B------:R-:W-:-:S03]  /*12640*/  PRMT R26, RZ, 0x7610, R26 ;  /* 0x00007610ff1a7816 */ /* 0x000fc6000000001a */
[----:B------:R-:W-:Y:S04]  /*12650*/  STS.U16 [R22+UR5+0x1480], R2 ;  /* 0x0014800216007988 */ /* 0x000fe80008000405 */
[----:B--2---:R0:W-:Y:S04]  /*12660*/  STL [R1+0x235c], R27 ;  /* 0x00235c1b01007387 */ /* 0x0041e80000100800 */
[----:B---3--:R1:W-:Y:S04]  /*12670*/  STS.U16 [R22+UR5+0x1500], R4 ;  /* 0x0015000416007988 */ /* 0x0083e80008000405 */
[----:B0-----:R-:W2:Y:S01]  /*12680*/  LDL.LU R27, [R1+0x914] ;  /* 0x00091400011b7983 */ /* 0x001ea20000300800 */
[----:B-1----:R-:W-:-:S05]  /*12690*/  @!P0 IMAD.MOV.U32 R4, RZ, RZ, R23 ;  /* 0x000000ffff048224 */ /* 0x002fca00078e0017 */
[----:B----4-:R0:W3:Y:S04]  /*126a0*/  @!P0 LDG.E.U16 R26, desc[UR8][R4.64] ;  /* 0x00000008041a8981 */ /* 0x0100e8000c1e1500 */
[----:B------:R-:W4:Y:S01]  /*126b0*/  LDL R5, [R1+0x1090] ;  /* 0x0010900001057983 */ /* 0x000f220000100800 */
[----:B------:R-:W-:Y:S01]  /*126c0*/  PRMT R25, RZ, 0x7610, R25 ;  /* 0x00007610ff197816 */ /* 0x000fe20000000019 */
[----:B0-----:R-:W-:Y:S02]  /*126d0*/  @!P0 IMAD.MOV.U32 R4, RZ, RZ, R28 ;  /* 0x000000ffff048224 */ /* 0x001fe400078e001c */
[----:B------:R-:W-:Y:S04]  /*126e0*/  STS.U16 [R22+UR5+0x1580], R29 ;  /* 0x0015801d16007988 */ /* 0x000fe80008000405 */
[----:B---3--:R0:W-:Y:S04]  /*126f0*/  STL [R1+0x2360], R26 ;  /* 0x0023601a01007387 */ /* 0x0081e80000100800 */
[----:B------:R-:W3:Y:S04]  /*12700*/  LDL R23, [R1+0x1044] ;  /* 0x0010440001177983 */ /* 0x000ee80000100800 */
[----:B0-----:R-:W2:Y:S04]  /*12710*/  LDL R26, [R1+0x10c4] ;  /* 0x0010c400011a7983 */ /* 0x001ea80000100800 */
[----:B------:R-:W3:Y:S04]  /*12720*/  LDL.LU R29, [R1+0xcc] ;  /* 0x0000cc00011d7983 */ /* 0x000ee80000300800 */
[----:B----4-:R2:W4:Y:S04]  /*12730*/  @!P0 LDG.E.U16 R25, desc[UR8][R4.64] ;  /* 0x0000000804198981 */ /* 0x010528000c1e1500 */
[----:B------:R-:W3:Y:S01]  /*12740*/  LDL R5, [R1+0x10b0] ;  /* 0x0010b00001057983 */ /* 0x000ee20000100800 */
[----:B------:R-:W-:-:S03]  /*12750*/  PRMT R24, RZ, 0x7610, R24 ;  /* 0x00007610ff187816 */ /* 0x000fc60000000018 */
[----:B------:R0:W-:Y:S01]  /*12760*/  STS.U16 [R22+UR5+0x2400], R0 ;  /* 0x0024000016007988 */ /* 0x0001e20008000405 */
[----:B--2---:R-:W-:-:S03]  /*12770*/  @!P0 IMAD.MOV.U32 R4, RZ, RZ, R26 ;  /* 0x000000ffff048224 */ /* 0x004fc600078e001a */
[----:B----4-:R1:W-:Y:S04]  /*12780*/  STL [R1+0x2364], R25 ;  /* 0x0023641901007387 */ /* 0x0103e80000100800 */
[----:B0-----:R-:W2:Y:S04]  /*12790*/  LDL R0, [R1+0x1030] ;  /* 0x0010300001007983 */ /* 0x001ea80000100800 */
[----:B------:R-:W4:Y:S04]  /*127a0*/  LDL.LU R28, [R1+0x8c0] ;  /* 0x0008c000011c7983 */ /* 0x000f280000300800 */
[----:B---3--:R0:W3:Y:S04]  /*127b0*/  @!P0 LDG.E.U16 R24, desc[UR8][R4.64] ;  /* 0x0000000804188981 */ /* 0x0080e8000c1e1500 */
[----:B------:R-:W2:Y:S01]  /*127c0*/  LDL R5, [R1+0xee8] ;  /* 0x000ee80001057983 */ /* 0x000ea20000100800 */
[----:B------:R-:W-:Y:S01]  /*127d0*/  PRMT R19, RZ, 0x7610, R19 ;  /* 0x00007610ff137816 */ /* 0x000fe20000000013 */
[----:B0-----:R-:W-:-:S02]  /*127e0*/  @!P0 IMAD.MOV.U32 R4, RZ, RZ, R23 ;  /* 0x000000ffff048224 */ /* 0x001fc400078e0017 */
[----:B------:R0:W-:Y:S04]  /*127f0*/  STS.U16 [R22+UR5+0x2480], R21 ;  /* 0x0024801516007988 */ /* 0x0001e80008000405 */
[----:B---3--:R3:W-:Y:S04]  /*12800*/  STL [R1+0x2368], R24 ;  /* 0x0023681801007387 */ /* 0x0087e80000100800 */
[----:B------:R-:W4:Y:S04]  /*12810*/  LDL R26, [R1+0x100c] ;  /* 0x00100c00011a7983 */ /* 0x000f280000100800 */
[----:B-1----:R-:W4:Y:S04]  /*12820*/  LDL R25, [R1+0x1010] ;  /* 0x0010100001197983 */ /* 0x002f280000100800 */
[----:B0-----:R-:W4:Y:S04]  /*12830*/  LDL.LU R21, [R1+0x8c8] ;  /* 0x0008c80001157983 */ /* 0x001f280000300800 */
[----:B---3--:R-:W3:Y:S04]  /*12840*/  LDL R24, [R1+0xfec] ;  /* 0x000fec0001187983 */ /* 0x008ee80000100800 */
[----:B------:R-:W3:Y:S04]  /*12850*/  LDL R23, [R1+0xff0] ;  /* 0x000ff00001177983 */ /* 0x000ee80000100800 */
[----:B--2---:R-:W2:Y:S04]  /*12860*/  @!P0 LDG.E.U16 R19, desc[UR8][R4.64] ;  /* 0x0000000804138981 */ /* 0x004ea8000c1e1500 */
[----:B------:R-:W3:Y:S04]  /*12870*/  LDL.LU R4, [R1+0x910] ;  /* 0x0009100001047983 */ /* 0x000ee80000300800 */
[----:B------:R-:W4:Y:S01]  /*12880*/  LDL R5, [R1+0x102c] ;  /* 0x00102c0001057983 */ /* 0x000f220000100800 */
[----:B------:R-:W-:-:S02]  /*12890*/  PRMT R18, RZ, 0x7610, R18 ;  /* 0x00007610ff127816 */ /* 0x000fc40000000012 */
[----:B------:R-:W-:Y:S01]  /*128a0*/  PRMT R17, RZ, 0x7610, R17 ;  /* 0x00007610ff117816 */ /* 0x000fe20000000011 */
[----:B--2---:R0:W-:Y:S04]  /*128b0*/  STL [R1+0x236c], R19 ;  /* 0x00236c1301007387 */ /* 0x0041e80000100800 */
[----:B---3--:R1:W-:Y:S04]  /*128c0*/  STS.U16 [R22+UR5+0x2500], R4 ;  /* 0x0025000416007988 */ /* 0x0083e80008000405 */
[----:B0-----:R-:W2:Y:S01]  /*128d0*/  LDL R19, [R1+0xfcc] ;  /* 0x000fcc0001137983 */ /* 0x001ea20000100800 */
[----:B-1----:R-:W-:-:S03]  /*128e0*/  @!P0 IMAD.MOV.U32 R4, RZ, RZ, R0 ;  /* 0x000000ffff048224 */ /* 0x002fc600078e0000 */
[----:B------:R-:W3:Y:S04]  /*128f0*/  LDL R0, [R1+0xfd0] ;  /* 0x000fd00001007983 */ /* 0x000ee80000100800 */
[----:B----4-:R0:W4:Y:S02]  /*12900*/  @!P0 LDG.E.U16 R18, desc[UR8][R4.64] ;  /* 0x0000000804128981 */ /* 0x010124000c1e1500 */
[----:B0-----:R-:W-:Y:S02]  /*12910*/  @!P0 IMAD.MOV.U32 R4, RZ, RZ, R25 ;  /* 0x000000ffff048224 */ /* 0x001fe400078e0019 */
[----:B------:R-:W-:-:S05]  /*12920*/  @!P0 IMAD.MOV.U32 R5, RZ, RZ, R26 ;  /* 0x000000ffff058224 */ /* 0x000fca00078e001a */
[----:B------:R0:W4:Y:S01]  /*12930*/  @!P0 LDG.E.U16 R17, desc[UR8][R4.64] ;  /* 0x0000000804118981 */ /* 0x000122000c1e1500 */
[----:B------:R-:W-:Y:S02]  /*12940*/  PRMT R16, RZ, 0x7610, R16 ;  /* 0x00007610ff107816 */ /* 0x000fe40000000010 */
[----:B------:R-:W-:Y:S01]  /*12950*/  PRMT R15, RZ, 0x7610, R15 ;  /* 0x00007610ff0f7816 */ /* 0x000fe2000000000f */
[----:B0-----:R-:W-:Y:S02]  /*12960*/  @!P0 IMAD.MOV.U32 R4, RZ, RZ, R23 ;  /* 0x000000ffff048224 */ /* 0x001fe400078e0017 */
[----:B------:R-:W-:-:S05]  /*12970*/  @!P0 IMAD.MOV.U32 R5, RZ, RZ, R24 ;  /* 0x000000ffff058224 */ /* 0x000fca00078e0018 */
[----:B------:R2:W4:Y:S02]  /*12980*/  @!P0 LDG.E.U16 R16, desc[UR8][R4.64] ;  /* 0x0000000804108981 */ /* 0x000524000c1e1500 */
[----:B--2---:R-:W-:Y:S02]  /*12990*/  @!P0 IMAD.MOV.U32 R5, RZ, RZ, R19 ;  /* 0x000000ffff058224 */ /* 0x004fe400078e0013 */
[----:B---3--:R-:W-:Y:S01]  /*129a0*/  @!P0 IMAD.MOV.U32 R4, RZ, RZ, R0 ;  /* 0x000000ffff048224 */ /* 0x008fe200078e0000 */
[----:B----4-:R0:W-:Y:S04]  /*129b0*/  STL [R1+0x2370], R18 ;  /* 0x0023701201007387 */ /* 0x0101e80000100800 */
[----:B------:R-:W2:Y:S04]  /*129c0*/  @!P0 LDG.E.U16 R15, desc[UR8][R4.64] ;  /* 0x00000008040f8981 */ /* 0x000ea8000c1e1500 */
[----:B0-----:R-:W3:Y:S04]  /*129d0*/  LDL R18, [R1+0xfb0] ;  /* 0x000fb00001127983 */ /* 0x001ee80000100800 */
[----:B------:R0:W-:Y:S04]  /*129e0*/  STL [R1+0x2374], R17 ;  /* 0x0023741101007387 */ /* 0x0001e80000100800 */
[----:B0-----:R-:W4:Y:S04]  /*129f0*/  LDL R17, [R1+0xfac] ;  /* 0x000fac0001117983 */ /* 0x001f280000100800 */
[----:B------:R-:W4:Y:S04]  /*12a00*/  LDL.LU R26, [R1+0x9f4] ;  /* 0x0009f400011a7983 */ /* 0x000f280000300800 */
[----:B------:R0:W-:Y:S04]  /*12a10*/  STS.U16 [R22+UR5+0x2580], R27 ;  /* 0x0025801b16007988 */ /* 0x0001e80008000405 */
[----:B------:R1:W-:Y:S04]  /*12a20*/  STL [R1+0x2378], R16 ;  /* 0x0023781001007387 */ /* 0x0003e80000100800 */
[----:B0-----:R-:W4:Y:S04]  /*12a30*/  LDL.LU R27, [R1+0x9f8] ;  /* 0x0009f800011b7983 */ /* 0x001f280000300800 */
[----:B-1----:R-:W4:Y:S04]  /*12a40*/  LDL R16, [R1+0xf8c] ;  /* 0x000f8c0001107983 */ /* 0x002f280000100800 */
[----:B------:R-:W4:Y:S01]  /*12a50*/  LDL R0, [R1+0xf90] ;  /* 0x000f900001007983 */ /* 0x000f220000100800 */
[----:B------:R-:W-:-:S03]  /*12a60*/  PRMT R14, RZ, 0x7610, R14 ;  /* 0x00007610ff0e7816 */ /* 0x000fc6000000000e */
[----:B--2---:R0:W-:Y:S04]  /*12a70*/  STL [R1+0x237c], R15 ;  /* 0x00237c0f01007387 */ /* 0x0041e80000100800 */
[----:B------:R-:W2:Y:S04]  /*12a80*/  LDL.LU R23, [R1+0xa00] ;  /* 0x000a000001177983 */ /* 0x000ea80000300800 */
[----:B------:R-:W2:Y:S01]  /*12a90*/  LDL R19, [R1+0xf6c] ;  /* 0x000f6c0001137983 */ /* 0x000ea20000100800 */
[----:B---3--:R-:W-:-:S03]  /*12aa0*/  @!P0 IMAD.MOV.U32 R4, RZ, RZ, R18 ;  /* 0x000000ffff048224 */ /* 0x008fc600078e0012 */
[----:B0-----:R-:W3:Y:S01]  /*12ab0*/  LDL R15, [R1+0xf70] ;  /* 0x000f7000010f7983 */ /* 0x001ee20000100800 */
[----:B----4-:R-:W-:-:S05]  /*12ac0*/  @!P0 IMAD.MOV.U32 R5, RZ, RZ, R17 ;  /* 0x000000ffff058224 */ /* 0x010fca00078e0011 */
[----:B------:R0:W4:Y:S01]  /*12ad0*/  @!P0 LDG.E.U16 R14, desc[UR8][R4.64] ;  /* 0x00000008040e8981 */ /* 0x000122000c1e1500 */
[----:B------:R-:W-:Y:S02]  /*12ae0*/  PRMT R13, RZ, 0x7610, R13 ;  /* 0x00007610ff0d7816 */ /* 0x000fe4000000000d */
[----:B------:R-:W-:Y:S01]  /*12af0*/  PRMT R12, RZ, 0x7610, R12 ;  /* 0x00007610ff0c7816 */ /* 0x000fe2000000000c */
[----:B------:R-:W-:Y:S04]  /*12b00*/  STS.U16 [R22+UR5+0x3400], R29 ;  /* 0x0034001d16007988 */ /* 0x000fe80008000405 */
[----:B------:R1:W-:Y:S04]  /*12b10*/  STS.U16 [R22+UR5+0x3480], R28 ;  /* 0x0034801c16007988 */ /* 0x0003e80008000405 */
[----:B-1----:R-:W4:Y:S01]  /*12b20*/  LDL.LU R28, [R1+0xa04] ;  /* 0x000a0400011c7983 */ /* 0x002f220000300800 */
[----:B0-----:R-:W-:-:S02]  /*12b30*/  @!P0 IMAD.MOV.U32 R5, RZ, RZ, R16 ;  /* 0x000000ffff058224 */ /* 0x001fc400078e0010 */
[----:B------:R-:W-:-:S05]  /*12b40*/  @!P0 IMAD.MOV.U32 R4, RZ, RZ, R0 ;  /* 0x000000ffff048224 */ /* 0x000fca00078e0000 */
[----:B------:R2:W4:Y:S02]  /*12b50*/  @!P0 LDG.E.U16 R13, desc[UR8][R4.64] ;  /* 0x00000008040d8981 */ /* 0x000524000c1e1500 */
[----:B--2---:R-:W-:Y:S02]  /*12b60*/  @!P0 IMAD.MOV.U32 R5, RZ, RZ, R19 ;  /* 0x000000ffff058224 */ /* 0x004fe400078e0013 */
[----:B---3--:R-:W-:-:S05]  /*12b70*/  @!P0 IMAD.MOV.U32 R4, RZ, RZ, R15 ;  /* 0x000000ffff048224 */ /* 0x008fca00078e000f */
[----:B------:R-:W2:Y:S04]  /*12b80*/  @!P0 LDG.E.U16 R12, desc[UR8][R4.64] ;  /* 0x00000008040c8981 */ /* 0x000ea8000c1e1500 */
[----:B----4-:R-:W-:Y:S04]  /*12b90*/  STL [R1+0x2380], R14 ;  /* 0x0023800e01007387 */ /* 0x010fe80000100800 */
[----:B------:R-:W3:Y:S04]  /*12ba0*/  LDL R18, [R1+0xf4c] ;  /* 0x000f4c0001127983 */ /* 0x000ee80000100800 */
[----:B------:R-:W4:Y:S04]  /*12bb0*/  LDL R17, [R1+0xf50] ;  /* 0x000f500001117983 */ /* 0x000f280000100800 */
[----:B------:R-:W4:Y:S04]  /*12bc0*/  LDL.LU R29, [R1+0x9ac] ;  /* 0x0009ac00011d7983 */ /* 0x000f280000300800 */
[----:B------:R-:W-:Y:S04]  /*12bd0*/  STL [R1+0x2384], R22 ;  /* 0x0023841601007387 */ /* 0x000fe80000100800 */
[----:B------:R-:W4:Y:S04]  /*12be0*/  LDL R16, [R1+0xf2c] ;  /* 0x000f2c0001107983 */ /* 0x000f280000100800 */
[----:B------:R-:W4:Y:S04]  /*12bf0*/  LDL R0, [R1+0xf30] ;  /* 0x000f300001007983 */ /* 0x000f280000100800 */
[----:B------:R0:W-:Y:S01]  /*12c00*/  STS.U16 [R22+UR5+0x3500], R21 ;  /* 0x0035001516007988 */ /* 0x0001e20008000405 */
[----:B------:R-:W-:-:S03]  /*12c10*/  PRMT R11, RZ, 0x7610, R11 ;  /* 0x00007610ff0b7816 */ /* 0x000fc6000000000b */
[----:B0-----:R-:W4:Y:S04]  /*12c20*/  LDL.LU R21, [R1+0x9b0] ;  /* 0x0009b00001157983 */ /* 0x001f280000300800 */
[----:B------:R0:W-:Y:S04]  /*12c30*/  STL [R1+0x2388], R13 ;  /* 0x0023880d01007387 */ /* 0x0001e80000100800 */
[----:B------:R-:W4:Y:S04]  /*12c40*/  LDL R15, [R1+0xf10] ;  /* 0x000f1000010f7983 */ /* 0x000f280000100800 */
[----:B------:R-:W4:Y:S04]  /*12c50*/  LDL R14, [R1+0x1054] ;  /* 0x00105400010e7983 */ /* 0x000f280000100800 */
[----:B--2---:R1:W-:Y:S04]  /*12c60*/  STL [R1+0x238c], R12 ;  /* 0x00238c0c01007387 */ /* 0x0043e80000100800 */
[----:B0-----:R-:W2:Y:S04]  /*12c70*/  LDL R13, [R1+0xf00] ;  /* 0x000f0000010d7983 */ /* 0x001ea80000100800 */
[----:B-1----:R-:W2:Y:S01]  /*12c80*/  LDL R12, [R1+0x1074] ;  /* 0x00107400010c7983 */ /* 0x002ea20000100800 */
[----:B---3--:R-:W-:-:S02]  /*12c90*/  @!P0 IMAD.MOV.U32 R5, RZ, RZ, R18 ;  /* 0x000000ffff058224 */ /* 0x008fc400078e0012 */
[----:B----4-:R-:W-:-:S05]  /*12ca0*/  @!P0 IMAD.MOV.U32 R4, RZ, RZ, R17 ;  /* 0x000000ffff048224 */ /* 0x010fca00078e0011 */
[----:B------:R0:W3:Y:S01]  /*12cb0*/  @!P0 LDG.E.U16 R11, desc[UR8][R4.64] ;  /* 0x00000008040b8981 */ /* 0x0000e2000c1e1500 */
[----:B------:R-:W-:Y:S02]  /*12cc0*/  PRMT R10, RZ, 0x7610, R10 ;  /* 0x00007610ff0a7816 */ /* 0x000fe4000000000a */
[----:B------:R-:W-:Y:S01]  /*12cd0*/  PRMT R9, RZ, 0x7610, R9 ;  /* 0x00007610ff097816 */ /* 0x000fe20000000009 */
[----:B0-----:R-:W-:Y:S02]  /*12ce0*/  @!P0 IMAD.MOV.U32 R4, RZ, RZ, R0 ;  /* 0x000000ffff048224 */ /* 0x001fe400078e0000 */
[----:B------:R-:W-:-:S05]  /*12cf0*/  @!P0 IMAD.MOV.U32 R5, RZ, RZ, R16 ;  /* 0x000000ffff058224 */ /* 0x000fca00078e0010 */
[----:B------:R0:W4:Y:S01]  /*12d00*/  @!P0 LDG.E.U16 R10, desc[UR8][R4.64] ;  /* 0x00000008040a8981 */ /* 0x000122000c1e1500 */
[----:B------:R-:W-:Y:S01]  /*12d10*/  PRMT R8, RZ, 0x7610, R8 ;  /* 0x00007610ff087816 */ /* 0x000fe20000000008 */
[----:B0-----:R-:W-:Y:S02]  /*12d20*/  @!P0 IMAD.MOV.U32 R4, RZ, RZ, R14 ;  /* 0x000000ffff048224 */ /* 0x001fe400078e000e */
[----:B------:R-:W-:-:S05]  /*12d30*/  @!P0 IMAD.MOV.U32 R5, RZ, RZ, R15 ;  /* 0x000000ffff058224 */ /* 0x000fca00078e000f */
[----:B------:R2:W4:Y:S02]  /*12d40*/  @!P0 LDG.E.U16 R9, desc[UR8][R4.64] ;  /* 0x0000000804098981 */ /* 0x000524000c1e1500 */
[----:B--2---:R-:W-:Y:S02]  /*12d50*/  @!P0 IMAD.MOV.U32 R5, RZ, RZ, R13 ;  /* 0x000000ffff058224 */ /* 0x004fe400078e000d */
[----:B------:R-:W-:-:S05]  /*12d60*/  @!P0 IMAD.MOV.U32 R4, RZ, RZ, R12 ;  /* 0x000000ffff048224 */ /* 0x000fca00078e000c */
[----:B------:R-:W2:Y:S04]  /*12d70*/  @!P0 LDG.E.U16 R8, desc[UR8][R4.64] ;  /* 0x0000000804088981 */ /* 0x000ea8000c1e1500 */
[----:B---3--:R0:W-:Y:S04]  /*12d80*/  STL [R1+0x2390], R11 ;  /* 0x0023900b01007387 */ /* 0x0081e80000100800 */
[----:B------:R-:W3:Y:S04]  /*12d90*/  LDL R0, [R1+0x1094] ;  /* 0x0010940001007983 */ /* 0x000ee80000100800 */
[----:B0-----:R-:W3:Y:S01]  /*12da0*/  LDL R11, [R1+0x1058] ;  /* 0x00105800010b7983 */ /* 0x001ee20000100800 */
[----:B------:R-:W0:Y:S03]  /*12db0*/  S2R R2, SR_TID.X ;  /* 0x0000000000027919 */ /* 0x000e260000002100 */
[----:B------:R1:W-:Y:S04]  /*12dc0*/  STS.U16 [R22+UR5+0x3580], R20 ;  /* 0x0035801416007988 */ /* 0x0003e80008000405 */
[----:B----4-:R-:W-:Y:S01]  /*12dd0*/  STL [R1+0x2394], R10 ;  /* 0x0023940a01007387 */ /* 0x010fe20000100800 */
[----:B0-----:R-:W-:-:S05]  /*12de0*/  LOP3.LUT R2, R2, 0x3f, RZ, 0xc0, !PT ;  /* 0x0000003f02027812 */ /* 0x001fca00078ec0ff */
[----:B------:R-:W-:-:S05]  /*12df0*/  IMAD.SHL.U32 R2, R2, 0x2, RZ ;  /* 0x0000000202027824 */ /* 0x000fca00078e00ff */
[----:B-1----:R-:W-:-:S05]  /*12e00*/  LOP3.LUT R20, R2, 0x30, RZ, 0x3c, !PT ;  /* 0x0000003002147812 */ /* 0x002fca00078e3cff */
[----:B------:R-:W-:Y:S04]  /*12e10*/  STS.U16 [R20+UR5+0x600], R26 ;  /* 0x0006001a14007988 */ /* 0x000fe80008000405 */
[----:B------:R-:W-:Y:S04]  /*12e20*/  STS.U16 [R20+UR5+0x680], R27 ;  /* 0x0006801b14007988 */ /* 0x000fe80008000405 */
[----:B------:R-:W-:Y:S04]  /*12e30*/  STS.U16 [R20+UR5+0x700], R23 ;  /* 0x0007001714007988 */ /* 0x000fe80008000405 */
[----:B------:R0:W-:Y:S04]  /*12e40*/  STS.U16 [R20+UR5+0x780], R28 ;  /* 0x0007801c14007988 */ /* 0x0001e80008000405 */
[----:B------:R-:W-:Y:S04]  /*12e50*/  STS.U16 [R20+UR5+0x1600], R29 ;  /* 0x0016001d14007988 */ /* 0x000fe80008000405 */
[----:B------:R1:W-:Y:S04]  /*12e60*/  STS.U16 [R20+UR5+0x1680], R21 ;  /* 0x0016801514007988 */ /* 0x0003e80008000405 */
[----:B0-----:R-:W4:Y:S04]  /*12e70*/  LDL.LU R28, [R1+0x9b8] ;  /* 0x0009b800011c7983 */ /* 0x001f280000300800 */
[----:B------:R0:W-:Y:S01]  /*12e80*/  STL [R1+0x2398], R9 ;  /* 0x0023980901007387 */ /* 0x0001e20000100800 */
[----:B------:R-:W-:-:S03]  /*12e90*/  PRMT R7, RZ, 0x7610, R7 ;  /* 0x00007610ff077816 */ /* 0x000fc60000000007 */
[----:B--2---:R2:W-:Y:S04]  /*12ea0*/  STL [R1+0x239c], R8 ;  /* 0x00239c0801007387 */ /* 0x0045e80000100800 */
[----:B------:R-:W4:Y:S04]  /*12eb0*/  LDL.LU R10, [R1+0x9bc] ;  /* 0x0009bc00010a7983 */ /* 0x000f280000300800 */
[----:B-1----:R-:W4:Y:S04]  /*12ec0*/  LDL R21, [R1+0x1078] ;  /* 0x0010780001157983 */ /* 0x002f280000100800 */
[----:B0-----:R-:W4:Y:S01]  /*12ed0*/  LDL R9, [R1+0x1098] ;  /* 0x0010980001097983 */ /* 0x001f220000100800 */
[----:B---3--:R-:W-:-:S03]  /*12ee0*/  @!P0 IMAD.MOV.U32 R4, RZ, RZ, R0 ;  /* 0x000000ffff048224 */ /* 0x008fc600078e0000 */
[----:B------:R-:W3:Y:S04]  /*12ef0*/  LDL R0, [R1+0x10b4] ;  /* 0x0010b40001007983 */ /* 0x000ee80000100800 */
[----:B--2---:R-:W2:Y:S01]  /*12f00*/  LDL R8, [R1+0x10d0] ;  /* 0x0010d00001087983 */ /* 0x004ea20000100800 */
[----:B------:R-:W-:Y:S01]  /*12f10*/  @!P0 IMAD.MOV.U32 R5, RZ, RZ, R11 ;  /* 0x000000ffff058224 */ /* 0x000fe200078e000b */
[----:B------:R-:W-:Y:S02]  /*12f20*/  PRMT R6, RZ, 0x7610, R6 ;  /* 0x00007610ff067816 */ /* 0x000fe40000000006 */
[----:B------:R-:W2:Y:S04]  /*12f30*/  LDL.LU R11, [R1+0x960] ;  /* 0x00096000010b7983 */ /* 0x000ea80000300800 */
[----:B------:R0:W2:Y:S04]  /*12f40*/  @!P0 LDG.E.U16 R7, desc[UR8][R4.64] ;  /* 0x0000000804078981 */ /* 0x0000a8000c1e1500 */
[----:B------:R-:W2:Y:S04]  /*12f50*/  LDL.LU R12, [R1+0x95c] ;  /* 0x00095c00010c7983 */ /* 0x000ea80000300800 */
[----:B------:R-:W2:Y:S04]  /*12f60*/  LDL.LU R13, [R1+0x958] ;  /* 0x00095800010d7983 */ /* 0x000ea80000300800 */
[----:B------:R-:W2:Y:S04]  /*12f70*/  LDL.LU R22, [R1+0x954] ;  /* 0x0009540001167983 */ /* 0x000ea80000300800 */
[----:B------:R-:W2:Y:S04]  /*12f80*/  LDL.LU R14, [R1+0x900] ;  /* 0x00090000010e7983 */ /* 0x000ea80000300800 */
[----:B------:R-:W2:Y:S04]  /*12f90*/  LDL.LU R15, [R1+0x8fc] ;  /* 0x0008fc00010f7983 */ /* 0x000ea80000300800 */
[----:B------:R-:W2:Y:S04]  /*12fa0*/  LDL.LU R16, [R1+0x8f8] ;  /* 0x0008f80001107983 */ /* 0x000ea80000300800 */
[----:B------:R-:W2:Y:S01]  /*12fb0*/  LDL.LU R17, [R1+0x8f4] ;  /* 0x0008f40001117983 */ /* 0x000ea20000300800 */
[----:B------:R-:W-:-:S03]  /*12fc0*/  PRMT R3, RZ, 0x7610, R3 ;  /* 0x00007610ff037816 */ /* 0x000fc60000000003 */
[----:B------:R-:W2:Y:S04]  /*12fd0*/  LDL.LU R18, [R1+0xa20] ;  /* 0x000a200001127983 */ /* 0x000ea80000300800 */
[----:B------:R-:W2:Y:S04]  /*12fe0*/  LDL.LU R19, [R1+0xa1c] ;  /* 0x000a1c0001137983 */ /* 0x000ea80000300800 */
[----:B------:R-:W2:Y:S04]  /*12ff0*/  LDL.LU R24, [R1+0xa18] ;  /* 0x000a180001187983 */ /* 0x000ea80000300800 */
[----:B------:R-:W2:Y:S04]  /*13000*/  LDL.LU R25, [R1+0xa14] ;  /* 0x000a140001197983 */ /* 0x000ea80000300800 */
[----:B------:R-:W2:Y:S04]  /*13010*/  LDL.LU R26, [R1+0x9c0] ;  /* 0x0009c000011a7983 */ /* 0x000ea80000300800 */
[----:B------:R-:W2:Y:S04]  /*13020*/  LDL.LU R23, [R1+0x9b4] ;  /* 0x0009b40001177983 */ /* 0x000ea80000300800 */
[----:B------:R-:W2:Y:S04]  /*13030*/  LDL.LU R29, [R1+0x9a8] ;  /* 0x0009a800011d7983 */ /* 0x000ea80000300800 */
[----:B----4-:R1:W-:Y:S01]  /*13040*/  STS.U16 [R20+UR5+0x1700], R28 ;  /* 0x0017001c14007988 */ /* 0x0103e20008000405 */
[----:B0-----:R-:W-:-:S02]  /*13050*/  @!P0 IMAD.MOV.U32 R5, RZ, RZ, R21 ;  /* 0x000000ffff058224 */ /* 0x001fc400078e0015 */
[----:B---3--:R-:W-:-:S05]  /*13060*/  @!P0 IMAD.MOV.U32 R4, RZ, RZ, R0 ;  /* 0x000000ffff048224 */ /* 0x008fca00078e0000 */
[----:B------:R2:W3:Y:S02]  /*13070*/  @!P0 LDG.E.U16 R6, desc[UR8][R4.64] ;  /* 0x0000000804068981 */ /* 0x0004e4000c1e1500 */
[----:B--2---:R-:W-:Y:S02]  /*13080*/  @!P0 IMAD.MOV.U32 R4, RZ, RZ, R8 ;  /* 0x000000ffff048224 */ /* 0x004fe400078e0008 */
[----:B------:R-:W-:Y:S01]  /*13090*/  @!P0 IMAD.MOV.U32 R5, RZ, RZ, R9 ;  /* 0x000000ffff058224 */ /* 0x000fe200078e0009 */
[----:B------:R-:W-:Y:S04]  /*130a0*/  STL [R1+0x23a0], R7 ;  /* 0x0023a00701007387 */ /* 0x000fe80000100800 */
[----:B------:R-:W2:Y:S04]  /*130b0*/  LDL.LU R27, [R1+0x9a4] ;  /* 0x0009a400011b7983 */ /* 0x000ea80000300800 */
[----:B-1----:R-:W4:Y:S04]  /*130c0*/  LDL.LU R28, [R1+0x950] ;  /* 0x00095000011c7983 */ /* 0x002f280000300800 */
[----:B------:R-:W4:Y:S04]  /*130d0*/  LDL.LU R21, [R1+0x94c] ;  /* 0x00094c0001157983 */ /* 0x000f280000300800 */
[----:B------:R0:W4:Y:S04]  /*130e0*/  @!P0 LDG.E.U16 R3, desc[UR8][R4.64] ;  /* 0x0000000804038981 */ /* 0x000128000c1e1500 */
[----:B------:R-:W-:Y:S04]  /*130f0*/  STS.U16 [R20+UR5+0x1780], R10 ;  /* 0x0017800a14007988 */ /* 0x000fe80008000405 */
[----:B------:R-:W-:Y:S04]  /*13100*/  STS.U16 [R20+UR5+0x2600], R11 ;  /* 0x0026000b14007988 */ /* 0x000fe80008000405 */
[----:B------:R-:W-:Y:S04]  /*13110*/  STS.U16 [R20+UR5+0x2680], R12 ;  /* 0x0026800c14007988 */ /* 0x000fe80008000405 */
[----:B------:R-:W-:Y:S04]  /*13120*/  STS.U16 [R20+UR5+0x2700], R13 ;  /* 0x0027000d14007988 */ /* 0x000fe80008000405 */
[----:B------:R-:W-:Y:S04]  /*13130*/  STS.U16 [R20+UR5+0x2780], R22 ;  /* 0x0027801614007988 */ /* 0x000fe80008000405 */
[----:B------:R-:W-:Y:S04]  /*13140*/  STS.U16 [R20+UR5+0x3600], R14 ;  /* 0x0036000e14007988 */ /* 0x000fe80008000405 */
[----:B------:R-:W-:Y:S04]  /*13150*/  STS.U16 [R20+UR5+0x3680], R15 ;  /* 0x0036800f14007988 */ /* 0x000fe80008000405 */
[----:B------:R-:W4:Y:S01]  /*13160*/  LDL.LU R0, [R1+0x948] ;  /* 0x0009480001007983 */ /* 0x000f220000300800 */
[----:B0-----:R-:W-:-:S03]  /*13170*/  LOP3.LUT R4, R2, 0x40, RZ, 0x3c, !PT ;  /* 0x0000004002047812 */ /* 0x001fc600078e3cff */
[----:B------:R-:W-:Y:S04]  /*13180*/  STS.U16 [R20+UR5+0x3700], R16 ;  /* 0x0037001014007988 */ /* 0x000fe80008000405 */
        /* <DEDUP_REMOVED lines=8> */
[----:B---3--:R-:W-:Y:S04]  /*13210*/  STL [R1+0x23a4], R6 ;  /* 0x0023a40601007387 */ /* 0x008fe80000100800 */
[----:B--2---:R-:W-:Y:S04]  /*13220*/  STS.U16 [R4+UR5+0x1980], R27 ;  /* 0x0019801b04007988 */ /* 0x004fe80008000405 */
[----:B----4-:R0:W-:Y:S04]  /*13230*/  STL [R1+0x23a8], R3 ;  /* 0x0023a80301007387 */ /* 0x0101e80000100800 */
[----:B------:R1:W-:Y:S04]  /*13240*/  STL [R1+0x23ac], R20 ;  /* 0x0023ac1401007387 */ /* 0x0003e80000100800 */
[----:B------:R-:W-:Y:S04]  /*13250*/  STS.U16 [R4+UR5+0x2800], R28 ;  /* 0x0028001c04007988 */ /* 0x000fe80008000405 */
[----:B------:R2:W-:Y:S04]  /*13260*/  STS.U16 [R4+UR5+0x2880], R21 ;  /* 0x0028801504007988 */ /* 0x0005e80008000405 */
[----:B0-----:R-:W3:Y:S04]  /*13270*/  LDL.LU R3, [R1+0x944] ;  /* 0x0009440001037983 */ /* 0x001ee80000300800 */
[----:B------:R-:W4:Y:S04]  /*13280*/  LDL.LU R23, [R1+0x8f0] ;  /* 0x0008f00001177983 */ /* 0x000f280000300800 */
[----:B------:R-:W4:Y:S04]  /*13290*/  LDL.LU R29, [R1+0x8ec] ;  /* 0x0008ec00011d7983 */ /* 0x000f280000300800 */
[----:B-1----:R-:W4:Y:S04]  /*132a0*/  LDL.LU R20, [R1+0x8e8] ;  /* 0x0008e80001147983 */ /* 0x002f280000300800 */
[----:B--2---:R-:W2:Y:S04]  /*132b0*/  LDL.LU R21, [R1+0x8e4] ;  /* 0x0008e40001157983 */ /* 0x004ea80000300800 */
[----:B------:R-:W2:Y:S04]  /*132c0*/  LDL.LU R5, [R1+0xa10] ;  /* 0x000a100001057983 */ /* 0x000ea80000300800 */
        /* <DEDUP_REMOVED lines=19> */
[----:B------:R0:W-:Y:S04]  /*13400*/  STS.U16 [R4+UR5+0x2900], R0 ;  /* 0x0029000004007988 */ /* 0x0001e80008000405 */
[----:B------:R-:W2:Y:S04]  /*13410*/  LDL.LU R28, [R1+0x990] ;  /* 0x00099000011c7983 */ /* 0x000ea80000300800 */
[----:B0-----:R-:W2:Y:S04]  /*13420*/  LDL.LU R0, [R1+0x98c] ;  /* 0x00098c0001007983 */ /* 0x001ea80000300800 */
[----:B---3--:R-:W-:Y:S04]  /*13430*/  STS.U16 [R4+UR5+0x2980], R3 ;  /* 0x0029800304007988 */ /* 0x008fe80008000405 */
[----:B----4-:R0:W-:Y:S04]  /*13440*/  STS.U16 [R4+UR5+0x3800], R23 ;  /* 0x0038001704007988 */ /* 0x0101e80008000405 */
[----:B------:R1:W-:Y:S04]  /*13450*/  STS.U16 [R4+UR5+0x3880], R29 ;  /* 0x0038801d04007988 */ /* 0x0003e80008000405 */
[----:B------:R-:W-:Y:S04]  /*13460*/  STS.U16 [R4+UR5+0x3900], R20 ;  /* 0x0039001404007988 */ /* 0x000fe80008000405 */
[----:B--2---:R2:W-:Y:S04]  /*13470*/  STS.U16 [R4+UR5+0x3980], R21 ;  /* 0x0039801504007988 */ /* 0x0045e80008000405 */
[----:B0-----:R-:W3:Y:S04]  /*13480*/  LDL.LU R23, [R1+0x988] ;  /* 0x0009880001177983 */ /* 0x001ee80000300800 */
[----:B-1----:R-:W4:Y:S04]  /*13490*/  LDL.LU R29, [R1+0x984] ;  /* 0x00098400011d7983 */ /* 0x002f280000300800 */
[----:B--2---:R-:W2:Y:S01]  /*134a0*/  LDL.LU R21, [R1+0x930] ;  /* 0x0009300001157983 */ /* 0x004ea20000300800 */
[----:B------:R-:W-:-:S02]  /*134b0*/  LOP3.LUT R3, R2, 0x50, RZ, 0x3c, !PT ;  /* 0x0000005002037812 */ /* 0x000fc400078e3cff */
[----:B------:R-:W-:Y:S02]  /*134c0*/  LOP3.LUT R4, R2, 0x60, RZ, 0x3c, !PT ;  /* 0x0000006002047812 */ /* 0x000fe400078e3cff */
[----:B------:R-:W2:Y:S04]  /*134d0*/  LDL.LU R2, [R1+0x92c] ;  /* 0x00092c0001027983 */ /* 0x000ea80000300800 */
        /* <DEDUP_REMOVED lines=20> */
[----:B------:R0:W-:Y:S04]  /*13620*/  STS.U16 [R4+UR5+0x1c00], R28 ;  /* 0x001c001c04007988 */ /* 0x0001e80008000405 */
[----:B------:R1:W-:Y:S04]  /*13630*/  STS.U16 [R4+UR5+0x1c80], R0 ;  /* 0x001c800004007988 */ /* 0x0003e80008000405 */
[----:B0-----:R-:W2:Y:S04]  /*13640*/  LDL.LU R28, [R1+0x928] ;  /* 0x00092800011c7983 */ /* 0x001ea80000300800 */
[----:B-1----:R-:W2:Y:S04]  /*13650*/  LDL.LU R0, [R1+0x924] ;  /* 0x0009240001007983 */ /* 0x002ea80000300800 */
[----:B------:R-:W2:Y:S04]  /*13660*/  LDL.LU R20, [R1+0x8d0] ;  /* 0x0008d00001147983 */ /* 0x000ea80000300800 */
[----:B------:R-:W2:Y:S04]  /*13670*/  LDL.LU R3, [R1+0x8c4] ;  /* 0x0008c40001037983 */ /* 0x000ea80000300800 */
[----:B---3--:R-:W-:Y:S04]  /*13680*/  STS.U16 [R4+UR5+0x1d00], R23 ;  /* 0x001d001704007988 */ /* 0x008fe80008000405 */
[----:B----4-:R-:W-:Y:S04]  /*13690*/  STS.U16 [R4+UR5+0x1d80], R29 ;  /* 0x001d801d04007988 */ /* 0x010fe80008000405 */
[----:B--2---:R0:W-:Y:S04]  /*136a0*/  STS.U16 [R4+UR5+0x2c00], R21 ;  /* 0x002c001504007988 */ /* 0x0041e80008000405 */
[----:B0-----:R-:W2:Y:S04]  /*136b0*/  LDL.LU R21, [R1+0xc8] ;  /* 0x0000c80001157983 */ /* 0x001ea80000300800 */
[----:B------:R-:W3:Y:S04]  /*136c0*/  LDL.LU R5, [R1+0xc4] ;  /* 0x0000c40001057983 */ /* 0x000ee80000300800 */
[----:B------:R-:W4:Y:S04]  /*136d0*/  LDL.LU R6, [R1+0x9e0] ;  /* 0x0009e00001067983 */ /* 0x000f280000300800 */
        /* <DEDUP_REMOVED lines=18> */
[----:B------:R0:W-:Y:S04]  /*13800*/  STS.U16 [R4+UR5+0x2c80], R2 ;  /* 0x002c800204007988 */ /* 0x0001e80008000405 */
[----:B------:R-:W4:Y:S04]  /*13810*/  LDL.LU R23, [R1+0xa0] ;  /* 0x0000a00001177983 */ /* 0x000f280000300800 */
[----:B------:R-:W4:Y:S01]  /*13820*/  LDL.LU R29, [R1+0x9c] ;  /* 0x00009c00011d7983 */ /* 0x000f220000300800 */
[----:B0-----:R-:W0:Y:S03]  /*13830*/  S2R R2, SR_TID.X ;  /* 0x0000000000027919 */ /* 0x001e260000002100 */
[----:B------:R1:W-:Y:S04]  /*13840*/  STS.U16 [R4+UR5+0x2d00], R28 ;  /* 0x002d001c04007988 */ /* 0x0003e80008000405 */
[----:B------:R1:W-:Y:S04]  /*13850*/  STS.U16 [R4+UR5+0x2d80], R0 ;  /* 0x002d800004007988 */ /* 0x0003e80008000405 */
[----:B------:R-:W-:Y:S04]  /*13860*/  STS.U16 [R4+UR5+0x3c00], R20 ;  /* 0x003c001404007988 */ /* 0x000fe80008000405 */
[----:B------:R0:W-:Y:S04]  /*13870*/  STS.U16 [R4+UR5+0x3c80], R3 ;  /* 0x003c800304007988 */ /* 0x0001e80008000405 */
[----:B-1----:R-:W4:Y:S04]  /*13880*/  LDL.LU R28, [R1+0x98] ;  /* 0x00009800011c7983 */ /* 0x002f280000300800 */
[----:B------:R-:W4:Y:S01]  /*13890*/  LDL.LU R0, [R1+0x94] ;  /* 0x0000940001007983 */ /* 0x000f220000300800 */
[----:B0-----:R-:W-:-:S05]  /*138a0*/  LOP3.LUT R2, R2, 0x3f, RZ, 0xc0, !PT ;  /* 0x0000003f02027812 */ /* 0x001fca00078ec0ff */
[----:B------:R-:W-:-:S05]  /*138b0*/  IMAD.SHL.U32 R2, R2, 0x2, RZ ;  /* 0x0000000202027824 */ /* 0x000fca00078e00ff */
[C---:B------:R-:W-:Y:S01]  /*138c0*/  LOP3.LUT R3, R2.reuse, 0x70, RZ, 0x3c, !PT ;  /* 0x0000007002037812 */ /* 0x040fe200078e3cff */
[----:B--2---:R0:W-:Y:S04]  /*138d0*/  STS.U16 [R4+UR5+0x3d00], R21 ;  /* 0x003d001504007988 */ /* 0x0041e80008000405 */
[----:B---3--:R1:W-:Y:S04]  /*138e0*/  STS.U16 [R4+UR5+0x3d80], R5 ;  /* 0x003d800504007988 */ /* 0x0083e80008000405 */
[----:B----4-:R-:W-:Y:S04]  /*138f0*/  STS.U16 [R3+UR5+0xe00], R6 ;  /* 0x000e000603007988 */ /* 0x010fe80008000405 */
        /* <DEDUP_REMOVED lines=11> */
[----:B0-----:R-:W2:Y:S04]  /*139b0*/  LDL.LU R21, [R1+0x90] ;  /* 0x0000900001157983 */ /* 0x001ea80000300800 */
[----:B------:R-:W-:Y:S04]  /*139c0*/  STS.U16 [R3+UR5+0x3e00], R17 ;  /* 0x003e001103007988 */ /* 0x000fe80008000405 */
[----:B------:R-:W-:Y:S04]  /*139d0*/  STS.U16 [R3+UR5+0x3e80], R18 ;  /* 0x003e801203007988 */ /* 0x000fe80008000405 */
[----:B------:R-:W3:Y:S04]  /*139e0*/  LDL.LU R20, [R1+0x8c] ;  /* 0x00008c0001147983 */ /* 0x000ee80000300800 */
[----:B------:R-:W-:Y:S04]  /*139f0*/  STS.U16 [R3+UR5+0x3f00], R19 ;  /* 0x003f001303007988 */ /* 0x000fe80008000405 */
[----:B-1----:R-:W4:Y:S04]  /*13a00*/  LDL.LU R4, [R1+0x88] ;  /* 0x0000880001047983 */ /* 0x002f280000300800 */
[----:B------:R0:W-:Y:S04]  /*13a10*/  STS.U16 [R3+UR5+0x3f80], R24 ;  /* 0x003f801803007988 */ /* 0x0001e80008000405 */
[----:B------:R-:W4:Y:S04]  /*13a20*/  LDL.LU R5, [R1+0x84] ;  /* 0x0000840001057983 */ /* 0x000f280000300800 */
[----:B------:R1:W-:Y:S04]  /*13a30*/  STS.U16 [R2+UR5+0x4400], R27 ;  /* 0x0044001b02007988 */ /* 0x0003e80008000405 */
[----:B0-----:R-:W4:Y:S04]  /*13a40*/  LDL.LU R3, [R1+0x80] ;  /* 0x0000800001037983 */ /* 0x001f280000300800 */
[----:B------:R-:W4:Y:S04]  /*13a50*/  LDL.LU R6, [R1+0x7c] ;  /* 0x00007c0001067983 */ /* 0x000f280000300800 */
[----:B-1----:R-:W4:Y:S04]  /*13a60*/  LDL.LU R27, [R1+0x78] ;  /* 0x00007800011b7983 */ /* 0x002f280000300800 */
        /* <DEDUP_REMOVED lines=16> */
[----:B------:R1:W-:Y:S04]  /*13b70*/  STS.U16 [R2+UR5+0x4200], R26 ;  /* 0x0042001a02007988 */ /* 0x0003e80008000405 */
[----:B------:R0:W-:Y:S04]  /*13b80*/  STS.U16 [R2+UR5+0x4600], R23 ;  /* 0x0046001702007988 */ /* 0x0001e80008000405 */
[----:B------:R0:W-:Y:S04]  /*13b90*/  STS.U16 [R2+UR5+0x4800], R29 ;  /* 0x0048001d02007988 */ /* 0x0001e80008000405 */
[----:B------:R1:W-:Y:S04]  /*13ba0*/  STS.U16 [R2+UR5+0x4a00], R28 ;  /* 0x004a001c02007988 */ /* 0x0003e80008000405 */
[----:B------:R1:W-:Y:S04]  /*13bb0*/  STS.U16 [R2+UR5+0x4c00], R0 ;  /* 0x004c000002007988 */ /* 0x0003e80008000405 */
[----:B0-----:R-:W4:Y:S04]  /*13bc0*/  LDL.LU R25, [R1+0x38] ;  /* 0x0000380001197983 */ /* 0x001f280000300800 */
[----:B-1----:R-:W4:Y:S04]  /*13bd0*/  LDL.LU R26, [R1+0x34] ;  /* 0x00003400011a7983 */ /* 0x002f280000300800 */
[----:B------:R-:W4:Y:S04]  /*13be0*/  LDL.LU R23, [R1+0x30] ;  /* 0x0000300001177983 */ /* 0x000f280000300800 */
[----:B------:R-:W4:Y:S04]  /*13bf0*/  LDL.LU R29, [R1+0x2c] ;  /* 0x00002c00011d7983 */ /* 0x000f280000300800 */
[----:B------:R-:W4:Y:S04]  /*13c00*/  LDL.LU R28, [R1+0x28] ;  /* 0x00002800011c7983 */ /* 0x000f280000300800 */
[----:B------:R-:W4:Y:S04]  /*13c10*/  LDL.LU R0, [R1+0x24] ;  /* 0x0000240001007983 */ /* 0x000f280000300800 */
[----:B--2---:R0:W-:Y:S04]  /*13c20*/  STS.U16 [R2+UR5+0x4e00], R21 ;  /* 0x004e001502007988 */ /* 0x0041e80008000405 */
[----:B---3--:R1:W-:Y:S04]  /*13c30*/  STS.U16 [R2+UR5+0x5000], R20 ;  /* 0x0050001402007988 */ /* 0x0083e80008000405 */
[----:B----4-:R2:W-:Y:S04]  /*13c40*/  STS.U16 [R2+UR5+0x5200], R4 ;  /* 0x0052000402007988 */ /* 0x0105e80008000405 */
[----:B------:R3:W-:Y:S04]  /*13c50*/  STS.U16 [R2+UR5+0x5400], R5 ;  /* 0x0054000502007988 */ /* 0x0007e80008000405 */
[----:B0-----:R-:W4:Y:S04]  /*13c60*/  LDL.LU R21, [R1+0x20] ;  /* 0x0000200001157983 */ /* 0x001f280000300800 */
[----:B-1----:R-:W4:Y:S04]  /*13c70*/  LDL.LU R20, [R1+0x23ac] ;  /* 0x0023ac0001147983 */ /* 0x002f280000300800 */
[----:B--2---:R-:W2:Y:S04]  /*13c80*/  LDL.LU R4, [R1+0x10] ;  /* 0x0000100001047983 */ /* 0x004ea80000300800 */
[----:B------:R0:W-:Y:S04]  /*13c90*/  STS.U16 [R2+UR5+0x5a00], R27 ;  /* 0x005a001b02007988 */ /* 0x0001e80008000405 */
[----:B---3--:R-:W3:Y:S04]  /*13ca0*/  LDL.LU R5, [R1+0xc] ;  /* 0x00000c0001057983 */ /* 0x008ee80000300800 */
[----:B------:R1:W-:Y:S04]  /*13cb0*/  STS.U16 [R2+UR5+0x5600], R3 ;  /* 0x0056000302007988 */ /* 0x0003e80008000405 */
[----:B------:R1:W-:Y:S04]  /*13cc0*/  STS.U16 [R2+UR5+0x5800], R6 ;  /* 0x0058000602007988 */ /* 0x0003e80008000405 */
[----:B------:R1:W-:Y:S04]  /*13cd0*/  STS.U16 [R2+UR5+0x5c00], R7 ;  /* 0x005c000702007988 */ /* 0x0003e80008000405 */
[----:B------:R1:W-:Y:S01]  /*13ce0*/  STS.U16 [R2+UR5+0x5e00], R8 ;  /* 0x005e000802007988 */ /* 0x0003e20008000405 */
[----:B0-----:R-:W-:-:S03]  /*13cf0*/  LOP3.LUT R27, R2, 0x10, RZ, 0x3c, !PT ;  /* 0x00000010021b7812 */ /* 0x001fc600078e3cff */
[----:B-1----:R-:W2:Y:S04]  /*13d00*/  LDL.LU R3, [R1+0x23a8] ;  /* 0x0023a80001037983 */ /* 0x002ea80000300800 */
[----:B------:R-:W2:Y:S04]  /*13d10*/  LDL.LU R6, [R1+0x23a4] ;  /* 0x0023a40001067983 */ /* 0x000ea80000300800 */
[----:B------:R-:W2:Y:S04]  /*13d20*/  LDL.LU R7, [R1+0x23a0] ;  /* 0x0023a00001077983 */ /* 0x000ea80000300800 */
[----:B------:R-:W2:Y:S04]  /*13d30*/  LDL.LU R8, [R1+0x239c] ;  /* 0x00239c0001087983 */ /* 0x000ea80000300800 */
[----:B------:R-:W2:Y:S04]  /*13d40*/  LDL.LU R2, [R1+0x1c] ;  /* 0x00001c0001027983 */ /* 0x000ea80000300800 */
[----:B------:R0:W-:Y:S04]  /*13d50*/  STS.U16 [R27+UR5+0x4080], R9 ;  /* 0x004080091b007988 */ /* 0x0001e80008000405 */
[----:B------:R1:W-:Y:S04]  /*13d60*/  STS.U16 [R27+UR5+0x4280], R10 ;  /* 0x0042800a1b007988 */ /* 0x0003e80008000405 */
[----:B------:R0:W-:Y:S04]  /*13d70*/  STS.U16 [R27+UR5+0x4480], R11 ;  /* 0x0044800b1b007988 */ /* 0x0001e80008000405 */
[----:B------:R0:W-:Y:S04]  /*13d80*/  STS.U16 [R27+UR5+0x4680], R12 ;  /* 0x0046800c1b007988 */ /* 0x0001e80008000405 */
[----:B------:R1:W-:Y:S04]  /*13d90*/  STS.U16 [R27+UR5+0x4880], R13 ;  /* 0x0048800d1b007988 */ /* 0x0003e80008000405 */
[----:B------:R1:W-:Y:S04]  /*13da0*/  STS.U16 [R27+UR5+0x4a80], R22 ;  /* 0x004a80161b007988 */ /* 0x0003e80008000405 */
[----:B0-----:R-:W2:Y:S04]  /*13db0*/  LDL.LU R9, [R1+0x2398] ;  /* 0x0023980001097983 */ /* 0x001ea80000300800 */
        /* <DEDUP_REMOVED lines=11> */
[----:B0-----:R-:W3:Y:S04]  /*13e70*/  LDL.LU R14, [R1+0x2380] ;  /* 0x00238000010e7983 */ /* 0x001ee80000300800 */
[----:B-1----:R-:W3:Y:S04]  /*13e80*/  LDL.LU R15, [R1+0x237c] ;  /* 0x00237c00010f7983 */ /* 0x002ee80000300800 */
[----:B------:R-:W3:Y:S04]  /*13e90*/  LDL.LU R16, [R1+0x2378] ;  /* 0x0023780001107983 */ /* 0x000ee80000300800 */
[----:B------:R-:W3:Y:S04]  /*13ea0*/  LDL.LU R17, [R1+0x2374] ;  /* 0x0023740001117983 */ /* 0x000ee80000300800 */
[----:B------:R-:W3:Y:S04]  /*13eb0*/  LDL.LU R18, [R1+0x2370] ;  /* 0x0023700001127983 */ /* 0x000ee80000300800 */
[----:B------:R-:W3:Y:S04]  /*13ec0*/  LDL.LU R19, [R1+0x236c] ;  /* 0x00236c0001137983 */ /* 0x000ee80000300800 */
        /* <DEDUP_REMOVED lines=9> */
[----:B--2---:R0:W-:Y:S04]  /*13f60*/  STS.U16 [R22+UR5+0x4100], R29 ;  /* 0x0041001d16007988 */ /* 0x0041e80008000405 */
[----:B------:R1:W-:Y:S04]  /*13f70*/  STS.U16 [R22+UR5+0x4300], R28 ;  /* 0x0043001c16007988 */ /* 0x0003e80008000405 */
[----:B------:R2:W-:Y:S04]  /*13f80*/  STS.U16 [R22+UR5+0x4500], R0 ;  /* 0x0045000016007988 */ /* 0x0005e80008000405 */
[----:B----4-:R4:W-:Y:S04]  /*13f90*/  STS.U16 [R22+UR5+0x4700], R21 ;  /* 0x0047001516007988 */ /* 0x0109e80008000405 */
[----:B0-----:R-:W3:Y:S04]  /*13fa0*/  LDL.LU R29, [R1+0x2354] ;  /* 0x00235400011d7983 */ /* 0x001ee80000300800 */
[----:B-1----:R-:W3:Y:S04]  /*13fb0*/  LDL.LU R28, [R1+0x2350] ;  /* 0x00235000011c7983 */ /* 0x002ee80000300800 */
[----:B--2---:R-:W2:Y:S04]  /*13fc0*/  LDL.LU R0, [R1+0x234c] ;  /* 0x00234c0001007983 */ /* 0x004ea80000300800 */
[----:B----4-:R-:W4:Y:S04]  /*13fd0*/  LDL.LU R21, [R1+0x2348] ;  /* 0x0023480001157983 */ /* 0x010f280000300800 */
[----:B------:R-:W-:Y:S04]  /*13fe0*/  STS.U16 [R22+UR5+0x4900], R2 ;  /* 0x0049000216007988 */ /* 0x000fe80008000405 */
[----:B----4-:R0:W-:Y:S04]  /*13ff0*/  STS.U16 [R22+UR5+0x4b00], R21 ;  /* 0x004b001516007988 */ /* 0x0101e80008000405 */
[----:B0-----:R-:W4:Y:S04]  /*14000*/  LDL.LU R21, [R1+0x2344] ;  /* 0x0023440001157983 */ /* 0x001f280000300800 */
[----:B--2---:R0:W-:Y:S04]  /*14010*/  STS.U16 [R22+UR5+0x4d00], R0 ;  /* 0x004d000016007988 */ /* 0x0041e80008000405 */
[----:B------:R-:W-:Y:S04]  /*14020*/  STS.U16 [R22+UR5+0x4f00], R4 ;  /* 0x004f000416007988 */ /* 0x000fe80008000405 */
[----:B---3--:R-:W-:Y:S04]  /*14030*/  STS.U16 [R22+UR5+0x5100], R5 ;  /* 0x0051000516007988 */ /* 0x008fe80008000405 */
[----:B------:R1:W-:Y:S04]  /*14040*/  STS.U16 [R22+UR5+0x5300], R28 ;  /* 0x0053001c16007988 */ /* 0x0003e80008000405 */
[----:B0-----:R-:W2:Y:S04]  /*14050*/  LDL R0, [R1+0xad8] ;  /* 0x000ad80001007983 */ /* 0x001ea80000100800 */
[----:B-1----:R-:W3:Y:S04]  /*14060*/  LDL.LU R28, [R1+0x2340] ;  /* 0x00234000011c7983 */ /* 0x002ee80000300800 */
[----:B------:R-:W-:Y:S04]  /*14070*/  STS.U16 [R22+UR5+0x5500], R29 ;  /* 0x0055001d16007988 */ /* 0x000fe80008000405 */
[----:B------:R-:W-:Y:S04]  /*14080*/  STS.U16 [R22+UR5+0x5700], R23 ;  /* 0x0057001716007988 */ /* 0x000fe80008000405 */
[----:B------:R-:W-:Y:S04]  /*14090*/  STS.U16 [R22+UR5+0x5900], R27 ;  /* 0x0059001b16007988 */ /* 0x000fe80008000405 */
[----:B------:R-:W-:Y:S04]  /*140a0*/  STS.U16 [R22+UR5+0x5b00], R26 ;  /* 0x005b001a16007988 */ /* 0x000fe80008000405 */
[----:B------:R-:W-:Y:S04]  /*140b0*/  STS.U16 [R22+UR5+0x5d00], R25 ;  /* 0x005d001916007988 */ /* 0x000fe80008000405 */
[----:B------:R-:W-:Y:S04]  /*140c0*/  STS.U16 [R22+UR5+0x5f00], R24 ;  /* 0x005f001816007988 */ /* 0x000fe80008000405 */
        /* <DEDUP_REMOVED lines=15> */
[----:B------:R-:W-:Y:S01]  /*141c0*/  STS.U16 [R20+UR5+0x5d80], R3 ;  /* 0x005d800314007988 */ /* 0x000fe20008000405 */
[----:B------:R-:W-:Y:S06]  /*141d0*/  BAR.SYNC.DEFER_BLOCKING 0x0 ;  /* 0x0000000000007b1d */ /* 0x000fec0000010000 */
[----:B---3--:R-:W0:Y:S04]  /*141e0*/  LDSM.16.M88.4 R8, [R28+UR5+0x4000] ;  /* 0x004000051c08783b */ /* 0x008e280008000200 */
[----:B------:R-:W1:Y:S04]  /*141f0*/  LDSM.16.M88.4 R16, [R28+UR5+0x4400] ;  /* 0x004400051c10783b */ /* 0x000e680008000200 */
[----:B------:R-:W-:Y:S04]  /*14200*/  LDSM.16.M88.4 R20, [R28+UR5+0x4600] ;  /* 0x004600051c14783b */ /* 0x000fe80008000200 */
[----:B------:R-:W-:Y:S04]  /*14210*/  LDSM.16.M88.4 R24, [R28+UR5+0x4a00] ;  /* 0x004a00051c18783b */ /* 0x000fe80008000200 */
[----:B--2---:R-:W-:Y:S04]  /*14220*/  LDSM.16.MT88.4 R12, [R0+UR5] ;  /* 0x00000005000c783b */ /* 0x004fe80008004200 */
[----:B0-----:R-:W-:Y:S01]  /*14230*/  STL.64 [R1+0xc0], R8 ;  /* 0x0000c00801007387 */ /* 0x001fe20000100a00 */
[----:B------:R-:W-:-:S03]  /*14240*/  IMAD.MOV.U32 R5, RZ, RZ, R8 ;  /* 0x000000ffff057224 */ /* 0x000fc600078e0008 */
[----:B------:R-:W-:Y:S01]  /*14250*/  STL.64 [R1+0xc8], R10 ;  /* 0x0000c80a01007387 */ /* 0x000fe20000100a00 */
[----:B------:R-:W-:-:S03]  /*14260*/  IMAD.MOV.U32 R4, RZ, RZ, R9 ;  /* 0x000000ffff047224 */ /* 0x000fc600078e0009 */
[----:B------:R-:W0:Y:S01]  /*14270*/  LDSM.16.M88.4 R8, [R28+UR5+0x4200] ;  /* 0x004200051c08783b */ /* 0x000e220008000200 */
[----:B-1----:R-:W-:-:S03]  /*14280*/  IMAD.MOV.U32 R7, RZ, RZ, R17 ;  /* 0x000000ffff077224 */ /* 0x002fc600078e0011 */
[----:B0-----:R0:W-:Y:S04]  /*14290*/  STL.64 [R1+0xb0], R8 ;  /* 0x0000b00801007387 */ /* 0x0011e80000100a00 */
[----:B------:R-:W-:Y:S01]  /*142a0*/  STL.64 [R1+0xb8], R10 ;  /* 0x0000b80a01007387 */ /* 0x000fe20000100a00 */
[----:B------:R-:W-:-:S03]  /*142b0*/  IMAD.MOV.U32 R6, RZ, RZ, R8 ;  /* 0x000000ffff067224 */ /* 0x000fc600078e0008 */
[----:B------:R-:W-:Y:S04]  /*142c0*/  STL.64 [R1+0xa0], R16 ;  /* 0x0000a01001007387 */ /* 0x000fe80000100a00 */
[----:B------:R-:W-:Y:S01]  /*142d0*/  STL.64 [R1+0xa8], R18 ;  /* 0x0000a81201007387 */ /* 0x000fe20000100a00 */
[----:B0-----:R-:W-:-:S03]  /*142e0*/  IMAD.MOV.U32 R8, RZ, RZ, R16 ;  /* 0x000000ffff087224 */ /* 0x001fc600078e0010 */
[----:B------:R-:W0:Y:S04]  /*142f0*/  LDSM.16.M88.4 R16, [R28+UR5+0x4800] ;  /* 0x004800051c10783b */ /* 0x000e280008000200 */
[----:B0-----:R-:W-:Y:S01]  /*14300*/  STL.64 [R1+0x80], R16 ;  /* 0x0000801001007387 */ /* 0x001fe20000100a00 */
[----:B------:R-:W-:-:S03]  /*14310*/  IMAD.MOV.U32 R3, RZ, RZ, R16 ;  /* 0x000000ffff037224 */ /* 0x000fc600078e0010 */
[----:B------:R-:W-:Y:S01]  /*14320*/  STL.64 [R1+0x88], R18 ;  /* 0x0000881201007387 */ /* 0x000fe20000100a00 */
[----:B------:R-:W-:-:S03]  /*14330*/  IMAD.MOV.U32 R2, RZ, RZ, R17 ;  /* 0x000000ffff027224 */ /* 0x000fc600078e0011 */
[----:B------:R-:W0:Y:S04]  /*14340*/  LDSM.16.M88.4 R16, [R28+UR5+0x4c00] ;  /* 0x004c00051c10783b */ /* 0x000e280008000200 */
[----:B------:R-:W-:Y:S04]  /*14350*/  STL.64 [R1+0x90], R20 ;  /* 0x0000901401007387 */ /* 0x000fe80000100a00 */
[----:B------:R-:W-:Y:S04]  /*14360*/  STL.64 [R1+0x70], R24 ;  /* 0x0000701801007387 */ /* 0x000fe80000100a00 */
[----:B------:R-:W-:Y:S04]  /*14370*/  STL.64 [R1+0x78], R26 ;  /* 0x0000781a01007387 */ /* 0x000fe80000100a00 */
[----:B------:R-:W-:Y:S04]  /*14380*/  STL.64 [R1+0x98], R22 ;  /* 0x0000981601007387 */ /* 0x000fe80000100a00 */
[----:B------:R-:W1:Y:S04]  /*14390*/  LDSM.16.M88.4 R24, [R28+UR5+0x4e00] ;  /* 0x004e00051c18783b */ /* 0x000e680008000200 */
[----:B0-----:R-:W-:Y:S04]  /*143a0*/  STL.64 [R1+0x60], R16 ;  /* 0x0000601001007387 */ /* 0x001fe80000100a00 */
[----:B------:R-:W-:Y:S04]  /*143b0*/  STL.64 [R1+0x68], R18 ;  /* 0x0000681201007387 */ /* 0x000fe80000100a00 */
[----:B------:R-:W0:Y:S04]  /*143c0*/  LDSM.16.M88.4 R16, [R28+UR5+0x5000] ;  /* 0x005000051c10783b */ /* 0x000e280008000200 */
[----:B-1----:R-:W-:Y:S04]  /*143d0*/  STL.64 [R1+0x50], R24 ;  /* 0x0000501801007387 */ /* 0x002fe80000100a00 */
[----:B------:R-:W-:Y:S04]  /*143e0*/  STL.64 [R1+0x58], R26 ;  /* 0x0000581a01007387 */ /* 0x000fe80000100a00 */
[----:B------:R-:W1:Y:S04]  /*143f0*/  LDSM.16.M88.4 R24, [R28+UR5+0x5200] ;  /* 0x005200051c18783b */ /* 0x000e680008000200 */
[----:B0-----:R-:W-:Y:S04]  /*14400*/  STL.64 [R1+0x40], R16 ;  /* 0x0000401001007387 */ /* 0x001fe80000100a00 */
[----:B------:R-:W-:Y:S04]  /*14410*/  STL.64 [R1+0x48], R18 ;  /* 0x0000481201007387 */ /* 0x000fe80000100a00 */
[----:B------:R-:W0:Y:S04]  /*14420*/  LDSM.16.M88.4 R16, [R28+UR5+0x5400] ;  /* 0x005400051c10783b */ /* 0x000e280008000200 */
[----:B-1----:R-:W-:Y:S04]  /*14430*/  STL.64 [R1+0x30], R24 ;  /* 0x0000301801007387 */ /* 0x002fe80000100a00 */
[----:B------:R-:W-:Y:S01]  /*14440*/  STL.64 [R1+0x38], R26 ;  /* 0x0000381a01007387 */ /* 0x000fe20000100a00 */
[----:B------:R-:W-:-:S03]  /*14450*/  IMAD.MOV.U32 R0, RZ, RZ, R9 ;  /* 0x000000ffff007224 */ /* 0x000fc600078e0009 */
[----:B------:R-:W-:Y:S01]  /*14460*/  LDSM.16.M88.4 R24, [R28+UR5+0x5a00] ;  /* 0x005a00051c18783b */ /* 0x000fe20008000200 */
[----:B0-----:R-:W-:Y:S02]  /*14470*/  IMAD.MOV.U32 R23, RZ, RZ, R16 ;  /* 0x000000ffff177224 */ /* 0x001fe400078e0010 */
[----:B------:R-:W-:Y:S01]  /*14480*/  IMAD.MOV.U32 R22, RZ, RZ, R17 ;  /* 0x000000ffff167224 */ /* 0x000fe200078e0011 */
[----:B------:R-:W-:Y:S04]  /*14490*/  STL.64 [R1+0x20], R16 ;  /* 0x0000201001007387 */ /* 0x000fe80000100a00 */
[----:B------:R-:W-:Y:S04]  /*144a0*/  STL.64 [R1+0x28], R18 ;  /* 0x0000281201007387 */ /* 0x000fe80000100a00 */
[----:B------:R-:W0:Y:S04]  /*144b0*/  LDSM.16.M88.4 R16, [R28+UR5+0x5600] ;  /* 0x005600051c10783b */ /* 0x000e280008000200 */
[----:B------:R-:W-:Y:S04]  /*144c0*/  STL.64 [R1+0x2300], R22 ;  /* 0x0023001601007387 */ /* 0x000fe80000100a00 */
[----:B------:R1:W-:Y:S02]  /*144d0*/  STL.64 [R1+0x22f8], R20 ;  /* 0x0022f81401007387 */ /* 0x0003e40000100a00 */
[----:B-1----:R-:W-:-:S02]  /*144e0*/  IMAD.MOV.U32 R20, RZ, RZ, R8 ;  /* 0x000000ffff147224 */ /* 0x002fc400078e0008 */
[----:B------:R-:W1:Y:S01]  /*144f0*/  LDSM.16.M88.4 R8, [R28+UR5+0x5800] ;  /* 0x005800051c08783b */ /* 0x000e620008000200 */
[----:B------:R-:W-:-:S05]  /*14500*/  IMAD.MOV.U32 R21, RZ, RZ, R7 ;  /* 0x000000ffff157224 */ /* 0x000fca00078e0007 */
[----:B------:R2:W-:Y:S02]  /*14510*/  STL.64 [R1+0x2310], R20 ;  /* 0x0023101401007387 */ /* 0x0005e40000100a00 */
[----:B--2---:R-:W-:Y:S02]  /*14520*/  IMAD.MOV.U32 R20, RZ, RZ, R6 ;  /* 0x000000ffff147224 */ /* 0x004fe400078e0006 */
[----:B------:R-:W-:-:S05]  /*14530*/  IMAD.MOV.U32 R21, RZ, RZ, R0 ;  /* 0x000000ffff157224 */ /* 0x000fca00078e0000 */
[----:B------:R-:W-:Y:S04]  /*14540*/  STL.64 [R1+0x2328], R20 ;  /* 0x0023281401007387 */ /* 0x000fe80000100a00 */
[----:B------:R-:W2:Y:S04]  /*14550*/  LDL R0, [R1+0x10f8] ;  /* 0x0010f80001007983 */ /* 0x000ea80000100800 */
[----:B0-----:R-:W-:Y:S04]  /*14560*/  STL.64 [R1+0x10], R16 ;  /* 0x0000101001007387 */ /* 0x001fe80000100a00 */
[----:B------:R-:W-:Y:S04]  /*14570*/  STL.64 [R1+0x18], R18 ;  /* 0x0000181201007387 */ /* 0x000fe80000100a00 */
[----:B-1----:R-:W-:Y:S04]  /*14580*/  STL.64 [R1], R8 ;  /* 0x0000000801007387 */ /* 0x002fe80000100a00 */
[----:B------:R-:W-:Y:S04]  /*14590*/  STL.64 [R1+0x8], R10 ;  /* 0x0000080a01007387 */ /* 0x000fe80000100a00 */
[----:B------:R-:W0:Y:S04]  /*145a0*/  LDSM.16.M88.4 R8, [R28+UR5+0x5c00] ;  /* 0x005c00051c08783b */ /* 0x000e280008000200 */
[----:B------:R-:W-:Y:S04]  /*145b0*/  STL [R1+0x1a0c], R26 ;  /* 0x001a0c1a01007387 */ /* 0x000fe80000100800 */
[----:B------:R-:W-:Y:S04]  /*145c0*/  STL [R1+0x1a08], R27 ;  /* 0x001a081b01007387 */ /* 0x000fe80000100800 */
[----:B------:R-:W-:Y:S04]  /*145d0*/  STL.64 [R1+0x2280], R24 ;  /* 0x0022801801007387 */ /* 0x000fe80000100a00 */
[----:B0-----:R-:W-:Y:S04]  /*145e0*/  STL [R1+0x19ec], R10 ;  /* 0x0019ec0a01007387 */ /* 0x001fe80000100800 */
[----:B------:R-:W-:Y:S04]  /*145f0*/  STL [R1+0x19e8], R11 ;  /* 0x0019e80b01007387 */ /* 0x000fe80000100800 */
[----:B------:R0:W-:Y:S02]  /*14600*/  STL.64 [R1+0x2278], R8 ;  /* 0x0022780801007387 */ /* 0x0001e40000100a00 */
[----:B0-----:R-:W-:-:S02]  /*14610*/  IMAD.MOV.U32 R8, RZ, RZ, R3 ;  /* 0x000000ffff087224 */ /* 0x001fc400078e0003 */
[----:B------:R-:W-:-:S05]  /*14620*/  IMAD.MOV.U32 R9, RZ, RZ, R2 ;  /* 0x000000ffff097224 */ /* 0x000fca00078e0002 */
[----:B------:R0:W-:Y:S04]  /*14630*/  STL.64 [R1+0x2308], R8 ;  /* 0x0023080801007387 */ /* 0x0001e80000100a00 */
[----:B0-----:R-:W3:Y:S04]  /*14640*/  LDL.LU.64 R8, [R1+0x620] ;  /* 0x0006200001087983 */ /* 0x001ee80000300a00 */
[----:B------:R-:W4:Y:S01]  /*14650*/  LDL.LU.64 R10, [R1+0x628] ;  /* 0x00062800010a7983 */ /* 0x000f220000300a00 */
[----:B------:R-:W-:Y:S02]  /*14660*/  IMAD.MOV.U32 R20, RZ, RZ, R5 ;  /* 0x000000ffff147224 */ /* 0x000fe400078e0005 */
[----:B------:R-:W-:-:S02]  /*14670*/  IMAD.MOV.U32 R21, RZ, RZ, R4 ;  /* 0x000000ffff157224 */ /* 0x000fc400078e0004 */
[----:B------:R-:W0:Y:S04]  /*14680*/  LDSM.16.M88.4 R4, [R28+UR5+0x5e00] ;  /* 0x005e00051c04783b */ /* 0x000e280008000200 */
[----:B--2---:R-:W1:Y:S04]  /*14690*/  LDSM.16.MT88.4 R16, [R0+UR5] ;  /* 0x000000050010783b */ /* 0x004e680008004200 */
[----:B----4-:R-:W-:Y:S04]  /*146a0*/  STL.64 [R1+0x2320], R10 ;  /* 0x0023200a01007387 */ /* 0x010fe80000100a00 */
[----:B---3--:R2:W-:Y:S04]  /*146b0*/  STL.64 [R1+0x2318], R8 ;  /* 0x0023180801007387 */ /* 0x0085e80000100a00 */
[----:B--2---:R-:W2:Y:S04]  /*146c0*/  LDL.LU.64 R8, [R1+0x790] ;  /* 0x0007900001087983 */ /* 0x004ea80000300a00 */
[----:B------:R-:W3:Y:S04]  /*146d0*/  LDL.LU.64 R10, [R1+0x798] ;  /* 0x00079800010a7983 */ /* 0x000ee80000300a00 */
[----:B---3--:R-:W-:Y:S04]  /*146e0*/  STL.64 [R1+0x2338], R10 ;  /* 0x0023380a01007387 */ /* 0x008fe80000100a00 */
[----:B--2---:R2:W-:Y:S04]  /*146f0*/  STL.64 [R1+0x2330], R8 ;  /* 0x0023300801007387 */ /* 0x0045e80000100a00 */
[----:B--2---:R-:W2:Y:S04]  /*14700*/  LDL.LU.64 R8, [R1+0x8a0] ;  /* 0x0008a00001087983 */ /* 0x004ea80000300a00 */
[----:B------:R-:W2:Y:S04]  /*14710*/  LDL.LU.64 R10, [R1+0x8a8] ;  /* 0x0008a800010a7983 */ /* 0x000ea80000300a00 */
[----:B0-----:R-:W-:Y:S04]  /*14720*/  STL [R1+0x1ae4], R6 ;  /* 0x001ae40601007387 */ /* 0x001fe80000100800 */
[----:B------:R-:W-:Y:S04]  /*14730*/  STL [R1+0x1ae0], R7 ;  /* 0x001ae00701007387 */ /* 0x000fe80000100800 */
[----:B------:R0:W-:Y:S04]  /*14740*/  STL.64 [R1+0x22f0], R4 ;  /* 0x0022f00401007387 */ /* 0x0001e80000100a00 */
[----:B------:R-:W-:Y:S04]  /*14750*/  STL [R1+0x10fc], R28 ;  /* 0x0010fc1c01007387 */ /* 0x000fe80000100800 */
[----:B0-----:R-:W3:Y:S04]  /*14760*/  LDL.LU.64 R4, [R1+0x600] ;  /* 0x0006000001047983 */ /* 0x001ee80000300a00 */
[----:B------:R-:W3:Y:S04]  /*14770*/  LDL.LU.64 R6, [R1+0x608] ;  /* 0x0006080001067983 */ /* 0x000ee80000300a00 */
[----:B------:R-:W4:Y:S04]  /*14780*/  LDL.64 R24, [R1+0x70] ;  /* 0x0000700001187983 */ /* 0x000f280000100a00 */
[----:B-1----:R-:W-:Y:S04]  /*14790*/  STL.64 [R1+0x2270], R18 ;  /* 0x0022701201007387 */ /* 0x002fe80000100a00 */
[----:B------:R0:W-:Y:S04]  /*147a0*/  STL.64 [R1+0x2268], R16 ;  /* 0x0022681001007387 */ /* 0x0001e80000100a00 */
[----:B0-----:R-:W3:Y:S04]  /*147b0*/  LDL.LU.64 R16, [R1+0x610] ;  /* 0x0006100001107983 */ /* 0x001ee80000300a00 */
[----:B------:R-:W3:Y:S01]  /*147c0*/  LDL.LU.64 R18, [R1+0x618] ;  /* 0x0006180001127983 */ /* 0x000ee20000300a00 */
[----:B--2---:R-:W-:Y:S03]  /*147d0*/  HMMA.16816.F32 R20, R12, R20, R8 ;  /* 0x000000140c14723c */ /* 0x004fe60000001808 */
[----:B------:R-:W2:Y:S04]  /*147e0*/  LDL.LU.64 R10, [R1+0x2338] ;  /* 0x00233800010a7983 */ /* 0x000ea80000300a00 */
[----:B------:R-:W2:-:S12]  /*147f0*/  LDL.LU.64 R8, [R1+0x2330] ;  /* 0x0023300001087983 */ /* 0x000e980000300a00 */
[----:B------:R0:W-:Y:S04]  /*14800*/  STL.64 [R1+0x8a0], R20 ;  /* 0x0008a01401007387 */ /* 0x0001e80000100a00 */
[----:B------:R2:W-:Y:S04]  /*14810*/  STL.64 [R1+0x8a8], R22 ;  /* 0x0008a81601007387 */ /* 0x0005e80000100a00 */
[----:B0-----:R-:W2:Y:S02]  /*14820*/  LDL.LU.64 R20, [R1+0x2328] ;  /* 0x0023280001147983 */ /* 0x001ea40000300a00 */
[----:B--2---:R-:W-:Y:S02]  /*14830*/  HMMA.16816.F32 R20, R12, R20, R8 ;  /* 0x000000140c14723c */ /* 0x004fe40000001808 */
[----:B------:R-:W2:Y:S04]  /*14840*/  LDL.LU.64 R10, [R1+0x2320] ;  /* 0x00232000010a7983 */ /* 0x000ea80000300a00 */
[----:B------:R-:W2:-:S13]  /*14850*/  LDL.LU.64 R8, [R1+0x2318] ;  /* 0x0023180001087983 */ /* 0x000e9a0000300a00 */
[----:B------:R0:W-:Y:S04]  /*14860*/  STL.64 [R1+0x790], R20 ;  /* 0x0007901401007387 */ /* 0x0001e80000100a00 */
[----:B------:R2:W-:Y:S04]  /*14870*/  STL.64 [R1+0x798], R22 ;  /* 0x0007981601007387 */ /* 0x0005e80000100a00 */
[----:B0-----:R-:W2:Y:S02]  /*14880*/  LDL.LU.64 R20, [R1+0x2310] ;  /* 0x0023100001147983 */ /* 0x001ea40000300a00 */
[----:B--2---:R-:W-:Y:S02]  /*14890*/  HMMA.16816.F32 R20, R12, R20, R8 ;  /* 0x000000140c14723c */ /* 0x004fe40000001808 */
[----:B------:R-:W2:-:S15]  /*148a0*/  LDL.LU.64 R8, [R1+0x2308] ;  /* 0x0023080001087983 */ /* 0x000e9e0000300a00 */
[----:B------:R-:W-:Y:S02]  /*148b0*/  NOP ;  /* 0x0000000000007918 */ /* 0x000fe40000000000 */
[----:B------:R-:W-:Y:S02]  /*148c0*/  IMAD.MOV.U32 R3, RZ, RZ, R22 ;  /* 0x000000ffff037224 */ /* 0x000fe400078e0016 */
[----:B------:R-:W-:Y:S02]  /*148d0*/  IMAD.MOV.U32 R2, RZ, RZ, R23 ;  /* 0x000000ffff027224 */ /* 0x000fe400078e0017 */
[----:B------:R-:W-:Y:S02]  /*148e0*/  IMAD.MOV.U32 R29, RZ, RZ, R20 ;  /* 0x000000ffff1d7224 */ /* 0x000fe400078e0014 */
[----:B------:R-:W-:Y:S01]  /*148f0*/  IMAD.MOV.U32 R28, RZ, RZ, R21 ;  /* 0x000000ffff1c7224 */ /* 0x000fe200078e0015 */
[----:B------:R-:W2:Y:S04]  /*14900*/  LDL.LU.64 R22, [R1+0x2300] ;  /* 0x0023000001167983 */ /* 0x000ea80000300a00 */
[----:B------:R-:W3:Y:S04]  /*14910*/  LDL.LU.64 R20, [R1+0x22f8] ;  /* 0x0022f80001147983 */ /* 0x000ee80000300a00 */
[----:B------:R-:W-:Y:S04]  /*14920*/  STL [R1+0x1b14], R2 ;  /* 0x001b140201007387 */ /* 0x000fe80000100800 */
[----:B------:R-:W-:Y:S04]  /*14930*/  STL [R1+0x1b10], R3 ;  /* 0x001b100301007387 */ /* 0x000fe80000100800 */
[----:B------:R-:W-:Y:S04]  /*14940*/  STL [R1+0x1b0c], R28 ;  /* 0x001b0c1c01007387 */ /* 0x000fe80000100800 */
[----:B------:R-:W-:Y:S01]  /*14950*/  STL [R1+0x1b08], R29 ;  /* 0x001b081d01007387 */ /* 0x000fe20000100800 */
[C---:B---3--:R-:W-:Y:S08]  /*14960*/  HMMA.16816.F32 R16, R12.reuse, R20, R16 ;  /* 0x000000140c10723c */ /* 0x048ff00000001810 */
[----:B--2---:R-:W-:Y:S11]  /*14970*/  HMMA.16816.F32 R8, R12, R8, R4 ;  /* 0x000000080c08723c */ /* 0x004ff60000001804 */
[----:B------:R0:W-:Y:S04]  /*14980*/  STL.64 [R1+0x610], R16 ;  /* 0x0006101001007387 */ /* 0x0001e80000100a00 */
[----:B------:R1:W-:Y:S04]  /*14990*/  STL.64 [R1+0x618], R18 ;  /* 0x0006181201007387 */ /* 0x0003e80000100a00 */
[----:B0-----:R-:W4:Y:S04]  /*149a0*/  LDL.LU.64 R16, [R1+0x5f0] ;  /* 0x0005f00001107983 */ /* 0x001f280000300a00 */
[----:B-1----:R-:W4:Y:S04]  /*149b0*/  LDL.LU.64 R18, [R1+0x5f8] ;  /* 0x0005f80001127983 */ /* 0x002f280000300a00 */
[----:B------:R-:W-:Y:S04]  /*149c0*/  STL [R1+0x2228], R20 ;  /* 0x0022281401007387 */ /* 0x000fe80000100800 */
[----:B------:R0:W-:Y:S04]  /*149d0*/  STL [R1+0x2224], R21 ;  /* 0x0022241501007387 */ /* 0x0001e80000100800 */
[----:B------:R-:W2:Y:S04]  /*149e0*/  LDL.LU.64 R4, [R1+0x22f0] ;  /* 0x0022f00001047983 */ /* 0x000ea80000300a00 */
[----:B0-----:R-:W3:Y:S01]  /*149f0*/  LDL.64 R20, [R1+0x50] ;  /* 0x0000500001147983 */ /* 0x001ee20000100a00 */
[----:B------:R-:W-:-:S02]  /*14a00*/  IMAD.MOV.U32 R2, RZ, RZ, R8 ;  /* 0x000000ffff027224 */ /* 0x000fc400078e0008 */
[----:B------:R-:W-:Y:S02]  /*14a10*/  IMAD.MOV.U32 R3, RZ, RZ, R9 ;  /* 0x000000ffff037224 */ /* 0x000fe400078e0009 */
[----:B------:R-:W-:Y:S01]  /*14a20*/  IMAD.MOV.U32 R29, RZ, RZ, R11 ;  /* 0x000000ffff1d7224 */ /* 0x000fe200078e000b */
[----:B---3--:R0:W-:Y:S04]  /*14a30*/  STL.64 [R1+0x22e0], R20 ;  /* 0x0022e01401007387 */ /* 0x0081e80000100a00 */
[----:B------:R-:W3:Y:S01]  /*14a40*/  LDL.64 R8, [R1+0x40] ;  /* 0x0000400001087983 */ /* 0x000ee20000100a00 */
[----:B----4-:R-:W-:Y:S01]  /*14a50*/  HMMA.16816.F32 R16, R12, R24, R16 ;  /* 0x000000180c10723c */ /* 0x010fe20000001810 */
[----:B------:R-:W-:Y:S02]  /*14a60*/  IMAD.MOV.U32 R28, RZ, RZ, R10 ;  /* 0x000000ffff1c7224 */ /* 0x000fe400078e000a */
[----:B0-----:R-:W4:Y:S01]  /*14a70*/  LDL.64 R20, [R1+0x60] ;  /* 0x0000600001147983 */ /* 0x001f220000100a00 */
[----:B------:R-:W-:-:S03]  /*14a80*/  IMAD.MOV.U32 R0, RZ, RZ, R25 ;  /* 0x000000ffff007224 */ /* 0x000fc600078e0019 */
[----:B---3--:R-:W-:Y:S04]  /*14a90*/  STL.64 [R1+0x22e8], R8 ;  /* 0x0022e80801007387 */ /* 0x008fe80000100a00 */
[----:B------:R-:W-:Y:S04]  /*14aa0*/  STL [R1+0x1c00], R29 ;  /* 0x001c001d01007387 */ /* 0x000fe80000100800 */
[----:B------:R-:W-:Y:S04]  /*14ab0*/  STL [R1+0x1bfc], R28 ;  /* 0x001bfc1c01007387 */ /* 0x000fe80000100800 */
[----:B------:R-:W-:Y:S04]  /*14ac0*/  STL [R1+0x1bf8], R3 ;  /* 0x001bf80301007387 */ /* 0x000fe80000100800 */
[----:B------:R0:W-:Y:S04]  /*14ad0*/  STL [R1+0x1b88], R2 ;  /* 0x001b880201007387 */ /* 0x0001e80000100800 */
[----:B0-----:R-:W3:Y:S04]  /*14ae0*/  LDL R2, [R1+0xad8] ;  /* 0x000ad80001027983 */ /* 0x001ee80000100800 */
[----:B------:R-:W-:Y:S04]  /*14af0*/  STL.64 [R1+0x5f0], R16 ;  /* 0x0005f01001007387 */ /* 0x000fe80000100a00 */
[----:B------:R-:W4:Y:S01]  /*14b00*/  LDL.LU.64 R8, [R1+0x5e0] ;  /* 0x0005e00001087983 */ /* 0x000f220000300a00 */
[----:B------:R-:W-:-:S03]  /*14b10*/  IMAD.MOV.U32 R3, RZ, RZ, R24 ;  /* 0x000000ffff037224 */ /* 0x000fc600078e0018 */
[----:B------:R-:W4:Y:S04]  /*14b20*/  LDL.LU.64 R10, [R1+0x5e8] ;  /* 0x0005e800010a7983 */ /* 0x000f280000300a00 */
[----:B------:R-:W2:Y:S04]  /*14b30*/  LDL R24, [R1] ;  /* 0x0000000001187983 */ /* 0x000ea80000100800 */
[----:B------:R-:W2:Y:S04]  /*14b40*/  LDL R25, [R1+0x4] ;  /* 0x0000040001197983 */ /* 0x000ea80000100800 */
[----:B--2---:R0:W-:Y:S04]  /*14b50*/  STL.64 [R1+0x2298], R24 ;  /* 0x0022981801007387 */ /* 0x0041e80000100a00 */
[----:B0-----:R-:W2:Y:S01]  /*14b60*/  LDL.64 R24, [R1+0x10] ;  /* 0x0000100001187983 */ /* 0x001ea20000100a00 */
[----:B------:R-:W-:-:S02]  /*14b70*/  IMAD.MOV.U32 R6, RZ, RZ, R18 ;  /* 0x000000ffff067224 */ /* 0x000fc400078e0012 */
[----:B------:R-:W-:Y:S01]  /*14b80*/  IMAD.MOV.U32 R7, RZ, RZ, R19 ;  /* 0x000000ffff077224 */ /* 0x000fe200078e0013 */
[----:B----4-:R-:W-:Y:S01]  /*14b90*/  HMMA.16816.F32 R8, R12, R20, R8 ;  /* 0x000000140c08723c */ /* 0x010fe20000001808 */
[----:B--2---:R0:W-:Y:S04]  /*14ba0*/  STL.64 [R1+0x22b0], R24 ;  /* 0x0022b01801007387 */ /* 0x0041e80000100a00 */
[----:B------:R-:W2:Y:S04]  /*14bb0*/  LDL.LU.64 R16, [R1+0x5c0] ;  /* 0x0005c00001107983 */ /* 0x000ea80000300a00 */
[----:B------:R-:W2:Y:S01]  /*14bc0*/  LDL.LU.64 R18, [R1+0x5c8] ;  /* 0x0005c80001127983 */ /* 0x000ea20000300a00 */
[----:B0-----:R-:W-:-:S02]  /*14bd0*/  IMAD.MOV.U32 R24, RZ, RZ, R23 ;  /* 0x000000ffff187224 */ /* 0x001fc400078e0017 */
[----:B------:R-:W-:-:S05]  /*14be0*/  IMAD.MOV.U32 R25, RZ, RZ, R22 ;  /* 0x000000ffff197224 */ /* 0x000fca00078e0016 */
[----:B------:R0:W-:Y:S04]  /*14bf0*/  STL.64 [R1+0x22c8], R24 ;  /* 0x0022c81801007387 */ /* 0x0001e80000100a00 */
[----:B0-----:R-:W4:Y:S04]  /*14c00*/  LDL.64 R24, [R1+0x30] ;  /* 0x0000300001187983 */ /* 0x001f280000100a00 */
[----:B------:R-:W-:Y:S04]  /*14c10*/  STL [R1+0x2230], R0 ;  /* 0x0022300001007387 */ /* 0x000fe80000100800 */
[----:B------:R-:W-:Y:S04]  /*14c20*/  STL [R1+0x222c], R3 ;  /* 0x00222c0301007387 */ /* 0x000fe80000100800 */
[----:B------:R-:W2:Y:S04]  /*14c30*/  LDL R29, [R1+0x10f8] ;  /* 0x0010f800011d7983 */ /* 0x000ea80000100800 */
[----:B--2---:R-:W-:Y:S04]  /*14c40*/  STL [R1+0x2220], R29 ;  /* 0x0022201d01007387 */ /* 0x004fe80000100800 */
[----:B------:R0:W-:Y:S04]  /*14c50*/  STL [R1+0x1c08], R7 ;  /* 0x001c080701007387 */ /* 0x0001e80000100800 */
[----:B------:R1:W-:Y:S04]  /*14c60*/  STL [R1+0x1c04], R6 ;  /* 0x001c040601007387 */ /* 0x0003e80000100800 */
[----:B------:R2:W-:Y:S04]  /*14c70*/  STL.64 [R1+0x5e0], R8 ;  /* 0x0005e00801007387 */ /* 0x0005e80000100a00 */
[----:B------:R-:W-:Y:S01]  /*14c80*/  STL.64 [R1+0x5e8], R10 ;  /* 0x0005e80a01007387 */ /* 0x000fe20000100a00 */
[----:B0-----:R-:W-:-:S02]  /*14c90*/  IMAD.MOV.U32 R7, RZ, RZ, R20 ;  /* 0x000000ffff077224 */ /* 0x001fc400078e0014 */
[----:B-1----:R-:W-:Y:S01]  /*14ca0*/  IMAD.MOV.U32 R6, RZ, RZ, R21 ;  /* 0x000000ffff067224 */ /* 0x002fe200078e0015 */
[----:B--2---:R-:W2:Y:S04]  /*14cb0*/  LDL.LU.64 R8, [R1+0x22e8] ;  /* 0x0022e80001087983 */ /* 0x004ea80000300a00 */
[----:B------:R-:W2:Y:S04]  /*14cc0*/  LDL.LU.64 R20, [R1+0x22e0] ;  /* 0x0022e00001147983 */ /* 0x000ea80000300a00 */
[----:B------:R-:W-:Y:S04]  /*14cd0*/  STL.64 [R1+0x2290], R6 ;  /* 0x0022900601007387 */ /* 0x000fe80000100a00 */
[----:B------:R0:W-:Y:S04]  /*14ce0*/  STL.64 [R1+0x2288], R4 ;  /* 0x0022880401007387 */ /* 0x0001e80000100a00 */
[----:B0-----:R-:W2:Y:S04]  /*14cf0*/  LDL.LU.64 R4, [R1+0x5d0] ;  /* 0x0005d00001047983 */ /* 0x001ea80000300a00 */
[----:B------:R-:W2:Y:S02]  /*14d00*/  LDL.LU.64 R6, [R1+0x5d8] ;  /* 0x0005d80001067983 */ /* 0x000ea40000300a00 */
[----:B--2---:R-:W-:-:S15]  /*14d10*/  HMMA.16816.F32 R4, R12, R20, R4 ;  /* 0x000000140c04723c */ /* 0x004fde0000001804 */
[----:B------:R-:W-:-:S04]  /*14d20*/  NOP ;  /* 0x0000000000007918 */ /* 0x000fc80000000000 */
[----:B------:R-:W-:Y:S04]  /*14d30*/  STL.64 [R1+0x5d0], R4 ;  /* 0x0005d00401007387 */ /* 0x000fe80000100a00 */
[----:B------:R0:W-:Y:S02]  /*14d40*/  STL.64 [R1+0x5d8], R6 ;  /* 0x0005d80601007387 */ /* 0x0001e40000100a00 */
[----:B0-----:R-:W-:-:S15]  /*14d50*/  HMMA.16816.F32 R4, R12, R8, R16 ;  /* 0x000000080c04723c */ /* 0x001fde0000001810 */
[----:B------:R-:W-:-:S04]  /*14d60*/  NOP ;  /* 0x0000000000007918 */ /* 0x000fc80000000000 */
[----:B------:R0:W-:Y:S04]  /*14d70*/  STL.64 [R1+0x5c0], R4 ;  /* 0x0005c00401007387 */ /* 0x0001e80000100a00 */
[----:B------:R1:W-:Y:S04]  /*14d80*/  STL.64 [R1+0x5c8], R6 ;  /* 0x0005c80601007387 */ /* 0x0003e80000100a00 */
[----:B0-----:R-:W2:Y:S04]  /*14d90*/  LDL.LU.64 R4, [R1+0x580] ;  /* 0x0005800001047983 */ /* 0x001ea80000300a00 */
[----:B-1----:R-:W2:Y:S04]  /*14da0*/  LDL.LU.64 R6, [R1+0x588] ;  /* 0x0005880001067983 */ /* 0x002ea80000300a00 */
[----:B--2---:R-:W-:Y:S04]  /*14db0*/  STL.64 [R1+0x22a8], R6 ;  /* 0x0022a80601007387 */ /* 0x004fe80000100a00 */
[----:B------:R0:W-:Y:S04]  /*14dc0*/  STL.64 [R1+0x22a0], R4 ;  /* 0x0022a00401007387 */ /* 0x0001e80000100a00 */
[----:B0-----:R-:W2:Y:S04]  /*14dd0*/  LDL.LU.64 R4, [R1+0x590] ;  /* 0x0005900001047983 */ /* 0x001ea80000300a00 */
[----:B------:R-:W2:Y:S04]  /*14de0*/  LDL.LU.64 R6, [R1+0x598] ;  /* 0x0005980001067983 */ /* 0x000ea80000300a00 */
[----:B--2---:R-:W-:Y:S04]  /*14df0*/  STL.64 [R1+0x22c0], R6 ;  /* 0x0022c00601007387 */ /* 0x004fe80000100a00 */
[----:B------:R0:W-:Y:S04]  /*14e00*/  STL.64 [R1+0x22b8], R4 ;  /* 0x0022b80401007387 */ /* 0x0001e80000100a00 */
[----:B0-----:R-:W2:Y:S04]  /*14e10*/  LDL.LU.64 R4, [R1+0x5a0] ;  /* 0x0005a00001047983 */ /* 0x001ea80000300a00 */
[----:B------:R-:W2:Y:S01]  /*14e20*/  LDL.LU.64 R6, [R1+0x5a8] ;  /* 0x0005a80001067983 */ /* 0x000ea20000300a00 */
[----:B------:R-:W-:-:S02]  /*14e30*/  IMAD.MOV.U32 R29, RZ, RZ, R20 ;  /* 0x000000ffff1d7224 */ /* 0x000fc400078e0014 */
[----:B------:R-:W-:Y:S02]  /*14e40*/  IMAD.MOV.U32 R22, RZ, RZ, R21 ;  /* 0x000000ffff167224 */ /* 0x000fe400078e0015 */
[----:B------:R-:W-:Y:S02]  /*14e50*/  IMAD.MOV.U32 R20, RZ, RZ, R8 ;  /* 0x000000ffff147224 */ /* 0x000fe400078e0008 */
[----:B------:R-:W-:Y:S01]  /*14e60*/  IMAD.MOV.U32 R21, RZ, RZ, R9 ;  /* 0x000000ffff157224 */ /* 0x000fe200078e0009 */
[----:B--2---:R-:W-:Y:S04]  /*14e70*/  STL.64 [R1+0x22d8], R6 ;  /* 0x0022d80601007387 */ /* 0x004fe80000100a00 */
[----:B------:R0:W-:Y:S04]  /*14e80*/  STL.64 [R1+0x22d0], R4 ;  /* 0x0022d00401007387 */ /* 0x0001e80000100a00 */
[----:B0-----:R-:W2:Y:S04]  /*14e90*/  LDL.LU.64 R4, [R1+0x5b0] ;  /* 0x0005b00001047983 */ /* 0x001ea80000300a00 */
[----:B------:R-:W2:Y:S04]  /*14ea0*/  LDL.LU.64 R6, [R1+0x5b8] ;  /* 0x0005b80001067983 */ /* 0x000ea80000300a00 */
[----:B------:R-:W3:Y:S04]  /*14eb0*/  LDL.LU.64 R8, [R1+0x570] ;  /* 0x0005700001087983 */ /* 0x000ee80000300a00 */
[----:B------:R-:W3:Y:S04]  /*14ec0*/  LDL.LU.64 R10, [R1+0x578] ;  /* 0x00057800010a7983 */ /* 0x000ee80000300a00 */
[----:B------:R-:W3:Y:S04]  /*14ed0*/  LDL.LU.64 R16, [R1+0x560] ;  /* 0x0005600001107983 */ /* 0x000ee80000300a00 */
[----:B------:R-:W3:Y:S04]  /*14ee0*/  LDL.LU.64 R18, [R1+0x568] ;  /* 0x0005680001127983 */ /* 0x000ee80000300a00 */
[----:B------:R-:W-:Y:S04]  /*14ef0*/  STL [R1+0x2240], R22 ;  /* 0x0022401601007387 */ /* 0x000fe80000100800 */
[----:B------:R0:W-:Y:S04]  /*14f00*/  STL.64 [R1+0x2238], R20 ;  /* 0x0022381401007387 */ /* 0x0001e80000100a00 */
[----:B0-----:R-:W3:Y:S01]  /*14f10*/  LDL.64 R20, [R1+0xb0] ;  /* 0x0000b00001147983 */ /* 0x001ee20000100a00 */
[----:B----4-:R-:W-:-:S02]  /*14f20*/  IMAD.MOV.U32 R0, RZ, RZ, R24 ;  /* 0x000000ffff007224 */ /* 0x010fc400078e0018 */
[----:B------:R-:W-:Y:S01]  /*14f30*/  IMAD.MOV.U32 R3, RZ, RZ, R25 ;  /* 0x000000ffff037224 */ /* 0x000fe200078e0019 */
[----:B--2---:R-:W-:Y:S01]  /*14f40*/  HMMA.16816.F32 R4, R12, R24, R4 ;  /* 0x000000180c04723c */ /* 0x004fe20000001804 */
[----:B---3--:R0:W-:Y:S04]  /*14f50*/  STL.64 [R1+0x2250], R20 ;  /* 0x0022501401007387 */ /* 0x0081e80000100a00 */
[----:B0-----:R-:W2:-:S14]  /*14f60*/  LDL.64 R20, [R1+0xc0] ;  /* 0x0000c00001147983 */ /* 0x001e9c0000100a00 */
[----:B------:R-:W-:Y:S04]  /*14f70*/  STL.64 [R1+0x5b0], R4 ;  /* 0x0005b00401007387 */ /* 0x000fe80000100a00 */
[----:B------:R0:W-:Y:S04]  /*14f80*/  STL.64 [R1+0x5b8], R6 ;  /* 0x0005b80601007387 */ /* 0x0001e80000100a00 */
[----:B0-----:R-:W3:Y:S04]  /*14f90*/  LDL.LU.64 R6, [R1+0x22d8] ;  /* 0x0022d80001067983 */ /* 0x001ee80000300a00 */
[----:B------:R-:W3:Y:S04]  /*14fa0*/  LDL.LU.64 R4, [R1+0x22d0] ;  /* 0x0022d00001047983 */ /* 0x000ee80000300a00 */
[----:B------:R-:W3:Y:S02]  /*14fb0*/  LDL.LU.64 R24, [R1+0x22c8] ;  /* 0x0022c80001187983 */ /* 0x000ee40000300a00 */
[----:B---3--:R-:W-:Y:S02]  /*14fc0*/  HMMA.16816.F32 R24, R12, R24, R4 ;  /* 0x000000180c18723c */ /* 0x008fe40000001804 */
[----:B------:R-:W3:Y:S04]  /*14fd0*/  LDL.LU.64 R6, [R1+0x22c0] ;  /* 0x0022c00001067983 */ /* 0x000ee80000300a00 */
[----:B------:R-:W3:-:S13]  /*14fe0*/  LDL.LU.64 R4, [R1+0x22b8] ;  /* 0x0022b80001047983 */ /* 0x000eda0000300a00 */
[----:B------:R0:W-:Y:S04]  /*14ff0*/  STL.64 [R1+0x5a0], R24 ;  /* 0x0005a01801007387 */ /* 0x0001e80000100a00 */
[----:B------:R-:W-:Y:S04]  /*15000*/  STL.64 [R1+0x5a8], R26 ;  /* 0x0005a81a01007387 */ /* 0x000fe80000100a00 */
[----:B0-----:R-:W3:Y:S02]  /*15010*/  LDL.LU.64 R24, [R1+0x22b0] ;  /* 0x0022b00001187983 */ /* 0x001ee40000300a00 */
[----:B---3--:R-:W-:Y:S01]  /*15020*/  HMMA.16816.F32 R4, R12, R24, R4 ;  /* 0x000000180c04723c */ /* 0x008fe20000001804 */
[----:B------:R-:W-:-:S02]  /*15030*/  IMAD.MOV.U32 R23, RZ, RZ, R24 ;  /* 0x000000ffff177224 */ /* 0x000fc400078e0018 */
[----:B------:R-:W-:-:S15]  /*15040*/  IMAD.MOV.U32 R22, RZ, RZ, R25 ;  /* 0x000000ffff167224 */ /* 0x000fde00078e0019 */
[----:B------:R-:W-:Y:S01]  /*15050*/  NOP ;  /* 0x0000000000007918 */ /* 0x000fe20000000000 */
[----:B------:R-:W-:Y:S04]  /*15060*/  STL.64 [R1+0x590], R4 ;  /* 0x0005900401007387 */ /* 0x000fe80000100a00 */
[----:B------:R0:W-:Y:S04]  /*15070*/  STL.64 [R1+0x598], R6 ;  /* 0x0005980601007387 */ /* 0x0001e80000100a00 */
[----:B0-----:R-:W3:Y:S04]  /*15080*/  LDL.LU.64 R6, [R1+0x22a8] ;  /* 0x0022a80001067983 */ /* 0x001ee80000300a00 */
[----:B------:R-:W3:Y:S04]  /*15090*/  LDL.LU.64 R4, [R1+0x22a0] ;  /* 0x0022a00001047983 */ /* 0x000ee80000300a00 */
[----:B------:R-:W3:Y:S02]  /*150a0*/  LDL.LU.64 R24, [R1+0x2298] ;  /* 0x0022980001187983 */ /* 0x000ee40000300a00 */
[----:B---3--:R-:W-:Y:S02]  /*150b0*/  HMMA.16816.F32 R24, R12, R24, R4 ;  /* 0x000000180c18723c */ /* 0x008fe40000001804 */
[----:B------:R-:W3:Y:S04]  /*150c0*/  LDL.LU.64 R6, [R1+0x2290] ;  /* 0x0022900001067983 */ /* 0x000ee80000300a00 */
[----:B------:R-:W4:-:S13]  /*150d0*/  LDL.LU.64 R4, [R1+0x2288] ;  /* 0x0022880001047983 */ /* 0x000f1a0000300a00 */
[----:B------:R0:W-:Y:S04]  /*150e0*/  STL.64 [R1+0x580], R24 ;  /* 0x0005801801007387 */ /* 0x0001e80000100a00 */
[----:B------:R-:W-:Y:S04]  /*150f0*/  STL.64 [R1+0x588], R26 ;  /* 0x0005881a01007387 */ /* 0x000fe80000100a00 */
[----:B0-----:R-:W2:Y:S02]  /*15100*/  LDL.LU.64 R24, [R1+0x2280] ;  /* 0x0022800001187983 */ /* 0x001ea40000300a00 */
[----:B--2---:R-:W-:-:S15]  /*15110*/  HMMA.16816.F32 R8, R12, R24, R8 ;  /* 0x000000180c08723c */ /* 0x004fde0000001808 */
[----:B------:R-:W-:-:S04]  /*15120*/  NOP ;  /* 0x0000000000007918 */ /* 0x000fc80000000000 */
[----:B------:R0:W-:Y:S04]  /*15130*/  STL.64 [R1+0x570], R8 ;  /* 0x0005700801007387 */ /* 0x0001e80000100a00 */
[----:B------:R-:W-:Y:S04]  /*15140*/  STL.64 [R1+0x578], R10 ;  /* 0x0005780a01007387 */ /* 0x000fe80000100a00 */
[----:B0-----:R-:W2:Y:S02]  /*15150*/  LDL.LU.64 R8, [R1+0x2278] ;  /* 0x0022780001087983 */ /* 0x001ea40000300a00 */
[----:B--2---:R-:W-:-:S15]  /*15160*/  HMMA.16816.F32 R16, R12, R8, R16 ;  /* 0x000000080c10723c */ /* 0x004fde0000001810 */
[----:B------:R-:W-:-:S04]  /*15170*/  NOP ;  /* 0x0000000000007918 */ /* 0x000fc80000000000 */
[----:B------:R-:W-:Y:S04]  /*15180*/  STL.64 [R1+0x560], R16 ;  /* 0x0005601001007387 */ /* 0x000fe80000100a00 */
[----:B------:R0:W-:Y:S01]  /*15190*/  STL [R1+0x568], R18 ;  /* 0x0005681201007387 */ /* 0x0001e20000100800 */
[----:B------:R-:W-:-:S03]  /*151a0*/  IMAD.MOV.U32 R26, RZ, RZ, R19 ;  /* 0x000000ffff1a7224 */ /* 0x000fc600078e0013 */
[----:B0-----:R-:W2:Y:S04]  /*151b0*/  LDL.LU.64 R18, [R1+0x2270] ;  /* 0x0022700001127983 */ /* 0x001ea80000300a00 */
[----:B------:R-:W2:Y:S04]  /*151c0*/  LDL.LU.64 R16, [R1+0x2268] ;  /* 0x0022680001107983 */ /* 0x000ea80000300a00 */
[----:B------:R0:W-:Y:S04]  /*151d0*/  STL.64 [R1+0x2248], R8 ;  /* 0x0022480801007387 */ /* 0x0001e80000100a00 */
[----:B0-----:R-:W4:Y:S04]  /*151e0*/  LDL.LU.64 R8, [R1+0x4d0] ;  /* 0x0004d00001087983 */ /* 0x001f280000300a00 */
[----:B------:R-:W4:Y:S02]  /*151f0*/  LDL.LU.64 R10, [R1+0x4d8] ;  /* 0x0004d800010a7983 */ /* 0x000f240000300a00 */
[----:B----4-:R-:W-:-:S15]  /*15200*/  HMMA.16816.F32 R12, R12, R4, R8 ;  /* 0x000000040c0c723c */ /* 0x010fde0000001808 */
[----:B------:R-:W-:-:S04]  /*15210*/  NOP ;  /* 0x0000000000007918 */ /* 0x000fc80000000000 */
[----:B------:R-:W-:Y:S04]  /*15220*/  STL [R1+0x4d4], R13 ;  /* 0x0004d40d01007387 */ /* 0x000fe80000100800 */
[----:B------:R-:W-:Y:S04]  /*15230*/  STL.64 [R1+0x4d8], R14 ;  /* 0x0004d80e01007387 */ /* 0x000fe80000100a00 */
[----:B------:R-:W4:Y:S04]  /*15240*/  LDL.LU.64 R8, [R1+0x1b0] ;  /* 0x0001b00001087983 */ /* 0x000f280000300a00 */
[----:B------:R-:W2:Y:S01]  /*15250*/  LDL.LU.64 R10, [R1+0x1b8] ;  /* 0x0001b800010a7983 */ /* 0x000ea20000300a00 */
[----:B------:R-:W-:-:S03]  /*15260*/  IMAD.MOV.U32 R27, RZ, RZ, R12 ;  /* 0x000000ffff1b7224 */ /* 0x000fc600078e000c */
[----:B------:R-:W0:Y:S04]  /*15270*/  LDSM.16.MT88.4 R12, [R2+UR5+0x80] ;  /* 0x00008005020c783b */ /* 0x000e280008004200 */
[----:B--2---:R-:W-:Y:S04]  /*15280*/  STL.64 [R1+0x2260], R10 ;  /* 0x0022600a01007387 */ /* 0x004fe80000100a00 */
[----:B----4-:R1:W-:Y:S04]  /*15290*/  STL.64 [R1+0x2258], R8 ;  /* 0x0022580801007387 */ /* 0x0103e80000100a00 */
[----:B-1----:R-:W2:Y:S04]  /*152a0*/  LDL.LU.64 R8, [R1+0x1c0] ;  /* 0x0001c00001087983 */ /* 0x002ea80000300a00 */
[----:B------:R-:W2:Y:S04]  /*152b0*/  LDL.LU.64 R10, [R1+0x1c8] ;  /* 0x0001c800010a7983 */ /* 0x000ea80000300a00 */
[----:B------:R-:W-:Y:S04]  /*152c0*/  STL.64 [R1+0x2178], R4 ;  /* 0x0021780401007387 */ /* 0x000fe80000100a00 */
[----:B------:R-:W-:Y:S04]  /*152d0*/  STL.64 [R1+0x2170], R26 ;  /* 0x0021701a01007387 */ /* 0x000fe80000100a00 */
[----:B------:R1:W-:Y:S04]  /*152e0*/  STL.64 [R1+0x2168], R24 ;  /* 0x0021681801007387 */ /* 0x0003e80000100a00 */
[----:B-1----:R-:W4:Y:S01]  /*152f0*/  LDL.64 R24, [R1] ;  /* 0x0000000001187983 */ /* 0x002f220000100a00 */
[----:B------:R-:W-:Y:S01]  /*15300*/  IMAD.MOV.U32 R28, RZ, RZ, R21 ;  /* 0x000000ffff1c7224 */ /* 0x000fe200078e0015 */
[C---:B--2---:R-:W-:Y:S02]  /*15310*/  HMMA.16816.F32 R8, R16.reuse, R20, R8 ;  /* 0x000000141008723c */ /* 0x044fe40000001808 */
[----:B----4-:R-:W-:Y:S04]  /*15320*/  STL.64 [R1+0x2180], R24 ;  /* 0x0021801801007387 */ /* 0x010fe80000100a00 */
[----:B------:R-:W2:Y:S04]  /*15330*/  LDL.64 R4, [R1+0x80] ;  /* 0x0000800001047983 */ /* 0x000ea80000100a00 */
[----:B0-----:R-:W-:Y:S04]  /*15340*/  STL.64 [R1+0x2160], R14 ;  /* 0x0021600e01007387 */ /* 0x001fe80000100a00 */
[----:B------:R0:W-:Y:S04]  /*15350*/  STL.64 [R1+0x2158], R12 ;  /* 0x0021580c01007387 */ /* 0x0001e80000100a00 */
[----:B0-----:R-:W4:Y:S04]  /*15360*/  LDL.64 R12, [R1+0xa0] ;  /* 0x0000a000010c7983 */ /* 0x001f280000100a00 */
[----:B------:R-:W-:Y:S04]  /*15370*/  STL [R1+0x205c], R2 ;  /* 0x00205c0201007387 */ /* 0x000fe80000100800 */
[----:B------:R-:W-:Y:S04]  /*15380*/  STL.64 [R1+0xa30], R8 ;  /* 0x000a300801007387 */ /* 0x000fe80000100a00 */
[----:B------:R0:W-:Y:S04]  /*15390*/  STL.64 [R1+0xa38], R10 ;  /* 0x000a380a01007387 */ /* 0x0001e80000100a00 */
[----:B0-----:R-:W2:Y:S04]  /*153a0*/  LDL.LU.64 R10, [R1+0x2260] ;  /* 0x00226000010a7983 */ /* 0x001ea80000300a00 */
[----:B------:R-:W2:Y:S04]  /*153b0*/  LDL.LU.64 R8, [R1+0x2258] ;  /* 0x0022580001087983 */ /* 0x000ea80000300a00 */
[----:B------:R-:W2:Y:S02]  /*153c0*/  LDL.LU.64 R20, [R1+0x2250] ;  /* 0x0022500001147983 */ /* 0x000ea40000300a00 */
[----:B--2---:R-:W-:-:S15]  /*153d0*/  HMMA.16816.F32 R8, R16, R20, R8 ;  /* 0x000000141008723c */ /* 0x004fde0000001808 */
[----:B------:R-:W-:-:S04]  /*153e0*/  NOP ;  /* 0x0000000000007918 */ /* 0x000fc80000000000 */
[----:B------:R0:W-:Y:S04]  /*153f0*/  STL.64 [R1+0xa20], R8 ;  /* 0x000a200801007387 */ /* 0x0001e80000100a00 */
[----:B------:R1:W-:Y:S04]  /*15400*/  STL.64 [R1+0xa28], R10 ;  /* 0x000a280a01007387 */ /* 0x0003e80000100a00 */
[----:B0-----:R-:W2:Y:S01]  /*15410*/  LDL.LU.64 R8, [R1+0x2248] ;  /* 0x0022480001087983 */ /* 0x001ea20000300a00 */
[----:B-1----:R-:W-:Y:S02]  /*15420*/  IMAD.MOV.U32 R11, RZ, RZ, R20 ;  /* 0x000000ffff0b7224 */ /* 0x002fe400078e0014 */
[----:B------:R-:W-:-:S02]  /*15430*/  IMAD.MOV.U32 R10, RZ, RZ, R21 ;  /* 0x000000ffff0a7224 */ /* 0x000fc400078e0015 */
[----:B------:R-:W-:Y:S02]  /*15440*/  IMAD.MOV.U32 R25, RZ, RZ, R22 ;  /* 0x000000ffff197224 */ /* 0x000fe400078e0016 */
[----:B------:R-:W3:Y:S04]  /*15450*/  LDL.LU R22, [R1+0x2240] ;  /* 0x0022400001167983 */ /* 0x000ee80000300800 */
[----:B------:R-:W3:Y:S04]  /*15460*/  LDL.LU.64 R20, [R1+0x2238] ;  /* 0x0022380001147983 */ /* 0x000ee80000300a00 */
[----:B------:R-:W-:Y:S04]  /*15470*/  STL.64 [R1+0x2190], R10 ;  /* 0x0021900a01007387 */ /* 0x000fe80000100a00 */
[----:B--2---:R0:W-:Y:S04]  /*15480*/  STL.64 [R1+0x2188], R8 ;  /* 0x0021880801007387 */ /* 0x0041e80000100a00 */
[----:B0-----:R-:W2:Y:S04]  /*15490*/  LDL.LU.64 R8, [R1+0x1a0] ;  /* 0x0001a00001087983 */ /* 0x001ea80000300a00 */
[----:B------:R-:W2:Y:S01]  /*154a0*/  LDL.LU.64 R10, [R1+0x1a8] ;  /* 0x0001a800010a7983 */ /* 0x000ea20000300a00 */
[----:B----4-:R-:W-:-:S02]  /*154b0*/  IMAD.MOV.U32 R26, RZ, RZ, R12 ;  /* 0x000000ffff1a7224 */ /* 0x010fc400078e000c */
[----:B------:R-:W-:Y:S01]  /*154c0*/  IMAD.MOV.U32 R24, RZ, RZ, R23 ;  /* 0x000000ffff187224 */ /* 0x000fe200078e0017 */
[----:B--2---:R-:W-:-:S15]  /*154d0*/  HMMA.16816.F32 R8, R16, R12, R8 ;  /* 0x0000000c1008723c */ /* 0x004fde0000001808 */
[----:B------:R-:W-:-:S04]  /*154e0*/  NOP ;  /* 0x0000000000007918 */ /* 0x000fc80000000000 */
[----:B------:R0:W-:Y:S04]  /*154f0*/  STL.64 [R1+0xa10], R8 ;  /* 0x000a100801007387 */ /* 0x0001e80000100a00 */
[----:B------:R1:W-:Y:S04]  /*15500*/  STL.64 [R1+0xa18], R10 ;  /* 0x000a180a01007387 */ /* 0x0003e80000100a00 */
[----:B0-----:R-:W2:Y:S04]  /*15510*/  LDL.LU.64 R8, [R1+0x180] ;  /* 0x0001800001087983 */ /* 0x001ea80000300a00 */
[----:B-1----:R-:W2:Y:S04]  /*15520*/  LDL.LU.64 R10, [R1+0x188] ;  /* 0x00018800010a7983 */ /* 0x002ea80000300a00 */
[----:B------:R-:W-:Y:S04]  /*15530*/  STL [R1+0x21a0], R26 ;  /* 0x0021a01a01007387 */ /* 0x000fe80000100800 */
[----:B------:R0:W-:Y:S04]  /*15540*/  STL.64 [R1+0x2198], R24 ;  /* 0x0021981801007387 */ /* 0x0001e80000100a00 */
[----:B0-----:R-:W4:Y:S04]  /*15550*/  LDL.64 R24, [R1+0x20] ;  /* 0x0000200001187983 */ /* 0x001f280000100a00 */
[----:B----4-:R0:W-:Y:S02]  /*15560*/  STL.64 [R1+0x21b8], R24 ;  /* 0x0021b81801007387 */ /* 0x0101e40000100a00 */
[----:B0-----:R-:W-:-:S02]  /*15570*/  IMAD.MOV.U32 R24, RZ, RZ, R0 ;  /* 0x000000ffff187224 */ /* 0x001fc400078e0000 */
[----:B------:R-:W-:Y:S01]  /*15580*/  IMAD.MOV.U32 R25, RZ, RZ, R3 ;  /* 0x000000ffff197224 */ /* 0x000fe200078e0003 */
[----:B------:R-:W4:Y:S04]  /*15590*/  LDL.LU R0, [R1+0x2230] ;  /* 0x0022300001007983 */ /* 0x000f280000300800 */
[----:B------:R-:W4:Y:S04]  /*155a0*/  LDL.LU R3, [R1+0x222c] ;  /* 0x00222c0001037983 */ /* 0x000f280000300800 */
[----:B------:R3:W-:Y:S02]  /*155b0*/  STL.64 [R1+0x21d0], R24 ;  /* 0x0021d01801007387 */ /* 0x0007e40000100a00 */
[----:B---3--:R-:W-:-:S02]  /*155c0*/  IMAD.MOV.U32 R24, RZ, RZ, R20 ;  /* 0x000000ffff187224 */ /* 0x008fc400078e0014 */
[----:B------:R-:W-:Y:S01]  /*155d0*/  IMAD.MOV.U32 R25, RZ, RZ, R21 ;  /* 0x000000ffff197224 */ /* 0x000fe200078e0015 */
[----:B------:R-:W3:Y:S04]  /*155e0*/  LDL.LU R20, [R1+0x2228] ;  /* 0x0022280001147983 */ /* 0x000ee80000300800 */
[----:B------:R-:W3:Y:S04]  /*155f0*/  LDL.LU R21, [R1+0x2224] ;  /* 0x0022240001157983 */ /* 0x000ee80000300800 */
[----:B------:R0:W-:Y:S02]  /*15600*/  STL.64 [R1+0x21e8], R24 ;  /* 0x0021e81801007387 */ /* 0x0001e40000100a00 */
[----:B0-----:R-:W-:-:S02]  /*15610*/  IMAD.MOV.U32 R24, RZ, RZ, R29 ;  /* 0x000000ffff187224 */ /* 0x001fc400078e001d */
[----:B------:R-:W-:Y:S01]  /*15620*/  IMAD.MOV.U32 R25, RZ, RZ, R22 ;  /* 0x000000ffff197224 */ /* 0x000fe200078e0016 */
[----:B------:R-:W3:Y:S04]  /*15630*/  LDL.LU R29, [R1+0x2220] ;  /* 0x00222000011d7983 */ /* 0x000ee80000300800 */
[----:B------:R0:W-:Y:S02]  /*15640*/  STL.64 [R1+0x2200], R24 ;  /* 0x0022001801007387 */ /* 0x0001e40000100a00 */
[----:B0-----:R-:W-:Y:S02]  /*15650*/  IMAD.MOV.U32 R24, RZ, RZ, R7 ;  /* 0x000000ffff187224 */ /* 0x001fe400078e0007 */
[----:B------:R-:W-:-:S05]  /*15660*/  IMAD.MOV.U32 R25, RZ, RZ, R6 ;  /* 0x000000ffff197224 */ /* 0x000fca00078e0006 */
[----:B------:R0:W-:Y:S04]  /*15670*/  STL.64 [R1+0x2218], R24 ;  /* 0x0022181801007387 */ /* 0x0001e80000100a00 */
[----:B0-----:R-:W3:Y:S04]  /*15680*/  LDL.LU.64 R24, [R1+0x190] ;  /* 0x0001900001187983 */ /* 0x001ee80000300a00 */
[----:B------:R-:W3:Y:S01]  /*15690*/  LDL.LU.64 R26, [R1+0x198] ;  /* 0x00019800011a7983 */ /* 0x000ee20000300a00 */
[C---:B--2---:R-:W-:Y:S08]  /*156a0*/  HMMA.16816.F32 R8, R16.reuse, R4, R8 ;  /* 0x000000041008723c */ /* 0x044ff00000001808 */
[----:B---3--:R-:W-:-:S15]  /*156b0*/  HMMA.16816.F32 R24, R16, R20, R24 ;  /* 0x000000141018723c */ /* 0x008fde0000001818 */
[----:B------:R-:W-:-:S04]  /*156c0*/  NOP ;  /* 0x0000000000007918 */ /* 0x000fc80000000000 */
[----:B------:R0:W-:Y:S04]  /*156d0*/  STL.64 [R1+0xa00], R24 ;  /* 0x000a001801007387 */ /* 0x0001e80000100a00 */
[----:B------:R1:W-:Y:S04]  /*156e0*/  STL.64 [R1+0xa08], R26 ;  /* 0x000a081a01007387 */ /* 0x0003e80000100a00 */
[----:B------:R2:W-:Y:S04]  /*156f0*/  STL.64 [R1+0x9f0], R8 ;  /* 0x0009f00801007387 */ /* 0x0005e80000100a00 */
[----:B------:R3:W-:Y:S04]  /*15700*/  STL.64 [R1+0x9f8], R10 ;  /* 0x0009f80a01007387 */ /* 0x0007e80000100a00 */
[----:B0-----:R-:W4:Y:S04]  /*15710*/  LDL.LU.64 R24, [R1+0x170] ;  /* 0x0001700001187983 */ /* 0x001f280000300a00 */
[----:B-1----:R-:W4:Y:S04]  /*15720*/  LDL.LU.64 R26, [R1+0x178] ;  /* 0x00017800011a7983 */ /* 0x002f280000300a00 */
[----:B--2---:R-:W2:Y:S04]  /*15730*/  LDL.LU.64 R8, [R1+0x110] ;  /* 0x0001100001087983 */ /* 0x004ea80000300a00 */
[----:B---3--:R-:W3:Y:S04]  /*15740*/  LDL.LU.64 R10, [R1+0x118] ;  /* 0x00011800010a7983 */ /* 0x008ee80000300a00 */
[----:B---3--:R-:W-:Y:S04]  /*15750*/  STL.64 [R1+0x21b0], R10 ;  /* 0x0021b00a01007387 */ /* 0x008fe80000100a00 */
[----:B--2---:R0:W-:Y:S04]  /*15760*/  STL.64 [R1+0x21a8], R8 ;  /* 0x0021a80801007387 */ /* 0x0041e80000100a00 */
[----:B0-----:R-:W2:Y:S04]  /*15770*/  LDL.LU.64 R8, [R1+0x120] ;  /* 0x0001200001087983 */ /* 0x001ea80000300a00 */
[----:B------:R-:W3:Y:S04]  /*15780*/  LDL.LU.64 R10, [R1+0x128] ;  /* 0x00012800010a7983 */ /* 0x000ee80000300a00 */
        /* <DEDUP_REMOVED lines=11> */
[----:B------:R-:W3:Y:S01]  /*15840*/  LDL.LU.64 R10, [R1+0x158] ;  /* 0x00015800010a7983 */ /* 0x000ee20000300a00 */
[----:B------:R-:W-:-:S02]  /*15850*/  IMAD.MOV.U32 R23, RZ, RZ, R13 ;  /* 0x000000ffff177224 */ /* 0x000fc400078e000d */
[----:B----4-:R-:W-:Y:S02]  /*15860*/  IMAD.MOV.U32 R12, RZ, RZ, R3 ;  /* 0x000000ffff0c7224 */ /* 0x010fe400078e0003 */
[----:B------:R-:W-:Y:S02]  /*15870*/  IMAD.MOV.U32 R13, RZ, RZ, R0 ;  /* 0x000000ffff0d7224 */ /* 0x000fe400078e0000 */
[----:B------:R-:W-:Y:S02]  /*15880*/  IMAD.MOV.U32 R22, RZ, RZ, R4 ;  /* 0x000000ffff167224 */ /* 0x000fe400078e0004 */
[----:B------:R-:W-:-:S03]  /*15890*/  IMAD.MOV.U32 R3, RZ, RZ, R5 ;  /* 0x000000ffff037224 */ /* 0x000fc600078e0005 */
[C---:B------:R-:W-:Y:S01]  /*158a0*/  HMMA.16816.F32 R12, R16.reuse, R12, R24 ;  /* 0x0000000c100c723c */ /* 0x040fe20000001818 */
[----:B---3--:R-:W-:Y:S04]  /*158b0*/  STL.64 [R1+0x2210], R10 ;  /* 0x0022100a01007387 */ /* 0x008fe80000100a00 */
[----:B--2---:R0:W-:Y:S04]  /*158c0*/  STL.64 [R1+0x2208], R8 ;  /* 0x0022080801007387 */ /* 0x0041e80000100a00 */
[----:B0-----:R-:W2:Y:S04]  /*158d0*/  LDL.LU.64 R8, [R1+0x160] ;  /* 0x0001600001087983 */ /* 0x001ea80000300a00 */
[----:B------:R-:W2:Y:S04]  /*158e0*/  LDL.LU.64 R10, [R1+0x168] ;  /* 0x00016800010a7983 */ /* 0x000ea80000300a00 */
[----:B------:R-:W3:Y:S04]  /*158f0*/  LDL.LU.64 R4, [R1+0x100] ;  /* 0x0001000001047983 */ /* 0x000ee80000300a00 */
[----:B------:R-:W3:Y:S04]  /*15900*/  LDL.LU.64 R6, [R1+0x108] ;  /* 0x0001080001067983 */ /* 0x000ee80000300a00 */
[----:B------:R-:W-:Y:S04]  /*15910*/  STL [R1+0x2128], R22 ;  /* 0x0021281601007387 */ /* 0x000fe80000100800 */
[----:B------:R-:W-:Y:S04]  /*15920*/  STL.64 [R1+0x2120], R20 ;  /* 0x0021201401007387 */ /* 0x000fe80000100a00 */
[----:B------:R-:W2:Y:S04]  /*15930*/  LDL.LU.64 R24, [R1+0x2218] ;  /* 0x0022180001187983 */ /* 0x000ea80000300a00 */
[----:B------:R0:W-:Y:S04]  /*15940*/  STL.64 [R1+0x9e0], R12 ;  /* 0x0009e00c01007387 */ /* 0x0001e80000100a00 */
[----:B------:R1:W-:Y:S04]  /*15950*/  STL.64 [R1+0x9e8], R14 ;  /* 0x0009e80e01007387 */ /* 0x0003e80000100a00 */
[----:B0-----:R-:W4:Y:S04]  /*15960*/  LDL.LU.64 R12, [R1+0xf0] ;  /* 0x0000f000010c7983 */ /* 0x001f280000300a00 */
[----:B-1----:R-:W4:Y:S01]  /*15970*/  LDL.LU.64 R14, [R1+0xf8] ;  /* 0x0000f800010e7983 */ /* 0x002f220000300a00 */
        /* <DEDUP_REMOVED lines=22> */
[----:B------:R-:W-:Y:S04]  /*15ae0*/  STL.64 [R1+0xa98], R26 ;  /* 0x000a981a01007387 */ /* 0x000fe80000100a00 */
[----:B0-----:R-:W2:Y:S02]  /*15af0*/  LDL.LU.64 R24, [R1+0x21b8] ;  /* 0x0021b80001187983 */ /* 0x001ea40000300a00 */
[----:B--2---:R-:W-:Y:S01]  /*15b00*/  HMMA.16816.F32 R8, R16, R24, R8 ;  /* 0x000000181008723c */ /* 0x004fe20000001808 */
[----:B------:R-:W-:-:S02]  /*15b10*/  IMAD.MOV.U32 R2, RZ, RZ, R24 ;  /* 0x000000ffff027224 */ /* 0x000fc400078e0018 */
[----:B------:R-:W-:-:S15]  /*15b20*/  IMAD.MOV.U32 R0, RZ, RZ, R25 ;  /* 0x000000ffff007224 */ /* 0x000fde00078e0019 */
[----:B------:R-:W-:Y:S01]  /*15b30*/  NOP ;  /* 0x0000000000007918 */ /* 0x000fe20000000000 */
[----:B------:R-:W-:Y:S04]  /*15b40*/  STL.64 [R1+0xa80], R8 ;  /* 0x000a800801007387 */ /* 0x000fe80000100a00 */
[----:B------:R0:W-:Y:S04]  /*15b50*/  STL.64 [R1+0xa88], R10 ;  /* 0x000a880a01007387 */ /* 0x0001e80000100a00 */
[----:B0-----:R-:W2:Y:S04]  /*15b60*/  LDL.LU.64 R10, [R1+0x21b0] ;  /* 0x0021b000010a7983 */ /* 0x001ea80000300a00 */
[----:B------:R-:W2:Y:S04]  /*15b70*/  LDL.LU.64 R8, [R1+0x21a8] ;  /* 0x0021a80001087983 */ /* 0x000ea80000300a00 */
[----:B------:R-:W2:Y:S04]  /*15b80*/  LDL.LU R26, [R1+0x21a0] ;  /* 0x0021a000011a7983 */ /* 0x000ea80000300800 */
[----:B------:R-:W3:Y:S01]  /*15b90*/  LDL.LU.64 R24, [R1+0x2198] ;  /* 0x0021980001187983 */ /* 0x000ee20000300a00 */
[----:B------:R-:W-:-:S02]  /*15ba0*/  IMAD.MOV.U32 R21, RZ, RZ, R23 ;  /* 0x000000ffff157224 */ /* 0x000fc400078e0017 */
[----:B--2---:R-:W-:Y:S02]  /*15bb0*/  IMAD.MOV.U32 R20, RZ, RZ, R26 ;  /* 0x000000ffff147224 */ /* 0x004fe400078e001a */
[C---:B---3--:R-:W-:Y:S03]  /*15bc0*/  HMMA.16816.F32 R24, R16.reuse, R24, R8 ;  /* 0x000000181018723c */ /* 0x048fe60000001808 */
[----:B------:R0:W-:Y:S04]  /*15bd0*/  STL.64 [R1+0x2140], R20 ;  /* 0x0021401401007387 */ /* 0x0001e80000100a00 */
[----:B0-----:R-:W2:Y:S04]  /*15be0*/  LDL.LU.64 R20, [R1+0xd0] ;  /* 0x0000d00001147983 */ /* 0x001ea80000300a00 */
[----:B------:R-:W2:Y:S04]  /*15bf0*/  LDL.LU.64 R22, [R1+0xd8] ;  /* 0x0000d80001167983 */ /* 0x000ea80000300a00 */
[----:B------:R-:W3:Y:S04]  /*15c00*/  LDL.LU.64 R10, [R1+0x2190] ;  /* 0x00219000010a7983 */ /* 0x000ee80000300a00 */
[----:B------:R-:W2:Y:S04]  /*15c10*/  LDL.LU.64 R8, [R1+0x2188] ;  /* 0x0021880001087983 */ /* 0x000ea80000300a00 */
[----:B------:R0:W-:Y:S04]  /*15c20*/  STL.64 [R1+0xa70], R24 ;  /* 0x000a701801007387 */ /* 0x0001e80000100a00 */
[----:B------:R-:W-:Y:S04]  /*15c30*/  STL.64 [R1+0xa78], R26 ;  /* 0x000a781a01007387 */ /* 0x000fe80000100a00 */
[----:B0-----:R-:W2:Y:S02]  /*15c40*/  LDL.LU.64 R24, [R1+0x2180] ;  /* 0x0021800001187983 */ /* 0x001ea40000300a00 */
[----:B--2---:R-:W-:-:S15]  /*15c50*/  HMMA.16816.F32 R4, R16, R24, R4 ;  /* 0x000000181004723c */ /* 0x004fde0000001804 */
[----:B------:R-:W-:-:S04]  /*15c60*/  NOP ;  /* 0x0000000000007918 */ /* 0x000fc80000000000 */
[----:B------:R0:W-:Y:S04]  /*15c70*/  STL.64 [R1+0xa60], R4 ;  /* 0x000a600401007387 */ /* 0x0001e80000100a00 */
[----:B------:R1:W-:Y:S04]  /*15c80*/  STL.64 [R1+0xa68], R6 ;  /* 0x000a680601007387 */ /* 0x0003e80000100a00 */
[----:B0-----:R-:W2:Y:S01]  /*15c90*/  LDL.LU.64 R4, [R1+0x2178] ;  /* 0x0021780001047983 */ /* 0x001ea20000300a00 */
[----:B-1----:R-:W-:Y:S02]  /*15ca0*/  IMAD.MOV.U32 R7, RZ, RZ, R24 ;  /* 0x000000ffff077224 */ /* 0x002fe400078e0018 */
[----:B------:R-:W-:Y:S01]  /*15cb0*/  IMAD.MOV.U32 R6, RZ, RZ, R25 ;  /* 0x000000ffff067224 */ /* 0x000fe200078e0019 */
[----:B------:R-:W2:Y:S04]  /*15cc0*/  LDL.LU.64 R26, [R1+0x2170] ;  /* 0x00217000011a7983 */ /* 0x000ea80000300a00 */
[----:B------:R-:W4:Y:S02]  /*15cd0*/  LDL.LU.64 R24, [R1+0x2168] ;  /* 0x0021680001187983 */ /* 0x000f240000300a00 */
[----:B----4-:R-:W-:-:S15]  /*15ce0*/  HMMA.16816.F32 R12, R16, R24, R12 ;  /* 0x00000018100c723c */ /* 0x010fde000000180c */
[----:B------:R-:W-:-:S04]  /*15cf0*/  NOP ;  /* 0x0000000000007918 */ /* 0x000fc80000000000 */
[----:B------:R-:W-:Y:S04]  /*15d00*/  STL.64 [R1+0xa50], R12 ;  /* 0x000a500c01007387 */ /* 0x000fe80000100a00 */
[----:B------:R0:W-:Y:S04]  /*15d10*/  STL.64 [R1+0xa58], R14 ;  /* 0x000a580e01007387 */ /* 0x0001e80000100a00 */
[----:B0-----:R-:W4:Y:S04]  /*15d20*/  LDL.LU.64 R14, [R1+0x2160] ;  /* 0x00216000010e7983 */ /* 0x001f280000300a00 */
[----:B------:R-:W4:Y:S04]  /*15d30*/  LDL.LU.64 R12, [R1+0x2158] ;  /* 0x00215800010c7983 */ /* 0x000f280000300a00 */
[----:B--2---:R-:W-:Y:S04]  /*15d40*/  STL.64 [R1+0x2080], R26 ;  /* 0x0020801a01007387 */ /* 0x004fe80000100a00 */
[----:B------:R0:W-:Y:S04]  /*15d50*/  STL.64 [R1+0x2078], R24 ;  /* 0x0020781801007387 */ /* 0x0001e80000100a00 */
[----:B0-----:R-:W2:Y:S04]  /*15d60*/  LDL.LU.64 R24, [R1+0xe0] ;  /* 0x0000e00001187983 */ /* 0x001ea80000300a00 */
[----:B------:R-:W2:Y:S04]  /*15d70*/  LDL.LU.64 R26, [R1+0xe8] ;  /* 0x0000e800011a7983 */ /* 0x000ea80000300a00 */
[----:B---3--:R-:W-:Y:S04]  /*15d80*/  STL.64 [R1+0x2150], R10 ;  /* 0x0021500a01007387 */ /* 0x008fe80000100a00 */
[----:B------:R0:W-:Y:S01]  /*15d90*/  STL.64 [R1+0x2148], R8 ;  /* 0x0021480801007387 */ /* 0x0001e20000100a00 */
[C---:B--2---:R-:W-:Y:S08]  /*15da0*/  HMMA.16816.F32 R24, R16.reuse, R8, R24 ;  /* 0x000000081018723c */ /* 0x044ff00000001818 */
[----:B------:R-:W-:Y:S11]  /*15db0*/  HMMA.16816.F32 R16, R16, R4, R20 ;  /* 0x000000041010723c */ /* 0x000ff60000001814 */
[----:B------:R1:W-:Y:S04]  /*15dc0*/  STL.64 [R1+0xa40], R24 ;  /* 0x000a401801007387 */ /* 0x0003e80000100a00 */
[----:B------:R2:W-:Y:S04]  /*15dd0*/  STL.64 [R1+0xa48], R26 ;  /* 0x000a481a01007387 */ /* 0x0005e80000100a00 */
[----:B0-----:R-:W4:Y:S04]  /*15de0*/  LDL.LU.64 R8, [R1+0x430] ;  /* 0x0004300001087983 */ /* 0x001f280000300a00 */
[----:B------:R-:W4:Y:S04]  /*15df0*/  LDL.LU.64 R10, [R1+0x438] ;  /* 0x00043800010a7983 */ /* 0x000f280000300a00 */
[----:B------:R-:W-:Y:S04]  /*15e00*/  STL.64 [R1+0x9c0], R16 ;  /* 0x0009c01001007387 */ /* 0x000fe80000100a00 */
[----:B------:R-:W-:Y:S04]  /*15e10*/  STL.64 [R1+0x9c8], R18 ;  /* 0x0009c81201007387 */ /* 0x000fe80000100a00 */
[----:B------:R-:W3:Y:S04]  /*15e20*/  LDL.LU.64 R20, [R1+0x420] ;  /* 0x0004200001147983 */ /* 0x000ee80000300a00 */
[----:B------:R-:W3:Y:S04]  /*15e30*/  LDL.LU.64 R22, [R1+0x428] ;  /* 0x0004280001167983 */ /* 0x000ee80000300a00 */
[----:B------:R-:W0:Y:S04]  /*15e40*/  LDSM.16.MT88.4 R16, [R29+UR5+0x80] ;  /* 0x000080051d10783b */ /* 0x000e280008004200 */
[----:B-1----:R-:W3:Y:S04]  /*15e50*/  LDL.LU.64 R24, [R1+0x400] ;  /* 0x0004000001187983 */ /* 0x002ee80000300a00 */
[----:B--2---:R-:W2:Y:S04]  /*15e60*/  LDL.LU.64 R26, [R1+0x408] ;  /* 0x00040800011a7983 */ /* 0x004ea80000300a00 */
[----:B--2---:R-:W-:Y:S04]  /*15e70*/  STL.64 [R1+0x2138], R26 ;  /* 0x0021381a01007387 */ /* 0x004fe80000100a00 */
[----:B---3--:R1:W-:Y:S04]  /*15e80*/  STL.64 [R1+0x2130], R24 ;  /* 0x0021301801007387 */ /* 0x0083e80000100a00 */
[----:B-1----:R-:W2:Y:S04]  /*15e90*/  LDL.LU.64 R24, [R1+0x410] ;  /* 0x0004100001187983 */ /* 0x002ea80000300a00 */
[----:B------:R-:W2:Y:S04]  /*15ea0*/  LDL.LU.64 R26, [R1+0x418] ;  /* 0x00041800011a7983 */ /* 0x000ea80000300a00 */
[----:B------:R-:W-:Y:S04]  /*15eb0*/  STL.64 [R1+0x2118], R4 ;  /* 0x0021180401007387 */ /* 0x000fe80000100a00 */
[----:B0-----:R-:W-:Y:S04]  /*15ec0*/  STL [R1+0x2060], R18 ;  /* 0x0020601201007387 */ /* 0x001fe80000100800 */
[----:B------:R-:W-:Y:S04]  /*15ed0*/  STL [R1+0x2058], R19 ;  /* 0x0020581301007387 */ /* 0x000fe80000100800 */
[----:B------:R0:W-:Y:S04]  /*15ee0*/  STL.64 [R1+0x20c8], R16 ;  /* 0x0020c81001007387 */ /* 0x0001e80000100a00 */
[----:B0-----:R-:W4:Y:S01]  /*15ef0*/  LDL R16, [R1+0xc0] ;  /* 0x0000c00001107983 */ /* 0x001f220000100800 */
[----:B------:R-:W-:-:S03]  /*15f00*/  IMAD.MOV.U32 R17, RZ, RZ, R28 ;  /* 0x000000ffff117224 */ /* 0x000fc600078e001c */
[----:B------:R-:W-:Y:S04]  /*15f10*/  STL [R1+0x1f34], R29 ;  /* 0x001f341d01007387 */ /* 0x000fe80000100800 */
[----:B----4-:R-:W-:Y:S01]  /*15f20*/  HMMA.16816.F32 R16, R12, R16, R8 ;  /* 0x000000100c10723c */ /* 0x010fe20000001808 */
[----:B------:R-:W3:Y:S04]  /*15f30*/  LDL.LU.64 R10, [R1+0x2150] ;  /* 0x00215000010a7983 */ /* 0x000ee80000300a00 */
[----:B------:R-:W4:-:S14]  /*15f40*/  LDL.LU.64 R8, [R1+0x2148] ;  /* 0x0021480001087983 */ /* 0x000f1c0000300a00 */
[----:B------:R0:W-:Y:S04]  /*15f50*/  STL.64 [R1+0x430], R16 ;  /* 0x0004301001007387 */ /* 0x0001e80000100a00 */
[----:B------:R-:W-:Y:S04]  /*15f60*/  STL.64 [R1+0x438], R18 ;  /* 0x0004381201007387 */ /* 0x000fe80000100a00 */
[----:B0-----:R-:W2:Y:S04]  /*15f70*/  LDL.64 R16, [R1+0x40] ;  /* 0x0000400001107983 */ /* 0x001ea80000100a00 */
[----:B--2---:R0:W-:Y:S04]  /*15f80*/  STL.64 [R1+0x20e0], R16 ;  /* 0x0020e01001007387 */ /* 0x0041e80000100a00 */
[----:B0-----:R-:W2:Y:S04]  /*15f90*/  LDL.64 R16, [R1+0x50] ;  /* 0x0000500001107983 */ /* 0x001ea80000100a00 */
[----:B--2---:R3:W-:Y:S02]  /*15fa0*/  STL.64 [R1+0x20f8], R16 ;  /* 0x0020f81001007387 */ /* 0x0047e40000100a00 */
[----:B---3--:R-:W-:-:S02]  /*15fb0*/  IMAD.MOV.U32 R16, RZ, RZ, R11 ;  /* 0x000000ffff107224 */ /* 0x008fc400078e000b */
[----:B------:R-:W-:-:S07]  /*15fc0*/  IMAD.MOV.U32 R17, RZ, RZ, R10 ;  /* 0x000000ffff117224 */ /* 0x000fce00078e000a */
[----:B------:R-:W-:Y:S01]  /*15fd0*/  HMMA.16816.F32 R16, R12, R16, R20 ;  /* 0x000000100c10723c */ /* 0x000fe20000001814 */
[----:B------:R-:W2:-:S15]  /*15fe0*/  LDL.LU.64 R20, [R1+0x2140] ;  /* 0x0021400001147983 */ /* 0x000e9e0000300a00 */
[----:B------:R-:W-:-:S03]  /*15ff0*/  NOP ;  /* 0x0000000000007918 */ /* 0x000fc60000000000 */
[----:B------:R0:W-:Y:S04]  /*16000*/  STL.64 [R1+0x420], R16 ;  /* 0x0004201001007387 */ /* 0x0001e80000100a00 */
[----:B0-----:R-:W3:Y:S01]  /*16010*/  LDL.64 R16, [R1+0x60] ;  /* 0x0000600001107983 */ /* 0x001ee20000100a00 */
[----:B------:R-:W-:Y:S02]  /*16020*/  IMAD.MOV.U32 R11, RZ, RZ, R19 ;  /* 0x000000ffff0b7224 */ /* 0x000fe400078e0013 */
[----:B------:R-:W-:Y:S01]  /*16030*/  IMAD.MOV.U32 R10, RZ, RZ, R18 ;  /* 0x000000ffff0a7224 */ /* 0x000fe200078e0012 */
[C---:B--2---:R-:W-:Y:S01]  /*16040*/  HMMA.16816.F32 R20, R12.reuse, R20, R24 ;  /* 0x000000140c14723c */ /* 0x044fe20000001818 */
[----:B---3--:R0:W-:Y:S04]  /*16050*/  STL.64 [R1+0x2110], R16 ;  /* 0x0021101001007387 */ /* 0x0081e80000100a00 */
[----:B0-----:R-:W2:Y:S04]  /*16060*/  LDL.64 R16, [R1+0x70] ;  /* 0x0000700001107983 */ /* 0x001ea80000100a00 */
[----:B------:R-:W-:Y:S04]  /*16070*/  STL [R1+0x19f4], R11 ;  /* 0x0019f40b01007387 */ /* 0x000fe80000100800 */
[----:B------:R-:W-:Y:S04]  /*16080*/  STL [R1+0x19f0], R10 ;  /* 0x0019f00a01007387 */ /* 0x000fe80000100800 */
[----:B------:R-:W3:Y:S04]  /*16090*/  LDL.LU.64 R26, [R1+0x2138] ;  /* 0x00213800011a7983 */ /* 0x000ee80000300a00 */
[----:B------:R-:W3:Y:S04]  /*160a0*/  LDL.LU.64 R24, [R1+0x2130] ;  /* 0x0021300001187983 */ /* 0x000ee80000300a00 */
[----:B------:R-:W-:Y:S04]  /*160b0*/  STL.64 [R1+0x410], R20 ;  /* 0x0004101401007387 */ /* 0x000fe80000100a00 */
[----:B------:R0:W-:Y:S04]  /*160c0*/  STL.64 [R1+0x418], R22 ;  /* 0x0004181601007387 */ /* 0x0001e80000100a00 */
[----:B0-----:R-:W2:Y:S04]  /*160d0*/  LDL.LU R22, [R1+0x2128] ;  /* 0x0021280001167983 */ /* 0x001ea80000300800 */
[----:B------:R-:W3:Y:S02]  /*160e0*/  LDL.LU.64 R20, [R1+0x2120] ;  /* 0x0021200001147983 */ /* 0x000ee40000300a00 */
[----:B---3--:R-:W-:-:S15]  /*160f0*/  HMMA.16816.F32 R24, R12, R20, R24 ;  /* 0x000000140c18723c */ /* 0x008fde0000001818 */
[----:B------:R-:W-:-:S04]  /*16100*/  NOP ;  /* 0x0000000000007918 */ /* 0x000fc80000000000 */
[----:B------:R0:W-:Y:S04]  /*16110*/  STL.64 [R1+0x400], R24 ;  /* 0x0004001801007387 */ /* 0x0001e80000100a00 */
[----:B------:R-:W3:Y:S01]  /*16120*/  LDL.LU.64 R4, [R1+0x3e0] ;  /* 0x0003e00001047983 */ /* 0x000ee20000300a00 */
[----:B0-----:R-:W-:Y:S02]  /*16130*/  IMAD.MOV.U32 R24, RZ, RZ, R7 ;  /* 0x000000ffff187224 */ /* 0x001fe400078e0007 */
[----:B------:R-:W-:Y:S02]  /*16140*/  IMAD.MOV.U32 R25, RZ, RZ, R6 ;  /* 0x000000ffff197224 */ /* 0x000fe400078e0006 */
[----:B------:R-:W3:Y:S04]  /*16150*/  LDL.LU.64 R6, [R1+0x3e8] ;  /* 0x0003e80001067983 */ /* 0x000ee80000300a00 */
[----:B------:R0:W-:Y:S04]  /*16160*/  STL.64 [R1+0x2098], R24 ;  /* 0x0020981801007387 */ /* 0x0001e80000100a00 */
[----:B0-----:R-:W2:Y:S01]  /*16170*/  LDL.64 R24, [R1+0x10] ;  /* 0x0000100001187983 */ /* 0x001ea20000100a00 */
[----:B------:R-:W-:-:S02]  /*16180*/  IMAD.MOV.U32 R11, RZ, RZ, R26 ;  /* 0x000000ffff0b7224 */ /* 0x000fc400078e001a */
[----:B------:R-:W-:Y:S01]  /*16190*/  IMAD.MOV.U32 R10, RZ, RZ, R27 ;  /* 0x000000ffff0a7224 */ /* 0x000fe200078e001b */
[----:B--2---:R0:W-:Y:S04]  /*161a0*/  STL.64 [R1+0x20b0], R24 ;  /* 0x0020b01801007387 */ /* 0x0041e80000100a00 */
[----:B------:R1:W-:Y:S01]  /*161b0*/  STL.64 [R1+0x2028], R20 ;  /* 0x0020281401007387 */ /* 0x0003e20000100a00 */
[----:B0-----:R-:W-:-:S03]  /*161c0*/  IMAD.MOV.U32 R24, RZ, RZ, R22 ;  /* 0x000000ffff187224 */ /* 0x001fc600078e0016 */
[----:B-1----:R-:W2:Y:S04]  /*161d0*/  LDL.LU.64 R20, [R1+0x3f0] ;  /* 0x0003f00001147983 */ /* 0x002ea80000300a00 */
[----:B------:R-:W2:Y:S04]  /*161e0*/  LDL.LU.64 R22, [R1+0x3f8] ;  /* 0x0003f80001167983 */ /* 0x000ea80000300a00 */
[----:B------:R-:W-:Y:S04]  /*161f0*/  STL [R1+0x1a50], R11 ;  /* 0x001a500b01007387 */ /* 0x000fe80000100800 */
[----:B------:R-:W-:Y:S04]  /*16200*/  STL [R1+0x20d8], R10 ;  /* 0x0020d80a01007387 */ /* 0x000fe80000100800 */
[----:B----4-:R0:W-:Y:S04]  /*16210*/  STL.64 [R1+0x20d0], R8 ;  /* 0x0020d00801007387 */ /* 0x0101e80000100a00 */
[----:B0-----:R-:W4:Y:S04]  /*16220*/  LDL.LU.64 R8, [R1+0x4a0] ;  /* 0x0004a00001087983 */ /* 0x001f280000300a00 */
[----:B------:R-:W2:Y:S01]  /*16230*/  LDL.LU.64 R10, [R1+0x4a8] ;  /* 0x0004a800010a7983 */ /* 0x000ea20000300a00 */
[----:B------:R-:W-:Y:S01]  /*16240*/  IMAD.MOV.U32 R25, RZ, RZ, R3 ;  /* 0x000000ffff197224 */ /* 0x000fe200078e0003 */
[C---:B---3--:R-:W-:Y:S02]  /*16250*/  HMMA.16816.F32 R4, R12.reuse, R16, R4 ;  /* 0x000000100c04723c */ /* 0x048fe40000001804 */
[----:B--2---:R-:W-:Y:S04]  /*16260*/  STL.64 [R1+0x20f0], R10 ;  /* 0x0020f00a01007387 */ /* 0x004fe80000100a00 */
[----:B----4-:R0:W-:Y:S04]  /*16270*/  STL.64 [R1+0x20e8], R8 ;  /* 0x0020e80801007387 */ /* 0x0101e80000100a00 */
[----:B0-----:R-:W2:Y:S04]  /*16280*/  LDL.LU.64 R8, [R1+0x4b0] ;  /* 0x0004b00001087983 */ /* 0x001ea80000300a00 */
[----:B------:R-:W3:Y:S01]  /*16290*/  LDL.LU.64 R10, [R1+0x4b8] ;  /* 0x0004b800010a7983 */ /* 0x000ee20000300a00 */
[----:B------:R-:W-:Y:S03]  /*162a0*/  HMMA.16816.F32 R20, R12, R24, R20 ;  /* 0x000000180c14723c */ /* 0x000fe60000001814 */
[----:B---3--:R-:W-:Y:S04]  /*162b0*/  STL.64 [R1+0x2108], R10 ;  /* 0x0021080a01007387 */ /* 0x008fe80000100a00 */
[----:B--2---:R0:W-:Y:S04]  /*162c0*/  STL.64 [R1+0x2100], R8 ;  /* 0x0021000801007387 */ /* 0x0041e80000100a00 */
[----:B0-----:R-:W2:Y:S04]  /*162d0*/  LDL.LU.64 R8, [R1+0x4c0] ;  /* 0x0004c00001087983 */ /* 0x001ea80000300a00 */
[----:B------:R-:W2:Y:S04]  /*162e0*/  LDL.LU.64 R10, [R1+0x4c8] ;  /* 0x0004c800010a7983 */ /* 0x000ea80000300a00 */
[----:B------:R0:W-:Y:S04]  /*162f0*/  STL.64 [R1+0x3f0], R20 ;  /* 0x0003f01401007387 */ /* 0x0001e80000100a00 */
[----:B------:R-:W-:Y:S04]  /*16300*/  STL.64 [R1+0x3f8], R22 ;  /* 0x0003f81601007387 */ /* 0x000fe80000100a00 */
[----:B0-----:R-:W3:Y:S04]  /*16310*/  LDL.64 R20, [R1+0x30] ;  /* 0x0000300001147983 */ /* 0x001ee80000100a00 */
[----:B------:R0:W-:Y:S04]  /*16320*/  STL.64 [R1+0x3e0], R4 ;  /* 0x0003e00401007387 */ /* 0x0001e80000100a00 */
[----:B------:R1:W-:Y:S04]  /*16330*/  STL.64 [R1+0x3e8], R6 ;  /* 0x0003e80601007387 */ /* 0x0003e80000100a00 */
[----:B0-----:R-:W4:Y:S01]  /*16340*/  LDL.LU.64 R4, [R1+0x2118] ;  /* 0x0021180001047983 */ /* 0x001f220000300a00 */
[----:B-1----:R-:W-:-:S02]  /*16350*/  IMAD.MOV.U32 R7, RZ, RZ, R16 ;  /* 0x000000ffff077224 */ /* 0x002fc400078e0010 */
[----:B------:R-:W-:Y:S02]  /*16360*/  IMAD.MOV.U32 R6, RZ, RZ, R17 ;  /* 0x000000ffff067224 */ /* 0x000fe400078e0011 */
[----:B------:R-:W2:Y:S04]  /*16370*/  LDL.LU.64 R16, [R1+0x2110] ;  /* 0x0021100001107983 */ /* 0x000ea80000300a00 */
[----:B------:R-:W-:Y:S04]  /*16380*/  STL [R1+0x2044], R6 ;  /* 0x0020440601007387 */ /* 0x000fe80000100800 */
[----:B------:R-:W-:Y:S01]  /*16390*/  STL [R1+0x2040], R7 ;  /* 0x0020400701007387 */ /* 0x000fe20000100800 */
[----:B------:R-:W-:Y:S01]  /*163a0*/  IMAD.MOV.U32 R25, RZ, RZ, R0 ;  /* 0x000000ffff197224 */ /* 0x000fe200078e0000 */
        /* <DEDUP_REMOVED lines=8> */
[----:B------:R-:W2:Y:S02]  /*16430*/  LDL.LU.64 R16, [R1+0x20f8] ;  /* 0x0020f80001107983 */ /* 0x000ea40000300a00 */
        /* <DEDUP_REMOVED lines=15> */
[----:B0-----:R-:W2:Y:S04]  /*16530*/  LDL.LU R10, [R1+0x20d8] ;  /* 0x0020d800010a7983 */ /* 0x001ea80000300800 */
[----:B------:R-:W2:Y:S04]  /*16540*/  LDL.LU.64 R8, [R1+0x20d0] ;  /* 0x0020d00001087983 */ /* 0x000ea80000300a00 */
[----:B------:R-:W3:Y:S04]  /*16550*/  LDL.LU.64 R16, [R1+0x490] ;  /* 0x0004900001107983 */ /* 0x000ee80000300a00 */
[----:B------:R-:W3:Y:S04]  /*16560*/  LDL.LU.64 R18, [R1+0x498] ;  /* 0x0004980001127983 */ /* 0x000ee80000300a00 */
[----:B------:R-:W-:Y:S04]  /*16570*/  STL.64 [R1+0x2070], R6 ;  /* 0x0020700601007387 */ /* 0x000fe80000100a00 */
[----:B----4-:R0:W-:Y:S04]  /*16580*/  STL.64 [R1+0x2068], R4 ;  /* 0x0020680401007387 */ /* 0x0101e80000100a00 */
[----:B0-----:R-:W4:Y:S04]  /*16590*/  LDL.LU.64 R4, [R1+0x450] ;  /* 0x0004500001047983 */ /* 0x001f280000300a00 */
[----:B------:R-:W2:Y:S04]  /*165a0*/  LDL.LU.64 R6, [R1+0x458] ;  /* 0x0004580001067983 */ /* 0x000ea80000300a00 */
[----:B--2---:R-:W-:Y:S04]  /*165b0*/  STL.64 [R1+0x2090], R6 ;  /* 0x0020900601007387 */ /* 0x004fe80000100a00 */
[----:B----4-:R0:W-:Y:S04]  /*165c0*/  STL.64 [R1+0x2088], R4 ;  /* 0x0020880401007387 */ /* 0x0101e80000100a00 */
[----:B0-----:R-:W2:Y:S04]  /*165d0*/  LDL.LU.64 R4, [R1+0x460] ;  /* 0x0004600001047983 */ /* 0x001ea80000300a00 */
[----:B------:R-:W4:Y:S04]  /*165e0*/  LDL.LU.64 R6, [R1+0x468] ;  /* 0x0004680001067983 */ /* 0x000f280000300a00 */
[----:B----4-:R-:W-:Y:S04]  /*165f0*/  STL.64 [R1+0x20a8], R6 ;  /* 0x0020a80601007387 */ /* 0x010fe80000100a00 */
[----:B--2---:R0:W-:Y:S04]  /*16600*/  STL.64 [R1+0x20a0], R4 ;  /* 0x0020a00401007387 */ /* 0x0041e80000100a00 */
[----:B0-----:R-:W2:Y:S04]  /*16610*/  LDL.LU.64 R4, [R1+0x470] ;  /* 0x0004700001047983 */ /* 0x001ea80000300a00 */
[----:B------:R-:W4:Y:S01]  /*16620*/  LDL.LU.64 R6, [R1+0x478] ;  /* 0x0004780001067983 */ /* 0x000f220000300a00 */
[----:B------:R-:W-:Y:S01]  /*16630*/  IMAD.MOV.U32 R24, RZ, RZ, R2 ;  /* 0x000000ffff187224 */ /* 0x000fe200078e0002 */
[----:B---3--:R-:W-:Y:S02]  /*16640*/  HMMA.16816.F32 R16, R12, R20, R16 ;  /* 0x000000140c10723c */ /* 0x008fe40000001810 */
[----:B----4-:R-:W-:Y:S04]  /*16650*/  STL.64 [R1+0x20c0], R6 ;  /* 0x0020c00601007387 */ /* 0x010fe80000100a00 */
[----:B--2---:R0:W-:Y:S04]  /*16660*/  STL.64 [R1+0x20b8], R4 ;  /* 0x0020b80401007387 */ /* 0x0041e80000100a00 */
[----:B0-----:R-:W2:Y:S04]  /*16670*/  LDL.LU.64 R4, [R1+0x480] ;  /* 0x0004800001047983 */ /* 0x001ea80000300a00 */
[----:B------:R-:W2:Y:S05]  /*16680*/  LDL.LU.64 R6, [R1+0x488] ;  /* 0x0004880001067983 */ /* 0x000eaa0000300a00 */
[----:B------:R0:W-:Y:S04]  /*16690*/  STL.64 [R1+0x490], R16 ;  /* 0x0004901001007387 */ /* 0x0001e80000100a00 */
[----:B------:R1:W-:Y:S01]  /*166a0*/  STL.64 [R1+0x498], R18 ;  /* 0x0004981201007387 */ /* 0x0003e20000100a00 */
[----:B------:R-:W-:-:S03]  /*166b0*/  IMAD.MOV.U32 R11, RZ, RZ, R21 ;  /* 0x000000ffff0b7224 */ /* 0x000fc600078e0015 */
[----:B0-----:R-:W3:Y:S01]  /*166c0*/  LDL.LU.64 R16, [R1+0x20c8] ;  /* 0x0020c80001107983 */ /* 0x001ee20000300a00 */
[----:B-1----:R-:W-:-:S03]  /*166d0*/  IMAD.MOV.U32 R19, RZ, RZ, R20 ;  /* 0x000000ffff137224 */ /* 0x002fc600078e0014 */
[----:B------:R-:W4:Y:S04]  /*166e0*/  LDL.LU.64 R20, [R1+0x3d0] ;  /* 0x0003d00001147983 */ /* 0x000f280000300a00 */
[----:B------:R-:W4:Y:S01]  /*166f0*/  LDL.LU.64 R22, [R1+0x3d8] ;  /* 0x0003d80001167983 */ /* 0x000f220000300a00 */
[----:B--2---:R-:W-:Y:S03]  /*16700*/  HMMA.16816.F32 R24, R12, R24, R4 ;  /* 0x000000180c18723c */ /* 0x004fe60000001804 */
[----:B------:R-:W2:Y:S04]  /*16710*/  LDL.LU.64 R6, [R1+0x20c0] ;  /* 0x0020c00001067983 */ /* 0x000ea80000300a00 */
[----:B------:R-:W2:-:S12]  /*16720*/  LDL.LU.64 R4, [R1+0x20b8] ;  /* 0x0020b80001047983 */ /* 0x000e980000300a00 */
        /* <DEDUP_REMOVED lines=12> */
[----:B--2---:R-:W-:Y:S02]  /*167f0*/  HMMA.16816.F32 R24, R12, R24, R4 ;  /* 0x000000180c18723c */ /* 0x004fe40000001804 */
[----:B------:R-:W2:Y:S04]  /*16800*/  LDL.LU.64 R6, [R1+0x2090] ;  /* 0x0020900001067983 */ /* 0x000ea80000300a00 */
[----:B------:R-:W2:-:S13]  /*16810*/  LDL.LU.64 R4, [R1+0x2088] ;  /* 0x0020880001047983 */ /* 0x000e9a0000300a00 */
[----:B------:R-:W-:Y:S04]  /*16820*/  STL.64 [R1+0x460], R24 ;  /* 0x0004601801007387 */ /* 0x000fe80000100a00 */
[----:B------:R0:W-:Y:S04]  /*16830*/  STL.64 [R1+0x468], R26 ;  /* 0x0004681a01007387 */ /* 0x0001e80000100a00 */
[----:B0-----:R-:W2:Y:S04]  /*16840*/  LDL.LU.64 R26, [R1+0x2080] ;  /* 0x00208000011a7983 */ /* 0x001ea80000300a00 */
[----:B------:R-:W2:Y:S02]  /*16850*/  LDL.LU.64 R24, [R1+0x2078] ;  /* 0x0020780001187983 */ /* 0x000ea40000300a00 */
[----:B--2---:R-:W-:-:S15]  /*16860*/  HMMA.16816.F32 R4, R12, R24, R4 ;  /* 0x000000180c04723c */ /* 0x004fde0000001804 */
[----:B------:R-:W-:-:S04]  /*16870*/  NOP ;  /* 0x0000000000007918 */ /* 0x000fc80000000000 */
[----:B------:R-:W-:Y:S04]  /*16880*/  STL.64 [R1+0x450], R4 ;  /* 0x0004500401007387 */ /* 0x000fe80000100a00 */
[----:B------:R0:W-:Y:S04]  /*16890*/  STL.64 [R1+0x458], R6 ;  /* 0x0004580601007387 */ /* 0x0001e80000100a00 */
[----:B0-----:R-:W2:Y:S04]  /*168a0*/  LDL.LU.64 R6, [R1+0x2070] ;  /* 0x0020700001067983 */ /* 0x001ea80000300a00 */
[----:B------:R-:W4:Y:S04]  /*168b0*/  LDL.LU.64 R4, [R1+0x2068] ;  /* 0x0020680001047983 */ /* 0x000f280000300a00 */
[----:B------:R-:W-:Y:S04]  /*168c0*/  STL.64 [R1+0x1f58], R26 ;  /* 0x001f581a01007387 */ /* 0x000fe80000100a00 */
[----:B------:R0:W-:Y:S04]  /*168d0*/  STL.64 [R1+0x1f50], R24 ;  /* 0x001f501801007387 */ /* 0x0001e80000100a00 */
[----:B0-----:R-:W2:Y:S04]  /*168e0*/  LDL.64 R24, [R1] ;  /* 0x0000000001187983 */ /* 0x001ea80000100a00 */
[----:B--2---:R0:W-:Y:S04]  /*168f0*/  STL.64 [R1+0x1f70], R24 ;  /* 0x001f701801007387 */ /* 0x0041e80000100a00 */
[----:B0-----:R-:W2:Y:S04]  /*16900*/  LDL.LU.64 R24, [R1+0x440] ;  /* 0x0004400001187983 */ /* 0x001ea80000300a00 */
[----:B------:R-:W2:Y:S02]  /*16910*/  LDL.LU.64 R26, [R1+0x448] ;  /* 0x00044800011a7983 */ /* 0x000ea40000300a00 */
[----:B--2---:R-:W-:-:S15]  /*16920*/  HMMA.16816.F32 R24, R12, R8, R24 ;  /* 0x000000080c18723c */ /* 0x004fde0000001818 */
[----:B------:R-:W-:-:S04]  /*16930*/  NOP ;  /* 0x0000000000007918 */ /* 0x000fc80000000000 */
[----:B------:R0:W-:Y:S04]  /*16940*/  STL.64 [R1+0x440], R24 ;  /* 0x0004401801007387 */ /* 0x0001e80000100a00 */
[----:B------:R-:W-:Y:S01]  /*16950*/  STL.64 [R1+0x448], R26 ;  /* 0x0004481a01007387 */ /* 0x000fe20000100a00 */
[----:B0-----:R-:W-:Y:S02]  /*16960*/  IMAD.MOV.U32 R24, RZ, RZ, R18 ;  /* 0x000000ffff187224 */ /* 0x001fe400078e0012 */
[----:B------:R-:W-:Y:S01]  /*16970*/  IMAD.MOV.U32 R25, RZ, RZ, R2 ;  /* 0x000000ffff197224 */ /* 0x000fe200078e0002 */
[----:B------:R-:W3:Y:S04]  /*16980*/  LDL.LU R18, [R1+0x2060] ;  /* 0x0020600001127983 */ /* 0x000ee80000300800 */
[----:B------:R-:W2:Y:S04]  /*16990*/  LDL.LU R2, [R1+0x205c] ;  /* 0x00205c0001027983 */ /* 0x000ea80000300800 */
[----:B------:R0:W-:Y:S04]  /*169a0*/  STL.64 [R1+0x1f88], R24 ;  /* 0x001f881801007387 */ /* 0x0001e80000100a00 */
[----:B0-----:R-:W2:Y:S01]  /*169b0*/  LDL.64 R24, [R1+0x20] ;  /* 0x0000200001187983 */ /* 0x001ea20000100a00 */
[----:B----4-:R-:W-:Y:S03]  /*169c0*/  HMMA.16816.F32 R12, R12, R4, R20 ;  /* 0x000000040c0c723c */ /* 0x010fe60000001814 */
[----:B--2---:R-:W-:Y:S04]  /*169d0*/  STL.64 [R1+0x1fa0], R24 ;  /* 0x001fa01801007387 */ /* 0x004fe80000100a00 */
[----:B------:R-:W-:Y:S04]  /*169e0*/  STL [R1+0x1f68], R10 ;  /* 0x001f680a01007387 */ /* 0x000fe80000100800 */
[----:B------:R-:W-:Y:S04]  /*169f0*/  STL.64 [R1+0x1f60], R8 ;  /* 0x001f600801007387 */ /* 0x000fe80000100a00 */
[----:B------:R-:W2:Y:S04]  /*16a00*/  LDL.LU.64 R20, [R1+0x290] ;  /* 0x0002900001147983 */ /* 0x000ea80000300a00 */
[----:B------:R-:W4:Y:S04]  /*16a10*/  LDL.LU.64 R22, [R1+0x298] ;  /* 0x0002980001167983 */ /* 0x000f280000300a00 */
[----:B------:R-:W-:Y:S04]  /*16a20*/  STL.64 [R1+0x3d0], R12 ;  /* 0x0003d00c01007387 */ /* 0x000fe80000100a00 */
[----:B------:R-:W-:Y:S04]  /*16a30*/  STL.64 [R1+0x3d8], R14 ;  /* 0x0003d80e01007387 */ /* 0x000fe80000100a00 */
[----:B------:R-:W0:Y:S04]  /*16a40*/  LDSM.16.MT88.4 R12, [R2+UR5+0x100] ;  /* 0x00010005020c783b */ /* 0x000e280008004200 */
[----:B----4-:R-:W-:Y:S04]  /*16a50*/  STL.64 [R1+0x2038], R22 ;  /* 0x0020381601007387 */ /* 0x010fe80000100a00 */
[----:B--2---:R1:W-:Y:S04]  /*16a60*/  STL.64 [R1+0x2030], R20 ;  /* 0x0020301401007387 */ /* 0x0043e80000100a00 */
[----:B-1----:R-:W2:Y:S04]  /*16a70*/  LDL.LU.64 R20, [R1+0x2a0] ;  /* 0x0002a00001147983 */ /* 0x002ea80000300a00 */
[----:B------:R-:W4:Y:S01]  /*16a80*/  LDL.LU.64 R22, [R1+0x2a8] ;  /* 0x0002a80001167983 */ /* 0x000f220000300a00 */
[----:B------:R-:W-:-:S02]  /*16a90*/  IMAD.MOV.U32 R24, RZ, RZ, R19 ;  /* 0x000000ffff187224 */ /* 0x000fc400078e0013 */
[----:B------:R-:W-:Y:S01]  /*16aa0*/  IMAD.MOV.U32 R25, RZ, RZ, R11 ;  /* 0x000000ffff197224 */ /* 0x000fe200078e000b */
[----:B----4-:R-:W-:Y:S04]  /*16ab0*/  STL.64 [R1+0x2050], R22 ;  /* 0x0020501601007387 */ /* 0x010fe80000100a00 */
[----:B--2---:R1:W-:Y:S04]  /*16ac0*/  STL.64 [R1+0x2048], R20 ;  /* 0x0020481401007387 */ /* 0x0043e80000100a00 */
[----:B-1----:R-:W3:Y:S04]  /*16ad0*/  LDL.LU.64 R20, [R1+0x2b0] ;  /* 0x0002b00001147983 */ /* 0x002ee80000300a00 */
[----:B------:R-:W3:Y:S04]  /*16ae0*/  LDL.LU.64 R22, [R1+0x2b8] ;  /* 0x0002b80001167983 */ /* 0x000ee80000300a00 */
[----:B------:R-:W-:Y:S04]  /*16af0*/  STL.64 [R1+0x2020], R4 ;  /* 0x0020200401007387 */ /* 0x000fe80000100a00 */
[----:B------:R-:W3:Y:S04]  /*16b00*/  LDL.LU R19, [R1+0x2058] ;  /* 0x0020580001137983 */ /* 0x000ee80000300800 */
[----:B------:R-:W2:Y:S04]  /*16b10*/  LDL.LU.64 R8, [R1+0x280] ;  /* 0x0002800001087983 */ /* 0x000ea80000300a00 */
[----:B------:R-:W2:Y:S04]  /*16b20*/  LDL.LU.64 R10, [R1+0x288] ;  /* 0x00028800010a7983 */ /* 0x000ea80000300a00 */
[----:B------:R1:W-:Y:S04]  /*16b30*/  STL.64 [R1+0x1fb8], R24 ;  /* 0x001fb81801007387 */ /* 0x0003e80000100a00 */
[----:B-1----:R-:W3:Y:S04]  /*16b40*/  LDL R24, [R1+0xc0] ;  /* 0x0000c00001187983 */ /* 0x002ee80000100800 */
[----:B------:R-:W3:Y:S04]  /*16b50*/  LDL R25, [R1+0xc4] ;  /* 0x0000c40001197983 */ /* 0x000ee80000100800 */
[----:B0-----:R-:W-:Y:S04]  /*16b60*/  STL [R1+0x1f38], R15 ;  /* 0x001f380f01007387 */ /* 0x001fe80000100800 */
[----:B------:R-:W-:Y:S01]  /*16b70*/  STL [R1+0x1e30], R2 ;  /* 0x001e300201007387 */ /* 0x000fe20000100800 */
[----:B---3--:R-:W-:Y:S03]  /*16b80*/  HMMA.16816.F32 R24, R16, R24, R20 ;  /* 0x000000181018723c */ /* 0x008fe60000001814 */
[----:B------:R-:W3:Y:S04]  /*16b90*/  LDL.LU.64 R22, [R1+0x2050] ;  /* 0x0020500001167983 */ /* 0x000ee80000300a00 */
[----:B------:R-:W3:-:S12]  /*16ba0*/  LDL.LU.64 R20, [R1+0x2048] ;  /* 0x0020480001147983 */ /* 0x000ed80000300a00 */
[----:B------:R0:W-:Y:S04]  /*16bb0*/  STL.64 [R1+0x9b0], R24 ;  /* 0x0009b01801007387 */ /* 0x0001e80000100a00 */
[----:B------:R-:W-:Y:S01]  /*16bc0*/  STL.64 [R1+0x9b8], R26 ;  /* 0x0009b81a01007387 */ /* 0x000fe20000100a00 */
[----:B0-----:R-:W-:Y:S02]  /*16bd0*/  IMAD.MOV.U32 R24, RZ, RZ, R6 ;  /* 0x000000ffff187224 */ /* 0x001fe400078e0006 */
[----:B------:R-:W-:Y:S01]  /*16be0*/  IMAD.MOV.U32 R25, RZ, RZ, R7 ;  /* 0x000000ffff197224 */ /* 0x000fe200078e0007 */
[----:B------:R-:W4:Y:S04]  /*16bf0*/  LDL.LU R6, [R1+0x2044] ;  /* 0x0020440001067983 */ /* 0x000f280000300800 */
[----:B------:R-:W2:Y:S04]  /*16c00*/  LDL.LU R7, [R1+0x2040] ;  /* 0x0020400001077983 */ /* 0x000ea80000300800 */
[----:B------:R0:W-:Y:S04]  /*16c10*/  STL.64 [R1+0x1fd0], R24 ;  /* 0x001fd01801007387 */ /* 0x0001e80000100a00 */
[----:B0-----:R-:W3:Y:S04]  /*16c20*/  LDL R24, [R1+0xb0] ;  /* 0x0000b00001187983 */ /* 0x001ee80000100800 */
[----:B------:R-:W3:Y:S02]  /*16c30*/  LDL R25, [R1+0xb4] ;  /* 0x0000b40001197983 */ /* 0x000ee40000100800 */
[----:B---3--:R-:W-:Y:S02]  /*16c40*/  HMMA.16816.F32 R24, R16, R24, R20 ;  /* 0x000000181018723c */ /* 0x008fe40000001814 */
[----:B------:R-:W3:Y:S04]  /*16c50*/  LDL.LU.64 R22, [R1+0x2038] ;  /* 0x0020380001167983 */ /* 0x000ee80000300a00 */
[----:B------:R-:W3:-:S13]  /*16c60*/  LDL.LU.64 R20, [R1+0x2030] ;  /* 0x0020300001147983 */ /* 0x000eda0000300a00 */
[----:B------:R0:W-:Y:S04]  /*16c70*/  STL.64 [R1+0x9a0], R24 ;  /* 0x0009a01801007387 */ /* 0x0001e80000100a00 */
[----:B------:R-:W-:Y:S01]  /*16c80*/  STL.64 [R1+0x9a8], R26 ;  /* 0x0009a81a01007387 */ /* 0x000fe20000100a00 */
[----:B0-----:R-:W-:Y:S02]  /*16c90*/  IMAD.MOV.U32 R24, RZ, RZ, R29 ;  /* 0x000000ffff187224 */ /* 0x001fe400078e001d */
[----:B------:R-:W-:-:S05]  /*16ca0*/  IMAD.MOV.U32 R25, RZ, RZ, R28 ;  /* 0x000000ffff197224 */ /* 0x000fca00078e001c */
[----:B------:R0:W-:Y:S04]  /*16cb0*/  STL.64 [R1+0x1fe8], R24 ;  /* 0x001fe81801007387 */ /* 0x0001e80000100a00 */
[----:B0-----:R-:W3:Y:S02]  /*16cc0*/  LDL.64 R24, [R1+0xa0] ;  /* 0x0000a00001187983 */ /* 0x001ee40000100a00 */
[----:B---3--:R-:W-:-:S15]  /*16cd0*/  HMMA.16816.F32 R20, R16, R24, R20 ;  /* 0x000000181014723c */ /* 0x008fde0000001814 */
[----:B------:R-:W-:-:S04]  /*16ce0*/  NOP ;  /* 0x0000000000007918 */ /* 0x000fc80000000000 */
[----:B------:R0:W-:Y:S04]  /*16cf0*/  STL.64 [R1+0x990], R20 ;  /* 0x0009901401007387 */ /* 0x0001e80000100a00 */
[----:B------:R-:W-:Y:S04]  /*16d00*/  STL.64 [R1+0x998], R22 ;  /* 0x0009981601007387 */ /* 0x000fe80000100a00 */
[----:B0-----:R-:W3:Y:S01]  /*16d10*/  LDL.LU.64 R20, [R1+0x2028] ;  /* 0x0020280001147983 */ /* 0x001ee20000300a00 */
[----:B------:R-:W-:Y:S02]  /*16d20*/  IMAD.MOV.U32 R15, RZ, RZ, R24 ;  /* 0x000000ffff0f7224 */ /* 0x000fe400078e0018 */
[----:B------:R-:W-:-:S02]  /*16d30*/  IMAD.MOV.U32 R29, RZ, RZ, R25 ;  /* 0x000000ffff1d7224 */ /* 0x000fc400078e0019 */
[----:B------:R-:W-:Y:S02]  /*16d40*/  IMAD.MOV.U32 R24, RZ, RZ, R3 ;  /* 0x000000ffff187224 */ /* 0x000fe400078e0003 */
[----:B------:R-:W-:-:S05]  /*16d50*/  IMAD.MOV.U32 R25, RZ, RZ, R0 ;  /* 0x000000ffff197224 */ /* 0x000fca00078e0000 */
[----:B------:R2:W-:Y:S04]  /*16d60*/  STL.64 [R1+0x2000], R24 ;  /* 0x0020001801007387 */ /* 0x0005e80000100a00 */
[----:B------:R-:W-:Y:S04]  /*16d70*/  STL.64 [R1+0x1f80], R14 ;  /* 0x001f800e01007387 */ /* 0x000fe80000100a00 */
[----:B------:R-:W-:Y:S01]  /*16d80*/  STL.64 [R1+0x1f78], R12 ;  /* 0x001f780c01007387 */ /* 0x000fe20000100a00 */
[----:B--2---:R-:W-:Y:S02]  /*16d90*/  IMAD.MOV.U32 R24, RZ, RZ, R7 ;  /* 0x000000ffff187224 */ /* 0x004fe400078e0007 */
[----:B----4-:R-:W-:Y:S01]  /*16da0*/  IMAD.MOV.U32 R25, RZ, RZ, R6 ;  /* 0x000000ffff197224 */ /* 0x010fe200078e0006 */
[----:B---3--:R-:W-:-:S15]  /*16db0*/  HMMA.16816.F32 R8, R16, R20, R8 ;  /* 0x000000141008723c */ /* 0x008fde0000001808 */
[----:B------:R-:W-:-:S04]  /*16dc0*/  NOP ;  /* 0x0000000000007918 */ /* 0x000fc80000000000 */
[----:B------:R-:W-:Y:S04]  /*16dd0*/  STL.64 [R1+0x980], R8 ;  /* 0x0009800801007387 */ /* 0x000fe80000100a00 */
[----:B------:R-:W-:Y:S04]  /*16de0*/  STL.64 [R1+0x988], R10 ;  /* 0x0009880a01007387 */ /* 0x000fe80000100a00 */
[----:B------:R-:W2:Y:S04]  /*16df0*/  LDL.LU.64 R4, [R1+0x270] ;  /* 0x0002700001047983 */ /* 0x000ea80000300a00 */
[----:B------:R-:W2:Y:S04]  /*16e00*/  LDL.LU.64 R6, [R1+0x278] ;  /* 0x0002780001067983 */ /* 0x000ea80000300a00 */
[----:B------:R0:W-:Y:S04]  /*16e10*/  STL.64 [R1+0x2018], R24 ;  /* 0x0020181801007387 */ /* 0x0001e80000100a00 */
[----:B0-----:R-:W2:Y:S04]  /*16e20*/  LDL.64 R24, [R1+0x80] ;  /* 0x0000800001187983 */ /* 0x001ea80000100a00 */
[----:B------:R-:W3:Y:S04]  /*16e30*/  LDL.LU.64 R12, [R1+0x200] ;  /* 0x00020000010c7983 */ /* 0x000ee80000300a00 */
[----:B------:R-:W4:Y:S04]  /*16e40*/  LDL.LU.64 R14, [R1+0x208] ;  /* 0x00020800010e7983 */ /* 0x000f280000300a00 */
[----:B----4-:R-:W-:Y:S04]  /*16e50*/  STL.64 [R1+0x1f98], R14 ;  /* 0x001f980e01007387 */ /* 0x010fe80000100a00 */
[----:B---3--:R0:W-:Y:S04]  /*16e60*/  STL.64 [R1+0x1f90], R12 ;  /* 0x001f900c01007387 */ /* 0x0081e80000100a00 */
[----:B0-----:R-:W3:Y:S04]  /*16e70*/  LDL.LU.64 R12, [R1+0x210] ;  /* 0x00021000010c7983 */ /* 0x001ee80000300a00 */
        /* <DEDUP_REMOVED lines=12> */
[----:B------:R-:W4:Y:S01]  /*16f40*/  LDL.LU.64 R14, [R1+0x248] ;  /* 0x00024800010e7983 */ /* 0x000f220000300a00 */
[----:B--2---:R-:W-:Y:S03]  /*16f50*/  HMMA.16816.F32 R4, R16, R24, R4 ;  /* 0x000000181004723c */ /* 0x004fe60000001804 */
[----:B----4-:R-:W-:Y:S04]  /*16f60*/  STL.64 [R1+0x1ff8], R14 ;  /* 0x001ff80e01007387 */ /* 0x010fe80000100a00 */
[----:B---3--:R0:W-:Y:S04]  /*16f70*/  STL.64 [R1+0x1ff0], R12 ;  /* 0x001ff00c01007387 */ /* 0x0081e80000100a00 */
[----:B0-----:R-:W2:Y:S04]  /*16f80*/  LDL.LU.64 R12, [R1+0x250] ;  /* 0x00025000010c7983 */ /* 0x001ea80000300a00 */
[----:B------:R-:W3:Y:S01]  /*16f90*/  LDL.LU.64 R14, [R1+0x258] ;  /* 0x00025800010e7983 */ /* 0x000ee20000300a00 */
[----:B------:R-:W-:-:S02]  /*16fa0*/  IMAD.MOV.U32 R3, RZ, RZ, R20 ;  /* 0x000000ffff037224 */ /* 0x000fc400078e0014 */
[----:B------:R-:W-:Y:S01]  /*16fb0*/  IMAD.MOV.U32 R0, RZ, RZ, R21 ;  /* 0x000000ffff007224 */ /* 0x000fe200078e0015 */
[----:B---3--:R-:W-:Y:S04]  /*16fc0*/  STL.64 [R1+0x2010], R14 ;  /* 0x0020100e01007387 */ /* 0x008fe80000100a00 */
[----:B--2---:R0:W-:Y:S04]  /*16fd0*/  STL.64 [R1+0x2008], R12 ;  /* 0x0020080c01007387 */ /* 0x0041e80000100a00 */
[----:B0-----:R-:W2:Y:S04]  /*16fe0*/  LDL.LU.64 R12, [R1+0x260] ;  /* 0x00026000010c7983 */ /* 0x001ea80000300a00 */
[----:B------:R-:W2:Y:S04]  /*16ff0*/  LDL.LU.64 R14, [R1+0x268] ;  /* 0x00026800010e7983 */ /* 0x000ea80000300a00 */
[----:B------:R-:W3:Y:S04]  /*17000*/  LDL.LU.64 R8, [R1+0x1f0] ;  /* 0x0001f00001087983 */ /* 0x000ee80000300a00 */
[----:B------:R-:W3:Y:S04]  /*17010*/  LDL.LU.64 R10, [R1+0x1f8] ;  /* 0x0001f800010a7983 */ /* 0x000ee80000300a00 */
[----:B------:R-:W4:Y:S04]  /*17020*/  LDL.LU.64 R20, [R1+0x1e0] ;  /* 0x0001e00001147983 */ /* 0x000f280000300a00 */
[----:B------:R-:W4:Y:S04]  /*17030*/  LDL.LU.64 R22, [R1+0x1e8] ;  /* 0x0001e80001167983 */ /* 0x000f280000300a00 */
[----:B------:R-:W-:Y:S04]  /*17040*/  STL [R1+0x1f30], R3 ;  /* 0x001f300301007387 */ /* 0x000fe80000100800 */
[----:B------:R0:W-:Y:S04]  /*17050*/  STL.64 [R1+0x970], R4 ;  /* 0x0009700401007387 */ /* 0x0001e80000100a00 */
[----:B------:R1:W-:Y:S04]  /*17060*/  STL.64 [R1+0x978], R6 ;  /* 0x0009780601007387 */ /* 0x0003e80000100a00 */
[----:B0-----:R-:W2:Y:S01]  /*17070*/  LDL.LU.64 R4, [R1+0x2020] ;  /* 0x0020200001047983 */ /* 0x001ea20000300a00 */
[----:B-1----:R-:W-:-:S02]  /*17080*/  IMAD.MOV.U32 R7, RZ, RZ, R24 ;  /* 0x000000ffff077224 */ /* 0x002fc400078e0018 */
[----:B------:R-:W-:Y:S02]  /*17090*/  IMAD.MOV.U32 R6, RZ, RZ, R25 ;  /* 0x000000ffff067224 */ /* 0x000fe400078e0019 */
[----:B------:R-:W2:Y:S02]  /*170a0*/  LDL.LU.64 R24, [R1+0x2018] ;  /* 0x0020180001187983 */ /* 0x000ea40000300a00 */
        /* <DEDUP_REMOVED lines=42> */
[----:B------:R0:W-:Y:S04]  /*17350*/  STL.64 [R1+0x900], R24 ;  /* 0x0009001801007387 */ /* 0x0001e80000100a00 */
[----:B------:R-:W-:Y:S04]  /*17360*/  STL.64 [R1+0x908], R26 ;  /* 0x0009081a01007387 */ /* 0x000fe80000100a00 */
[----:B0-----:R-:W3:Y:S02]  /*17370*/  LDL.LU.64 R24, [R1+0x1f70] ;  /* 0x001f700001187983 */ /* 0x001ee40000300a00 */
[----:B---3--:R-:W-:Y:S01]  /*17380*/  HMMA.16816.F32 R8, R16, R24, R8 ;  /* 0x000000181008723c */ /* 0x008fe20000001808 */
[----:B------:R-:W-:-:S15]  /*17390*/  IMAD.MOV.U32 R28, RZ, RZ, R25 ;  /* 0x000000ffff1c7224 */ /* 0x000fde00078e0019 */
[----:B------:R-:W-:-:S03]  /*173a0*/  NOP ;  /* 0x0000000000007918 */ /* 0x000fc60000000000 */
[----:B------:R-:W-:Y:S04]  /*173b0*/  STL.64 [R1+0x8f0], R8 ;  /* 0x0008f00801007387 */ /* 0x000fe80000100a00 */
[----:B------:R0:W-:Y:S04]  /*173c0*/  STL.64 [R1+0x8f8], R10 ;  /* 0x0008f80a01007387 */ /* 0x0001e80000100a00 */
[----:B0-----:R-:W3:Y:S04]  /*173d0*/  LDL.LU R10, [R1+0x1f68] ;  /* 0x001f6800010a7983 */ /* 0x001ee80000300800 */
[----:B------:R-:W2:Y:S04]  /*173e0*/  LDL.LU.64 R8, [R1+0x1f60] ;  /* 0x001f600001087983 */ /* 0x000ea80000300a00 */
        /* <DEDUP_REMOVED lines=12> */
[----:B---3--:R-:W-:Y:S04]  /*174b0*/  STL [R1+0x1ee0], R10 ;  /* 0x001ee00a01007387 */ /* 0x008fe80000100800 */
[----:B------:R0:W-:Y:S01]  /*174c0*/  STL.64 [R1+0x1ed8], R8 ;  /* 0x001ed80801007387 */ /* 0x0001e20000100a00 */
[----:B--2---:R-:W-:-:S15]  /*174d0*/  HMMA.16816.F32 R24, R16, R8, R24 ;  /* 0x000000081018723c */ /* 0x004fde0000001818 */
[----:B------:R-:W-:-:S04]  /*174e0*/  NOP ;  /* 0x0000000000007918 */ /* 0x000fc80000000000 */
[----:B------:R1:W-:Y:S04]  /*174f0*/  STL.64 [R1+0x8d0], R24 ;  /* 0x0008d01801007387 */ /* 0x0003e80000100a00 */
[----:B------:R-:W-:Y:S04]  /*17500*/  STL.64 [R1+0x8d8], R26 ;  /* 0x0008d81a01007387 */ /* 0x000fe80000100a00 */
[----:B0-----:R-:W2:Y:S01]  /*17510*/  LDL.64 R8, [R1+0xb0] ;  /* 0x0000b00001087983 */ /* 0x001ea20000100a00 */
[----:B----4-:R-:W-:Y:S01]  /*17520*/  HMMA.16816.F32 R16, R16, R4, R20 ;  /* 0x000000041010723c */ /* 0x010fe20000001814 */
[----:B-1----:R-:W-:-:S02]  /*17530*/  IMAD.MOV.U32 R24, RZ, RZ, R15 ;  /* 0x000000ffff187224 */ /* 0x002fc400078e000f */
[----:B------:R-:W-:Y:S01]  /*17540*/  IMAD.MOV.U32 R25, RZ, RZ, R29 ;  /* 0x000000ffff197224 */ /* 0x000fe200078e001d */
[----:B--2---:R0:W-:Y:S04]  /*17550*/  STL.64 [R1+0x1f28], R8 ;  /* 0x001f280801007387 */ /* 0x0041e80000100a00 */
[----:B0-----:R-:W2:Y:S04]  /*17560*/  LDL.LU.64 R8, [R1+0x890] ;  /* 0x0008900001087983 */ /* 0x001ea80000300a00 */
[----:B------:R-:W2:Y:S07]  /*17570*/  LDL.LU.64 R10, [R1+0x898] ;  /* 0x00089800010a7983 */ /* 0x000eae0000300a00 */
[----:B------:R-:W-:Y:S04]  /*17580*/  STL.64 [R1+0x8c0], R16 ;  /* 0x0008c01001007387 */ /* 0x000fe80000100a00 */
[----:B------:R-:W-:Y:S04]  /*17590*/  STL.64 [R1+0x8c8], R18 ;  /* 0x0008c81201007387 */ /* 0x000fe80000100a00 */
[----:B------:R-:W2:Y:S04]  /*175a0*/  LDL.LU R15, [R1+0x1f38] ;  /* 0x001f3800010f7983 */ /* 0x000ea80000300800 */
[----:B------:R-:W3:Y:S04]  /*175b0*/  LDL.LU R29, [R1+0x1f34] ;  /* 0x001f3400011d7983 */ /* 0x000ee80000300800 */
[----:B------:R0:W-:Y:S04]  /*175c0*/  STL.64 [R1+0x1ed0], R4 ;  /* 0x001ed00401007387 */ /* 0x0001e80000100a00 */
[----:B0-----:R-:W4:Y:S01]  /*175d0*/  LDL.64 R4, [R1+0x60] ;  /* 0x0000600001047983 */ /* 0x001f220000100a00 */
[----:B------:R-:W-:-:S02]  /*175e0*/  IMAD.MOV.U32 R20, RZ, RZ, R3 ;  /* 0x000000ffff147224 */ /* 0x000fc400078e0003 */
[----:B------:R-:W-:Y:S01]  /*175f0*/  IMAD.MOV.U32 R21, RZ, RZ, R2 ;  /* 0x000000ffff157224 */ /* 0x000fe200078e0002 */
[----:B---3--:R-:W0:Y:S04]  /*17600*/  LDSM.16.MT88.4 R16, [R29+UR5+0x100] ;  /* 0x000100051d10783b */ /* 0x008e280008004200 */
[----:B----4-:R1:W-:Y:S04]  /*17610*/  STL.64 [R1+0x1ee8], R4 ;  /* 0x001ee80401007387 */ /* 0x0103e80000100a00 */
[----:B-1----:R-:W3:Y:S04]  /*17620*/  LDL.64 R4, [R1+0x70] ;  /* 0x0000700001047983 */ /* 0x002ee80000100a00 */
[----:B---3--:R1:W-:Y:S02]  /*17630*/  STL.64 [R1+0x1ef8], R4 ;  /* 0x001ef80401007387 */ /* 0x0083e40000100a00 */
[----:B-1----:R-:W-:-:S02]  /*17640*/  IMAD.MOV.U32 R4, RZ, RZ, R7 ;  /* 0x000000ffff047224 */ /* 0x002fc400078e0007 */
[----:B------:R-:W-:-:S05]  /*17650*/  IMAD.MOV.U32 R5, RZ, RZ, R6 ;  /* 0x000000ffff057224 */ /* 0x000fca00078e0006 */
[----:B------:R1:W-:Y:S04]  /*17660*/  STL.64 [R1+0x1f10], R4 ;  /* 0x001f100401007387 */ /* 0x0003e80000100a00 */
[----:B-1----:R-:W3:Y:S04]  /*17670*/  LDL.LU.64 R4, [R1+0x780] ;  /* 0x0007800001047983 */ /* 0x002ee80000300a00 */
[----:B------:R-:W3:Y:S04]  /*17680*/  LDL.LU.64 R6, [R1+0x788] ;  /* 0x0007880001067983 */ /* 0x000ee80000300a00 */
[----:B------:R-:W4:Y:S04]  /*17690*/  LDL.LU R3, [R1+0x1f30] ;  /* 0x001f300001037983 */ /* 0x000f280000300800 */
[----:B------:R1:W-:Y:S04]  /*176a0*/  STL.64 [R1+0x1ef0], R20 ;  /* 0x001ef01401007387 */ /* 0x0003e80000100a00 */
[----:B-1----:R-:W2:Y:S04]  /*176b0*/  LDL.64 R20, [R1+0xc0] ;  /* 0x0000c00001147983 */ /* 0x002ea80000100a00 */
[----:B0-----:R-:W-:Y:S04]  /*176c0*/  STL [R1+0x1e3c], R17 ;  /* 0x001e3c1101007387 */ /* 0x001fe80000100800 */
[----:B------:R-:W-:Y:S04]  /*176d0*/  STL [R1+0x1e38], R18 ;  /* 0x001e381201007387 */ /* 0x000fe80000100800 */
[----:B------:R-:W-:Y:S04]  /*176e0*/  STL [R1+0x1e34], R19 ;  /* 0x001e341301007387 */ /* 0x000fe80000100800 */
[----:B------:R-:W-:Y:S01]  /*176f0*/  STL [R1+0x1dfc], R29 ;  /* 0x001dfc1d01007387 */ /* 0x000fe20000100800 */
[----:B--2---:R-:W-:-:S15]  /*17700*/  HMMA.16816.F32 R8, R12, R20, R8 ;  /* 0x000000140c08723c */ /* 0x004fde0000001808 */
[----:B------:R-:W-:-:S04]  /*17710*/  NOP ;  /* 0x0000000000007918 */ /* 0x000fc80000000000 */
[----:B------:R0:W-:Y:S04]  /*17720*/  STL.64 [R1+0x230], R8 ;  /* 0x0002300801007387 */ /* 0x0001e80000100a00 */
[----:B------:R-:W-:Y:S04]  /*17730*/  STL.64 [R1+0x238], R10 ;  /* 0x0002380a01007387 */ /* 0x000fe80000100a00 */
[----:B0-----:R-:W3:Y:S02]  /*17740*/  LDL.LU.64 R8, [R1+0x1f28] ;  /* 0x001f280001087983 */ /* 0x001ee40000300a00 */
[----:B---3--:R-:W-:-:S15]  /*17750*/  HMMA.16816.F32 R4, R12, R8, R4 ;  /* 0x000000080c04723c */ /* 0x008fde0000001804 */
[----:B------:R-:W-:-:S04]  /*17760*/  NOP ;  /* 0x0000000000007918 */ /* 0x000fc80000000000 */
[----:B------:R0:W-:Y:S04]  /*17770*/  STL.64 [R1+0x220], R4 ;  /* 0x0002200401007387 */ /* 0x0001e80000100a00 */
[----:B------:R1:W-:Y:S04]  /*17780*/  STL.64 [R1+0x228], R6 ;  /* 0x0002280601007387 */ /* 0x0003e80000100a00 */
[----:B0-----:R-:W2:Y:S04]  /*17790*/  LDL.LU.64 R4, [R1+0x760] ;  /* 0x0007600001047983 */ /* 0x001ea80000300a00 */
[----:B-1----:R-:W3:Y:S01]  /*177a0*/  LDL.LU.64 R6, [R1+0x768] ;  /* 0x0007680001067983 */ /* 0x002ee20000300a00 */
[----:B------:R-:W-:-:S03]  /*177b0*/  IMAD.MOV.U32 R2, RZ, RZ, R21 ;  /* 0x000000ffff027224 */ /* 0x000fc600078e0015 */
[----:B---3--:R-:W-:Y:S04]  /*177c0*/  STL.64 [R1+0x1f20], R6 ;  /* 0x001f200601007387 */ /* 0x008fe80000100a00 */
[----:B--2---:R0:W-:Y:S04]  /*177d0*/  STL.64 [R1+0x1f18], R4 ;  /* 0x001f180401007387 */ /* 0x0041e80000100a00 */
[----:B0-----:R-:W2:Y:S04]  /*177e0*/  LDL.LU.64 R4, [R1+0x770] ;  /* 0x0007700001047983 */ /* 0x001ea80000300a00 */
[----:B------:R-:W2:Y:S04]  /*177f0*/  LDL.LU.64 R6, [R1+0x778] ;  /* 0x0007780001067983 */ /* 0x000ea80000300a00 */
[----:B------:R-:W3:Y:S04]  /*17800*/  LDL.LU.64 R20, [R1+0x740] ;  /* 0x0007400001147983 */ /* 0x000ee80000300a00 */
[----:B------:R-:W3:Y:S01]  /*17810*/  LDL.LU.64 R22, [R1+0x748] ;  /* 0x0007480001167983 */ /* 0x000ee20000300a00 */
[----:B------:R-:W-:-:S02]  /*17820*/  IMAD.MOV.U32 R18, RZ, RZ, R8 ;  /* 0x000000ffff127224 */ /* 0x000fc400078e0008 */
[----:B------:R-:W-:Y:S01]  /*17830*/  IMAD.MOV.U32 R19, RZ, RZ, R9 ;  /* 0x000000ffff137224 */ /* 0x000fe200078e0009 */
[----:B--2---:R-:W-:Y:S01]  /*17840*/  HMMA.16816.F32 R24, R12, R24, R4 ;  /* 0x000000180c18723c */ /* 0x004fe20000001804 */
[----:B---3--:R-:W-:Y:S04]  /*17850*/  STL.64 [R1+0x1f08], R22 ;  /* 0x001f081601007387 */ /* 0x008fe80000100a00 */
[----:B------:R0:W-:Y:S04]  /*17860*/  STL.64 [R1+0x1f00], R20 ;  /* 0x001f001401007387 */ /* 0x0001e80000100a00 */
[----:B0-----:R-:W2:Y:S04]  /*17870*/  LDL.LU.64 R20, [R1+0x750] ;  /* 0x0007500001147983 */ /* 0x001ea80000300a00 */
[----:B------:R-:W2:Y:S04]  /*17880*/  LDL.LU.64 R22, [R1+0x758] ;  /* 0x0007580001167983 */ /* 0x000ea80000300a00 */
[----:B------:R-:W3:Y:S04]  /*17890*/  LDL.LU.64 R8, [R1+0x2c0] ;  /* 0x0002c00001087983 */ /* 0x000ee80000300a00 */
[----:B------:R-:W3:Y:S04]  /*178a0*/  LDL.LU.64 R10, [R1+0x2c8] ;  /* 0x0002c800010a7983 */ /* 0x000ee80000300a00 */
[----:B------:R-:W-:Y:S04]  /*178b0*/  STL.64 [R1+0x1eb0], R18 ;  /* 0x001eb01201007387 */ /* 0x000fe80000100a00 */
[----:B------:R0:W-:Y:S04]  /*178c0*/  STL [R1+0x1eac], R16 ;  /* 0x001eac1001007387 */ /* 0x0001e80000100800 */
[----:B0-----:R-:W2:Y:S04]  /*178d0*/  LDL.64 R16, [R1+0x50] ;  /* 0x0000500001107983 */ /* 0x001ea80000100a00 */
[----:B------:R-:W2:Y:S04]  /*178e0*/  LDL.LU.64 R6, [R1+0x1f20] ;  /* 0x001f200001067983 */ /* 0x000ea80000300a00 */
[----:B------:R-:W2:Y:S04]  /*178f0*/  LDL.LU.64 R4, [R1+0x1f18] ;  /* 0x001f180001047983 */ /* 0x000ea80000300a00 */
[----:B------:R0:W-:Y:S04]  /*17900*/  STL.64 [R1+0x210], R24 ;  /* 0x0002101801007387 */ /* 0x0001e80000100a00 */
[----:B------:R-:W-:Y:S04]  /*17910*/  STL.64 [R1+0x218], R26 ;  /* 0x0002181a01007387 */ /* 0x000fe80000100a00 */
[----:B0-----:R-:W2:Y:S01]  /*17920*/  LDL R24, [R1] ;  /* 0x0000000001187983 */ /* 0x001ea20000100800 */
[----:B------:R-:W-:-:S05]  /*17930*/  IMAD.MOV.U32 R25, RZ, RZ, R28 ;  /* 0x000000ffff197224 */ /* 0x000fca00078e001c */
[----:B--2---:R4:W-:Y:S02]  /*17940*/  STL.64 [R1+0x1e80], R24 ;  /* 0x001e801801007387 */ /* 0x0049e40000100a00 */
[----:B----4-:R-:W-:Y:S02]  /*17950*/  IMAD.MOV.U32 R24, RZ, RZ, R3 ;  /* 0x000000ffff187224 */ /* 0x010fe400078e0003 */
[----:B------:R-:W-:-:S07]  /*17960*/  IMAD.MOV.U32 R25, RZ, RZ, R0 ;  /* 0x000000ffff197224 */ /* 0x000fce00078e0000 */
[----:B------:R-:W-:Y:S01]  /*17970*/  HMMA.16816.F32 R24, R12, R24, R4 ;  /* 0x000000180c18723c */ /* 0x000fe20000001804 */
[----:B------:R-:W2:-:S15]  /*17980*/  LDL.LU.64 R4, [R1+0x1f10] ;  /* 0x001f100001047983 */ /* 0x000e9e0000300a00 */
[----:B------:R-:W-:-:S03]  /*17990*/  NOP ;  /* 0x0000000000007918 */ /* 0x000fc60000000000 */
[----:B------:R0:W-:Y:S04]  /*179a0*/  STL.64 [R1+0x200], R24 ;  /* 0x0002001801007387 */ /* 0x0001e80000100a00 */
[----:B------:R-:W-:Y:S04]  /*179b0*/  STL.64 [R1+0x208], R26 ;  /* 0x0002081a01007387 */ /* 0x000fe80000100a00 */
[----:B0-----:R-:W4:Y:S01]  /*179c0*/  LDL.64 R24, [R1+0x10] ;  /* 0x0000100001187983 */ /* 0x001f220000100a00 */
[C---:B--2---:R-:W-:Y:S03]  /*179d0*/  HMMA.16816.F32 R4, R12.reuse, R4, R20 ;  /* 0x000000040c04723c */ /* 0x044fe60000001814 */
[----:B----4-:R0:W-:Y:S04]  /*179e0*/  STL.64 [R1+0x1e98], R24 ;  /* 0x001e981801007387 */ /* 0x0101e80000100a00 */
[----:B0-----:R-:W2:Y:S04]  /*179f0*/  LDL.LU.64 R24, [R1+0x730] ;  /* 0x0007300001187983 */ /* 0x001ea80000300a00 */
[----:B------:R-:W2:Y:S04]  /*17a00*/  LDL.LU.64 R26, [R1+0x738] ;  /* 0x00073800011a7983 */ /* 0x000ea80000300a00 */
[----:B------:R-:W4:Y:S04]  /*17a10*/  LDL.LU.64 R22, [R1+0x1f08] ;  /* 0x001f080001167983 */ /* 0x000f280000300a00 */
[----:B------:R-:W4:Y:S04]  /*17a20*/  LDL.LU.64 R20, [R1+0x1f00] ;  /* 0x001f000001147983 */ /* 0x000f280000300a00 */
[----:B------:R0:W-:Y:S04]  /*17a30*/  STL.64 [R1+0x1f0], R4 ;  /* 0x0001f00401007387 */ /* 0x0001e80000100a00 */
[----:B------:R-:W-:Y:S04]  /*17a40*/  STL.64 [R1+0x1f8], R6 ;  /* 0x0001f80601007387 */ /* 0x000fe80000100a00 */
[----:B0-----:R-:W4:Y:S02]  /*17a50*/  LDL.LU.64 R4, [R1+0x1ef8] ;  /* 0x001ef80001047983 */ /* 0x001f240000300a00 */
[----:B----4-:R-:W-:Y:S01]  /*17a60*/  HMMA.16816.F32 R20, R12, R4, R20 ;  /* 0x000000040c14723c */ /* 0x010fe20000001814 */
[----:B------:R-:W-:-:S02]  /*17a70*/  IMAD.MOV.U32 R3, RZ, RZ, R4 ;  /* 0x000000ffff037224 */ /* 0x000fc400078e0004 */
[----:B------:R-:W-:-:S15]  /*17a80*/  IMAD.MOV.U32 R0, RZ, RZ, R5 ;  /* 0x000000ffff007224 */ /* 0x000fde00078e0005 */
[----:B------:R-:W-:Y:S01]  /*17a90*/  NOP ;  /* 0x0000000000007918 */ /* 0x000fe20000000000 */
[----:B------:R0:W-:Y:S04]  /*17aa0*/  STL.64 [R1+0x1e0], R20 ;  /* 0x0001e01401007387 */ /* 0x0001e80000100a00 */
[----:B------:R-:W-:Y:S04]  /*17ab0*/  STL.64 [R1+0x1e8], R22 ;  /* 0x0001e81601007387 */ /* 0x000fe80000100a00 */
[----:B0-----:R-:W4:Y:S04]  /*17ac0*/  LDL.LU.64 R20, [R1+0x1ef0] ;  /* 0x001ef00001147983 */ /* 0x001f280000300a00 */
[----:B------:R-:W3:Y:S02]  /*17ad0*/  LDL.LU.64 R4, [R1+0x1ee8] ;  /* 0x001ee80001047983 */ /* 0x000ee40000300a00 */
[----:B---3--:R-:W-:Y:S01]  /*17ae0*/  HMMA.16816.F32 R8, R12, R4, R8 ;  /* 0x000000040c08723c */ /* 0x008fe20000001808 */
[----:B------:R-:W-:-:S15]  /*17af0*/  IMAD.MOV.U32 R6, RZ, RZ, R5 ;  /* 0x000000ffff067224 */ /* 0x000fde00078e0005 */
[----:B------:R-:W-:-:S03]  /*17b00*/  NOP ;  /* 0x0000000000007918 */ /* 0x000fc60000000000 */
[----:B------:R-:W-:Y:S04]  /*17b10*/  STL.64 [R1+0x2c0], R8 ;  /* 0x0002c00801007387 */ /* 0x000fe80000100a00 */
[----:B------:R0:W-:Y:S04]  /*17b20*/  STL.64 [R1+0x2c8], R10 ;  /* 0x0002c80a01007387 */ /* 0x0001e80000100a00 */
[----:B0-----:R-:W3:Y:S04]  /*17b30*/  LDL.LU R10, [R1+0x1ee0] ;  /* 0x001ee000010a7983 */ /* 0x001ee80000300800 */
[----:B------:R-:W2:Y:S01]  /*17b40*/  LDL.LU.64 R8, [R1+0x1ed8] ;  /* 0x001ed80001087983 */ /* 0x000ea20000300a00 */
[----:B------:R-:W-:-:S03]  /*17b50*/  IMAD.MOV.U32 R11, RZ, RZ, R4 ;  /* 0x000000ffff0b7224 */ /* 0x000fc600078e0004 */
[----:B------:R-:W2:Y:S04]  /*17b60*/  LDL.LU.64 R4, [R1+0x1ed0] ;  /* 0x001ed00001047983 */ /* 0x000ea80000300a00 */
[----:B------:R-:W-:Y:S04]  /*17b70*/  STL [R1+0x1ea8], R6 ;  /* 0x001ea80601007387 */ /* 0x000fe80000100800 */
[----:B--2---:R0:W-:Y:S04]  /*17b80*/  STL.64 [R1+0x1ea0], R4 ;  /* 0x001ea00401007387 */ /* 0x0041e80000100a00 */
[----:B0-----:R-:W2:Y:S01]  /*17b90*/  LDL.64 R4, [R1+0x30] ;  /* 0x0000300001047983 */ /* 0x001ea20000100a00 */
[----:B------:R-:W-:-:S02]  /*17ba0*/  IMAD.MOV.U32 R23, RZ, RZ, R16 ;  /* 0x000000ffff177224 */ /* 0x000fc400078e0010 */
[----:B------:R-:W-:Y:S01]  /*17bb0*/  IMAD.MOV.U32 R22, RZ, RZ, R17 ;  /* 0x000000ffff167224 */ /* 0x000fe200078e0011 */
[----:B--2---:R0:W-:Y:S04]  /*17bc0*/  STL.64 [R1+0x1eb8], R4 ;  /* 0x001eb80401007387 */ /* 0x0041e80000100a00 */
[----:B0-----:R-:W2:Y:S04]  /*17bd0*/  LDL.64 R4, [R1+0x40] ;  /* 0x0000400001047983 */ /* 0x001ea80000100a00 */
[----:B---3--:R-:W-:Y:S04]  /*17be0*/  STL.64 [R1+0x1e58], R10 ;  /* 0x001e580a01007387 */ /* 0x008fe80000100a00 */
[----:B------:R0:W-:Y:S02]  /*17bf0*/  STL.64 [R1+0x1e50], R8 ;  /* 0x001e500801007387 */ /* 0x0001e40000100a00 */
[----:B0-----:R-:W-:-:S15]  /*17c00*/  HMMA.16816.F32 R8, R12, R16, R24 ;  /* 0x000000100c08723c */ /* 0x001fde0000001818 */
[----:B------:R-:W-:-:S04]  /*17c10*/  NOP ;  /* 0x0000000000007918 */ /* 0x000fc80000000000 */
[----:B------:R-:W-:Y:S04]  /*17c20*/  STL.64 [R1+0x2b0], R8 ;  /* 0x0002b00801007387 */ /* 0x000fe80000100a00 */
[----:B------:R-:W-:Y:S04]  /*17c30*/  STL.64 [R1+0x2b8], R10 ;  /* 0x0002b80a01007387 */ /* 0x000fe80000100a00 */
[----:B------:R-:W-:Y:S04]  /*17c40*/  STL.64 [R1+0x1ec8], R22 ;  /* 0x001ec81601007387 */ /* 0x000fe80000100a00 */
[----:B----4-:R0:W-:Y:S04]  /*17c50*/  STL.64 [R1+0x1ec0], R20 ;  /* 0x001ec01401007387 */ /* 0x0101e80000100a00 */
[----:B0-----:R-:W2:Y:S04]  /*17c60*/  LDL.LU.64 R20, [R1+0x720] ;  /* 0x0007200001147983 */ /* 0x001ea80000300a00 */
[----:B------:R-:W2:Y:S04]  /*17c70*/  LDL.LU.64 R22, [R1+0x728] ;  /* 0x0007280001167983 */ /* 0x000ea80000300a00 */
[----:B------:R-:W3:Y:S04]  /*17c80*/  LDL.LU.64 R16, [R1+0x710] ;  /* 0x0007100001107983 */ /* 0x000ee80000300a00 */
[----:B------:R-:W3:Y:S04]  /*17c90*/  LDL.LU.64 R18, [R1+0x718] ;  /* 0x0007180001127983 */ /* 0x000ee80000300a00 */
[----:B------:R-:W4:Y:S04]  /*17ca0*/  LDL.LU.64 R24, [R1+0x700] ;  /* 0x0007000001187983 */ /* 0x000f280000300a00 */
[----:B------:R-:W4:Y:S04]  /*17cb0*/  LDL.LU.64 R26, [R1+0x708] ;  /* 0x00070800011a7983 */ /* 0x000f280000300a00 */
[----:B------:R-:W2:Y:S04]  /*17cc0*/  LDL.LU.64 R8, [R1+0x6d0] ;  /* 0x0006d00001087983 */ /* 0x000ea80000300a00 */
[----:B------:R-:W2:Y:S04]  /*17cd0*/  LDL.LU.64 R10, [R1+0x6d8] ;  /* 0x0006d800010a7983 */ /* 0x000ea80000300a00 */
[----:B--2---:R-:W-:Y:S04]  /*17ce0*/  STL.64 [R1+0x1e78], R10 ;  /* 0x001e780a01007387 */ /* 0x004fe80000100a00 */
[----:B------:R0:W-:Y:S04]  /*17cf0*/  STL.64 [R1+0x1e70], R8 ;  /* 0x001e700801007387 */ /* 0x0001e80000100a00 */
[----:B0-----:R-:W2:Y:S04]  /*17d00*/  LDL.LU.64 R8, [R1+0x6e0] ;  /* 0x0006e00001087983 */ /* 0x001ea80000300a00 */
[----:B------:R-:W2:Y:S01]  /*17d10*/  LDL.LU.64 R10, [R1+0x6e8] ;  /* 0x0006e800010a7983 */ /* 0x000ea20000300a00 */
[----:B------:R-:W-:Y:S01]  /*17d20*/  HMMA.16816.F32 R20, R12, R4, R20 ;  /* 0x000000040c14723c */ /* 0x000fe20000001814 */
[----:B------:R-:W-:-:S02]  /*17d30*/  IMAD.MOV.U32 R29, RZ, RZ, R4 ;  /* 0x000000ffff1d7224 */ /* 0x000fc400078e0004 */
[----:B------:R-:W-:Y:S01]  /*17d40*/  IMAD.MOV.U32 R28, RZ, RZ, R5 ;  /* 0x000000ffff1c7224 */ /* 0x000fe200078e0005 */
[----:B--2---:R-:W-:Y:S04]  /*17d50*/  STL.64 [R1+0x1e90], R10 ;  /* 0x001e900a01007387 */ /* 0x004fe80000100a00 */
[----:B------:R0:W-:Y:S04]  /*17d60*/  STL.64 [R1+0x1e88], R8 ;  /* 0x001e880801007387 */ /* 0x0001e80000100a00 */
[----:B0-----:R-:W2:Y:S04]  /*17d70*/  LDL.LU.64 R8, [R1+0x6f0] ;  /* 0x0006f00001087983 */ /* 0x001ea80000300a00 */
[----:B------:R-:W2:Y:S04]  /*17d80*/  LDL.LU.64 R10, [R1+0x6f8] ;  /* 0x0006f800010a7983 */ /* 0x000ea80000300a00 */
[----:B------:R-:W-:Y:S04]  /*17d90*/  STL.64 [R1+0x2a0], R20 ;  /* 0x0002a01401007387 */ /* 0x000fe80000100a00 */
[----:B------:R0:W-:Y:S04]  /*17da0*/  STL.64 [R1+0x2a8], R22 ;  /* 0x0002a81601007387 */ /* 0x0001e80000100a00 */
[----:B0-----:R-:W2:Y:S04]  /*17db0*/  LDL.LU.64 R22, [R1+0x1ec8] ;  /* 0x001ec80001167983 */ /* 0x001ea80000300a00 */
[----:B------:R-:W4:Y:S04]  /*17dc0*/  LDL.LU.64 R20, [R1+0x1ec0] ;  /* 0x001ec00001147983 */ /* 0x000f280000300a00 */
[----:B------:R-:W3:Y:S02]  /*17dd0*/  LDL.LU.64 R4, [R1+0x1eb8] ;  /* 0x001eb80001047983 */ /* 0x000ee40000300a00 */
[----:B---3--:R-:W-:-:S15]  /*17de0*/  HMMA.16816.F32 R16, R12, R4, R16 ;  /* 0x000000040c10723c */ /* 0x008fde0000001810 */
[----:B------:R-:W-:-:S04]  /*17df0*/  NOP ;  /* 0x0000000000007918 */ /* 0x000fc80000000000 */
[----:B------:R-:W-:Y:S04]  /*17e00*/  STL.64 [R1+0x290], R16 ;  /* 0x0002901001007387 */ /* 0x000fe80000100a00 */
[----:B------:R0:W-:Y:S04]  /*17e10*/  STL.64 [R1+0x298], R18 ;  /* 0x0002981201007387 */ /* 0x0001e80000100a00 */
[----:B0-----:R-:W3:Y:S04]  /*17e20*/  LDL.LU.64 R18, [R1+0x1eb0] ;  /* 0x001eb00001127983 */ /* 0x001ee80000300a00 */
[----:B------:R-:W2:Y:S01]  /*17e30*/  LDL.LU R16, [R1+0x1eac] ;  /* 0x001eac0001107983 */ /* 0x000ea20000300800 */
[----:B----4-:R-:W-:Y:S01]  /*17e40*/  HMMA.16816.F32 R24, R12, R20, R24 ;  /* 0x000000140c18723c */ /* 0x010fe20000001818 */
[----:B------:R-:W-:-:S02]  /*17e50*/  IMAD.MOV.U32 R17, RZ, RZ, R4 ;  /* 0x000000ffff117224 */ /* 0x000fc400078e0004 */
[----:B------:R-:W-:Y:S01]  /*17e60*/  IMAD.MOV.U32 R7, RZ, RZ, R5 ;  /* 0x000000ffff077224 */ /* 0x000fe200078e0005 */
[----:B------:R-:W4:Y:S04]  /*17e70*/  LDL.LU R6, [R1+0x1ea8] ;  /* 0x001ea80001067983 */ /* 0x000f280000300800 */
[----:B------:R-:W4:Y:S04]  /*17e80*/  LDL.LU.64 R4, [R1+0x1ea0] ;  /* 0x001ea00001047983 */ /* 0x000f280000300a00 */
[----:B---3--:R-:W-:Y:S04]  /*17e90*/  STL.64 [R1+0x1e48], R18 ;  /* 0x001e481201007387 */ /* 0x008fe80000100a00 */
[----:B--2---:R0:W-:Y:S04]  /*17ea0*/  STL.64 [R1+0x1e40], R16 ;  /* 0x001e401001007387 */ /* 0x0041e80000100a00 */
[----:B0-----:R-:W2:Y:S04]  /*17eb0*/  LDL.LU.64 R16, [R1+0x6c0] ;  /* 0x0006c00001107983 */ /* 0x001ea80000300a00 */
[----:B------:R-:W2:Y:S04]  /*17ec0*/  LDL.LU.64 R18, [R1+0x6c8] ;  /* 0x0006c80001127983 */ /* 0x000ea80000300a00 */
[----:B------:R0:W-:Y:S04]  /*17ed0*/  STL.64 [R1+0x280], R24 ;  /* 0x0002801801007387 */ /* 0x0001e80000100a00 */
[----:B------:R-:W-:Y:S04]  /*17ee0*/  STL.64 [R1+0x288], R26 ;  /* 0x0002881a01007387 */ /* 0x000fe80000100a00 */
[----:B0-----:R-:W3:Y:S04]  /*17ef0*/  LDL.LU.64 R24, [R1+0x1e98] ;  /* 0x001e980001187983 */ /* 0x001ee80000300a00 */
[----:B------:R0:W-:Y:S01]  /*17f00*/  STL.64 [R1+0x1d68], R20 ;  /* 0x001d681401007387 */ /* 0x0001e20000100a00 */
[----:B---3--:R-:W-:Y:S01]  /*17f10*/  HMMA.16816.F32 R8, R12, R24, R8 ;  /* 0x000000180c08723c */ /* 0x008fe20000001808 */
[----:B0-----:R-:W-:-:S02]  /*17f20*/  IMAD.MOV.U32 R21, RZ, RZ, R24 ;  /* 0x000000ffff157224 */ /* 0x001fc400078e0018 */
        /* <DEDUP_REMOVED lines=10> */
[----:B------:R-:W-:Y:S04]  /*17fd0*/  STL.64 [R1+0x260], R24 ;  /* 0x0002601801007387 */ /* 0x000fe80000100a00 */
[----:B------:R0:W-:Y:S04]  /*17fe0*/  STL.64 [R1+0x268], R26 ;  /* 0x0002681a01007387 */ /* 0x0001e80000100a00 */
[----:B0-----:R-:W2:Y:S04]  /*17ff0*/  LDL.LU.64 R26, [R1+0x1e68] ;  /* 0x001e6800011a7983 */ /* 0x001ea80000300a00 */
[----:B------:R-:W3:Y:S02]  /*18000*/  LDL.LU.64 R24, [R1+0x1e60] ;  /* 0x001e600001187983 */ /* 0x000ee40000300a00 */
[----:B---3--:R-:W-:-:S15]  /*18010*/  HMMA.16816.F32 R8, R12, R24, R8 ;  /* 0x000000180c08723c */ /* 0x008fde0000001808 */
[----:B------:R-:W-:-:S04]  /*18020*/  NOP ;  /* 0x0000000000007918 */ /* 0x000fc80000000000 */
[----:B------:R-:W-:Y:S04]  /*18030*/  STL.64 [R1+0x250], R8 ;  /* 0x0002500801007387 */ /* 0x000fe80000100a00 */
[----:B------:R0:W-:Y:S04]  /*18040*/  STL.64 [R1+0x258], R10 ;  /* 0x0002580a01007387 */ /* 0x0001e80000100a00 */
[----:B0-----:R-:W3:Y:S04]  /*18050*/  LDL.LU.64 R10, [R1+0x1e58] ;  /* 0x001e5800010a7983 */ /* 0x001ee80000300a00 */
[----:B------:R-:W3:Y:S04]  /*18060*/  LDL.LU.64 R8, [R1+0x1e50] ;  /* 0x001e500001087983 */ /* 0x000ee80000300a00 */
[----:B--2---:R-:W-:Y:S04]  /*18070*/  STL.64 [R1+0x1d30], R26 ;  /* 0x001d301a01007387 */ /* 0x004fe80000100a00 */
[----:B------:R0:W-:Y:S04]  /*18080*/  STL.64 [R1+0x1d28], R24 ;  /* 0x001d281801007387 */ /* 0x0001e80000100a00 */
[----:B0-----:R-:W2:Y:S01]  /*18090*/  LDL.64 R24, [R1] ;  /* 0x0000000001187983 */ /* 0x001ea20000100a00 */
[C---:B---3--:R-:W-:Y:S03]  /*180a0*/  HMMA.16816.F32 R16, R12.reuse, R8, R16 ;  /* 0x000000080c10723c */ /* 0x048fe60000001810 */
[----:B--2---:R0:W-:Y:S04]  /*180b0*/  STL.64 [R1+0x1d48], R24 ;  /* 0x001d481801007387 */ /* 0x0041e80000100a00 */
[----:B0-----:R-:W2:Y:S04]  /*180c0*/  LDL.LU.64 R24, [R1+0x550] ;  /* 0x0005500001187983 */ /* 0x001ea80000300a00 */
[----:B------:R-:W2:Y:S08]  /*180d0*/  LDL.LU.64 R26, [R1+0x558] ;  /* 0x00055800011a7983 */ /* 0x000eb00000300a00 */
[----:B------:R-:W-:Y:S04]  /*180e0*/  STL.64 [R1+0x240], R16 ;  /* 0x0002401001007387 */ /* 0x000fe80000100a00 */
[----:B------:R0:W-:Y:S04]  /*180f0*/  STL.64 [R1+0x248], R18 ;  /* 0x0002481201007387 */ /* 0x0001e80000100a00 */
[----:B0-----:R-:W3:Y:S04]  /*18100*/  LDL.LU.64 R18, [R1+0x1e48] ;  /* 0x001e480001127983 */ /* 0x001ee80000300a00 */
[----:B------:R-:W3:Y:S04]  /*18110*/  LDL.LU.64 R16, [R1+0x1e40] ;  /* 0x001e400001107983 */ /* 0x000ee80000300a00 */
[----:B------:R-:W-:Y:S04]  /*18120*/  STL.64 [R1+0x1dd8], R10 ;  /* 0x001dd80a01007387 */ /* 0x000fe80000100a00 */
[----:B------:R2:W-:Y:S04]  /*18130*/  STL.64 [R1+0x1dd0], R8 ;  /* 0x001dd00801007387 */ /* 0x0005e80000100a00 */
[----:B----4-:R-:W-:Y:S04]  /*18140*/  STL [R1+0x1df8], R6 ;  /* 0x001df80601007387 */ /* 0x010fe80000100800 */
[----:B------:R0:W-:Y:S01]  /*18150*/  STL.64 [R1+0x1df0], R4 ;  /* 0x001df00401007387 */ /* 0x0001e20000100a00 */
[----:B--2---:R-:W-:Y:S01]  /*18160*/  HMMA.16816.F32 R8, R12, R4, R24 ;  /* 0x000000040c08723c */ /* 0x004fe20000001818 */
[----:B------:R-:W-:-:S02]  /*18170*/  IMAD.MOV.U32 R25, RZ, RZ, R20 ;  /* 0x000000ffff197224 */ /* 0x000fc400078e0014 */
[----:B------:R-:W-:Y:S02]  /*18180*/  IMAD.MOV.U32 R24, RZ, RZ, R21 ;  /* 0x000000ffff187224 */ /* 0x000fe400078e0015 */
[----:B------:R-:W-:Y:S02]  /*18190*/  IMAD.MOV.U32 R21, RZ, RZ, R7 ;  /* 0x000000ffff157224 */ /* 0x000fe400078e0007 */
[----:B---3--:R-:W-:-:S12]  /*181a0*/  IMAD.MOV.U32 R20, RZ, RZ, R17 ;  /* 0x000000ffff147224 */ /* 0x008fd800078e0011 */
[----:B------:R-:W-:Y:S04]  /*181b0*/  STL.64 [R1+0x1d0], R8 ;  /* 0x0001d00801007387 */ /* 0x000fe80000100a00 */
[----:B------:R-:W-:Y:S04]  /*181c0*/  STL.64 [R1+0x1d8], R10 ;  /* 0x0001d80a01007387 */ /* 0x000fe80000100a00 */
[----:B------:R-:W2:Y:S04]  /*181d0*/  LDL.LU R17, [R1+0x1e3c] ;  /* 0x001e3c0001117983 */ /* 0x000ea80000300800 */
[----:B0-----:R-:W3:Y:S04]  /*181e0*/  LDL.LU.64 R4, [R1+0x3a0] ;  /* 0x0003a00001047983 */ /* 0x001ee80000300a00 */
[----:B------:R-:W4:Y:S04]  /*181f0*/  LDL.LU.64 R6, [R1+0x3a8] ;  /* 0x0003a80001067983 */ /* 0x000f280000300a00 */
[----:B----4-:R-:W-:Y:S04]  /*18200*/  STL.64 [R1+0x1e08], R6 ;  /* 0x001e080601007387 */ /* 0x010fe80000100a00 */
[----:B---3--:R0:W-:Y:S02]  /*18210*/  STL.64 [R1+0x1e00], R4 ;  /* 0x001e000401007387 */ /* 0x0081e40000100a00 */
[----:B0-----:R-:W-:-:S02]  /*18220*/  IMAD.MOV.U32 R4, RZ, RZ, R18 ;  /* 0x000000ffff047224 */ /* 0x001fc400078e0012 */
[----:B------:R-:W-:Y:S01]  /*18230*/  IMAD.MOV.U32 R5, RZ, RZ, R19 ;  /* 0x000000ffff057224 */ /* 0x000fe200078e0013 */
[----:B------:R-:W2:Y:S04]  /*18240*/  LDL.LU R18, [R1+0x1e38] ;  /* 0x001e380001127983 */ /* 0x000ea80000300800 */
[----:B------:R-:W2:Y:S04]  /*18250*/  LDL.LU R19, [R1+0x1e34] ;  /* 0x001e340001137983 */ /* 0x000ea80000300800 */
[----:B------:R0:W-:Y:S04]  /*18260*/  STL.64 [R1+0x1e18], R4 ;  /* 0x001e180401007387 */ /* 0x0001e80000100a00 */
[----:B0-----:R-:W2:Y:S01]  /*18270*/  LDL R4, [R1+0xc0] ;  /* 0x0000c00001047983 */ /* 0x001ea20000100800 */
[----:B------:R-:W-:-:S03]  /*18280*/  IMAD.MOV.U32 R5, RZ, RZ, R2 ;  /* 0x000000ffff057224 */ /* 0x000fc600078e0002 */
[----:B------:R-:W3:Y:S04]  /*18290*/  LDL.LU R2, [R1+0x1e30] ;  /* 0x001e300001027983 */ /* 0x000ee80000300800 */
[----:B------:R-:W4:Y:S04]  /*182a0*/  LDL.LU.64 R8, [R1+0x390] ;  /* 0x0003900001087983 */ /* 0x000f280000300a00 */
[----:B------:R-:W2:Y:S04]  /*182b0*/  LDL.LU.64 R10, [R1+0x398] ;  /* 0x00039800010a7983 */ /* 0x000ea80000300a00 */
[----:B---3--:R-:W0:Y:S04]  /*182c0*/  LDSM.16.MT88.4 R12, [R2+UR5+0x180] ;  /* 0x00018005020c783b */ /* 0x008e280008004200 */
[----:B--2---:R-:W-:Y:S04]  /*182d0*/  STL.64 [R1+0x1de8], R10 ;  /* 0x001de80a01007387 */ /* 0x004fe80000100a00 */
[----:B----4-:R1:W-:Y:S04]  /*182e0*/  STL.64 [R1+0x1de0], R8 ;  /* 0x001de00801007387 */ /* 0x0103e80000100a00 */
[----:B-1----:R-:W2:Y:S04]  /*182f0*/  LDL.64 R8, [R1+0xa0] ;  /* 0x0000a00001087983 */ /* 0x002ea80000100a00 */
[----:B--2---:R1:W-:Y:S04]  /*18300*/  STL.64 [R1+0x1e10], R8 ;  /* 0x001e100801007387 */ /* 0x0043e80000100a00 */
[----:B-1----:R-:W2:Y:S04]  /*18310*/  LDL.LU.64 R8, [R1+0x3b0] ;  /* 0x0003b00001087983 */ /* 0x002ea80000300a00 */
[----:B------:R-:W3:Y:S04]  /*18320*/  LDL.LU.64 R10, [R1+0x3b8] ;  /* 0x0003b800010a7983 */ /* 0x000ee80000300a00 */
[----:B---3--:R-:W-:Y:S04]  /*18330*/  STL.64 [R1+0x1e28], R10 ;  /* 0x001e280a01007387 */ /* 0x008fe80000100a00 */
[----:B--2---:R1:W-:Y:S04]  /*18340*/  STL.64 [R1+0x1e20], R8 ;  /* 0x001e200801007387 */ /* 0x0043e80000100a00 */
[----:B-1----:R-:W2:Y:S04]  /*18350*/  LDL.LU.64 R8, [R1+0x3c0] ;  /* 0x0003c00001087983 */ /* 0x002ea80000300a00 */
[----:B------:R-:W2:Y:S04]  /*18360*/  LDL.LU.64 R10, [R1+0x3c8] ;  /* 0x0003c800010a7983 */ /* 0x000ea80000300a00 */
[----:B------:R-:W-:Y:S04]  /*18370*/  STL.64 [R1+0x1d80], R20 ;  /* 0x001d801401007387 */ /* 0x000fe80000100a00 */
[----:B------:R1:W-:Y:S04]  /*18380*/  STL.64 [R1+0x1d60], R24 ;  /* 0x001d601801007387 */ /* 0x0003e80000100a00 */
[----:B-1----:R-:W3:Y:S04]  /*18390*/  LDL.64 R24, [R1+0x80] ;  /* 0x0000800001187983 */ /* 0x002ee80000100a00 */
[----:B0-----:R-:W-:Y:S04]  /*183a0*/  STL.64 [R1+0x1d10], R14 ;  /* 0x001d100e01007387 */ /* 0x001fe80000100a00 */
[----:B------:R0:W-:Y:S04]  /*183b0*/  STL.64 [R1+0x1d08], R12 ;  /* 0x001d080c01007387 */ /* 0x0001e80000100a00 */
[----:B0-----:R-:W4:Y:S04]  /*183c0*/  LDL R12, [R1+0x90] ;  /* 0x00009000010c7983 */ /* 0x001f280000100800 */
[----:B------:R-:W4:Y:S04]  /*183d0*/  LDL R13, [R1+0x94] ;  /* 0x00009400010d7983 */ /* 0x000f280000100800 */
[----:B------:R-:W-:Y:S01]  /*183e0*/  STL [R1+0x1c0c], R2 ;  /* 0x001c0c0201007387 */ /* 0x000fe20000100800 */
[----:B--2---:R-:W-:Y:S03]  /*183f0*/  HMMA.16816.F32 R4, R16, R4, R8 ;  /* 0x000000041004723c */ /* 0x004fe60000001808 */
[----:B------:R-:W2:Y:S04]  /*18400*/  LDL.LU.64 R10, [R1+0x1e28] ;  /* 0x001e2800010a7983 */ /* 0x000ea80000300a00 */
[----:B------:R-:W2:-:S12]  /*18410*/  LDL.LU.64 R8, [R1+0x1e20] ;  /* 0x001e200001087983 */ /* 0x000e980000300a00 */
[----:B------:R0:W-:Y:S04]  /*18420*/  STL.64 [R1+0x3c0], R4 ;  /* 0x0003c00401007387 */ /* 0x0001e80000100a00 */
[----:B------:R2:W-:Y:S04]  /*18430*/  STL.64 [R1+0x3c8], R6 ;  /* 0x0003c80601007387 */ /* 0x0005e80000100a00 */
[----:B0-----:R-:W2:Y:S02]  /*18440*/  LDL.LU.64 R4, [R1+0x1e18] ;  /* 0x001e180001047983 */ /* 0x001ea40000300a00 */
[----:B--2---:R-:W-:Y:S02]  /*18450*/  HMMA.16816.F32 R4, R16, R4, R8 ;  /* 0x000000041004723c */ /* 0x004fe40000001808 */
[----:B------:R-:W2:-:S15]  /*18460*/  LDL.LU.64 R8, [R1+0x1e10] ;  /* 0x001e100001087983 */ /* 0x000e9e0000300a00 */
[----:B------:R-:W-:Y:S02]  /*18470*/  NOP ;  /* 0x0000000000007918 */ /* 0x000fe40000000000 */
[----:B------:R-:W-:Y:S04]  /*18480*/  STL.64 [R1+0x3b0], R4 ;  /* 0x0003b00401007387 */ /* 0x000fe80000100a00 */
[----:B------:R0:W-:Y:S04]  /*18490*/  STL.64 [R1+0x3b8], R6 ;  /* 0x0003b80601007387 */ /* 0x0001e80000100a00 */
[----:B0-----:R-:W3:Y:S04]  /*184a0*/  LDL.LU.64 R6, [R1+0x1e08] ;  /* 0x001e080001067983 */ /* 0x001ee80000300a00 */
[----:B------:R-:W3:Y:S01]  /*184b0*/  LDL.LU.64 R4, [R1+0x1e00] ;  /* 0x001e000001047983 */ /* 0x000ee20000300a00 */
[----:B------:R-:W-:-:S02]  /*184c0*/  IMAD.MOV.U32 R20, RZ, RZ, R29 ;  /* 0x000000ffff147224 */ /* 0x000fc400078e001d */
[----:B------:R-:W-:Y:S01]  /*184d0*/  IMAD.MOV.U32 R21, RZ, RZ, R28 ;  /* 0x000000ffff157224 */ /* 0x000fe200078e001c */
[----:B------:R-:W4:Y:S04]  /*184e0*/  LDL.LU R29, [R1+0x1dfc] ;  /* 0x001dfc00011d7983 */ /* 0x000f280000300800 */
[----:B------:R-:W-:Y:S01]  /*184f0*/  STL.64 [R1+0x1d98], R20 ;  /* 0x001d981401007387 */ /* 0x000fe20000100a00 */
[----:B--2---:R-:W-:Y:S01]  /*18500*/  IMAD.MOV.U32 R2, RZ, RZ, R9 ;  /* 0x000000ffff027224 */ /* 0x004fe200078e0009 */
[----:B---3--:R-:W-:-:S15]  /*18510*/  HMMA.16816.F32 R4, R16, R8, R4 ;  /* 0x000000081004723c */ /* 0x008fde0000001804 */
[----:B------:R-:W-:-:S04]  /*18520*/  NOP ;  /* 0x0000000000007918 */ /* 0x000fc80000000000 */
[----:B------:R-:W-:Y:S04]  /*18530*/  STL.64 [R1+0x3a0], R4 ;  /* 0x0003a00401007387 */ /* 0x000fe80000100a00 */
[----:B------:R0:W-:Y:S04]  /*18540*/  STL.64 [R1+0x3a8], R6 ;  /* 0x0003a80601007387 */ /* 0x0001e80000100a00 */
[----:B0-----:R-:W2:Y:S04]  /*18550*/  LDL.LU R6, [R1+0x1df8] ;  /* 0x001df80001067983 */ /* 0x001ea80000300800 */
[----:B------:R-:W3:Y:S01]  /*18560*/  LDL.LU.64 R4, [R1+0x1df0] ;  /* 0x001df00001047983 */ /* 0x000ee20000300a00 */
[----:B------:R-:W-:-:S03]  /*18570*/  IMAD.MOV.U32 R7, RZ, RZ, R8 ;  /* 0x000000ffff077224 */ /* 0x000fc600078e0008 */
[----:B------:R-:W4:Y:S04]  /*18580*/  LDL.LU.64 R10, [R1+0x1de8] ;  /* 0x001de800010a7983 */ /* 0x000f280000300a00 */
[----:B------:R-:W4:Y:S01]  /*18590*/  LDL.LU.64 R8, [R1+0x1de0] ;  /* 0x001de00001087983 */ /* 0x000f220000300a00 */
[----:B------:R-:W-:Y:S02]  /*185a0*/  IMAD.MOV.U32 R20, RZ, RZ, R23 ;  /* 0x000000ffff147224 */ /* 0x000fe400078e0017 */
[----:B------:R-:W-:-:S05]  /*185b0*/  IMAD.MOV.U32 R21, RZ, RZ, R22 ;  /* 0x000000ffff157224 */ /* 0x000fca00078e0016 */
[----:B------:R0:W-:Y:S04]  /*185c0*/  STL.64 [R1+0x1db0], R20 ;  /* 0x001db01401007387 */ /* 0x0001e80000100a00 */
[----:B0-----:R-:W2:Y:S04]  /*185d0*/  LDL.LU.64 R20, [R1+0x380] ;  /* 0x0003800001147983 */ /* 0x001ea80000300a00 */
[----:B------:R-:W2:Y:S01]  /*185e0*/  LDL.LU.64 R22, [R1+0x388] ;  /* 0x0003880001167983 */ /* 0x000ea20000300a00 */
[C---:B----4-:R-:W-:Y:S03]  /*185f0*/  HMMA.16816.F32 R12, R16.reuse, R12, R8 ;  /* 0x0000000c100c723c */ /* 0x050fe60000001808 */
[----:B------:R-:W4:Y:S04]  /*18600*/  LDL.LU.64 R10, [R1+0x1dd8] ;  /* 0x001dd800010a7983 */ /* 0x000f280000300a00 */
[----:B------:R-:W3:Y:S01]  /*18610*/  LDL.LU.64 R8, [R1+0x1dd0] ;  /* 0x001dd00001087983 */ /* 0x000ee20000300a00 */
[----:B--2---:R-:W-:Y:S11]  /*18620*/  HMMA.16816.F32 R20, R16, R24, R20 ;  /* 0x000000181014723c */ /* 0x004ff60000001814 */
[----:B------:R0:W-:Y:S04]  /*18630*/  STL.64 [R1+0x390], R12 ;  /* 0x0003900c01007387 */ /* 0x0001e80000100a00 */
[----:B------:R-:W-:Y:S01]  /*18640*/  STL.64 [R1+0x398], R14 ;  /* 0x0003980e01007387 */ /* 0x000fe20000100a00 */
[----:B0-----:R-:W-:-:S02]  /*18650*/  IMAD.MOV.U32 R13, RZ, RZ, R6 ;  /* 0x000000ffff0d7224 */ /* 0x001fc400078e0006 */
[----:B----4-:R-:W-:-:S05]  /*18660*/  IMAD.MOV.U32 R12, RZ, RZ, R11 ;  /* 0x000000ffff0c7224 */ /* 0x010fca00078e000b */
[----:B------:R-:W-:Y:S04]  /*18670*/  STL.64 [R1+0x1db8], R12 ;  /* 0x001db80c01007387 */ /* 0x000fe80000100a00 */
[----:B------:R0:W-:Y:S04]  /*18680*/  STL.64 [R1+0x380], R20 ;  /* 0x0003801401007387 */ /* 0x0001e80000100a00 */
[----:B------:R1:W-:Y:S04]  /*18690*/  STL.64 [R1+0x388], R22 ;  /* 0x0003881601007387 */ /* 0x0003e80000100a00 */
[----:B0-----:R-:W2:Y:S04]  /*186a0*/  LDL.LU.64 R20, [R1+0x360] ;  /* 0x0003600001147983 */ /* 0x001ea80000300a00 */
[----:B-1----:R-:W4:Y:S01]  /*186b0*/  LDL.LU.64 R22, [R1+0x368] ;  /* 0x0003680001167983 */ /* 0x002f220000300a00 */
[----:B------:R-:W-:-:S02]  /*186c0*/  IMAD.MOV.U32 R11, RZ, RZ, R24 ;  /* 0x000000ffff0b7224 */ /* 0x000fc400078e0018 */
[----:B------:R-:W-:Y:S01]  /*186d0*/  IMAD.MOV.U32 R6, RZ, RZ, R25 ;  /* 0x000000ffff067224 */ /* 0x000fe200078e0019 */
[----:B----4-:R-:W-:Y:S04]  /*186e0*/  STL.64 [R1+0x1dc8], R22 ;  /* 0x001dc81601007387 */ /* 0x010fe80000100a00 */
[----:B--2---:R0:W-:Y:S04]  /*186f0*/  STL.64 [R1+0x1dc0], R20 ;  /* 0x001dc01401007387 */ /* 0x0041e80000100a00 */
[----:B0-----:R-:W2:Y:S04]  /*18700*/  LDL.LU.64 R20, [R1+0x370] ;  /* 0x0003700001147983 */ /* 0x001ea80000300a00 */
[----:B------:R-:W2:Y:S04]  /*18710*/  LDL.LU.64 R22, [R1+0x378] ;  /* 0x0003780001167983 */ /* 0x000ea80000300a00 */
[----:B------:R-:W4:Y:S04]  /*18720*/  LDL.LU.64 R24, [R1+0x320] ;  /* 0x0003200001187983 */ /* 0x000f280000300a00 */
        /* <DEDUP_REMOVED lines=9> */
[----:B------:R-:W-:-:S02]  /*187c0*/  IMAD.MOV.U32 R12, RZ, RZ, R3 ;  /* 0x000000ffff0c7224 */ /* 0x000fc400078e0003 */
[----:B------:R-:W-:Y:S01]  /*187d0*/  IMAD.MOV.U32 R13, RZ, RZ, R0 ;  /* 0x000000ffff0d7224 */ /* 0x000fe200078e0000 */
[----:B----4-:R-:W-:Y:S04]  /*187e0*/  STL.64 [R1+0x1da8], R26 ;  /* 0x001da81a01007387 */ /* 0x010fe80000100a00 */
[----:B--2---:R0:W-:Y:S04]  /*187f0*/  STL.64 [R1+0x1da0], R24 ;  /* 0x001da01801007387 */ /* 0x0041e80000100a00 */
[----:B0-----:R-:W2:Y:S04]  /*18800*/  LDL.LU.64 R24, [R1+0x350] ;  /* 0x0003500001187983 */ /* 0x001ea80000300a00 */
[----:B------:R-:W2:Y:S04]  /*18810*/  LDL.LU.64 R26, [R1+0x358] ;  /* 0x00035800011a7983 */ /* 0x000ea80000300a00 */
[----:B------:R-:W-:Y:S04]  /*18820*/  STL.64 [R1+0x1d40], R6 ;  /* 0x001d400601007387 */ /* 0x000fe80000100a00 */
[----:B---3--:R0:W-:Y:S04]  /*18830*/  STL.64 [R1+0x1d38], R4 ;  /* 0x001d380401007387 */ /* 0x0081e80000100a00 */
[----:B0-----:R-:W3:Y:S04]  /*18840*/  LDL.LU.64 R4, [R1+0x300] ;  /* 0x0003000001047983 */ /* 0x001ee80000300a00 */
[----:B------:R-:W4:Y:S01]  /*18850*/  LDL.LU.64 R6, [R1+0x308] ;  /* 0x0003080001067983 */ /* 0x000f220000300a00 */
[C---:B------:R-:W-:Y:S03]  /*18860*/  HMMA.16816.F32 R12, R16.reuse, R12, R20 ;  /* 0x0000000c100c723c */ /* 0x040fe60000001814 */
[----:B----4-:R-:W-:Y:S04]  /*18870*/  STL.64 [R1+0x1d58], R6 ;  /* 0x001d580601007387 */ /* 0x010fe80000100a00 */
[----:B---3--:R0:W-:Y:S04]  /*18880*/  STL.64 [R1+0x1d50], R4 ;  /* 0x001d500401007387 */ /* 0x0081e80000100a00 */
[----:B0-----:R-:W3:Y:S04]  /*18890*/  LDL.LU.64 R4, [R1+0x310] ;  /* 0x0003100001047983 */ /* 0x001ee80000300a00 */
[----:B------:R-:W3:Y:S04]  /*188a0*/  LDL.LU.64 R6, [R1+0x318] ;  /* 0x0003180001067983 */ /* 0x000ee80000300a00 */
[----:B------:R-:W-:Y:S04]  /*188b0*/  STL.64 [R1+0x1d20], R10 ;  /* 0x001d200a01007387 */ /* 0x000fe80000100a00 */
[----:B------:R0:W-:Y:S04]  /*188c0*/  STL.64 [R1+0x1d18], R8 ;  /* 0x001d180801007387 */ /* 0x0001e80000100a00 */
[----:B0-----:R-:W4:Y:S04]  /*188d0*/  LDL.LU.64 R8, [R1+0x2f0] ;  /* 0x0002f00001087983 */ /* 0x001f280000300a00 */
[----:B------:R-:W4:Y:S04]  /*188e0*/  LDL.LU.64 R10, [R1+0x2f8] ;  /* 0x0002f800010a7983 */ /* 0x000f280000300a00 */
[----:B------:R-:W2:Y:S04]  /*188f0*/  LDL.LU.64 R22, [R1+0x1dc8] ;  /* 0x001dc80001167983 */ /* 0x000ea80000300a00 */
[----:B------:R-:W2:Y:S04]  /*18900*/  LDL.LU.64 R20, [R1+0x1dc0] ;  /* 0x001dc00001147983 */ /* 0x000ea80000300a00 */
[----:B------:R0:W-:Y:S04]  /*18910*/  STL.64 [R1+0x370], R12 ;  /* 0x0003700c01007387 */ /* 0x0001e80000100a00 */
[----:B------:R2:W-:Y:S04]  /*18920*/  STL.64 [R1+0x378], R14 ;  /* 0x0003780e01007387 */ /* 0x0005e80000100a00 */
[----:B0-----:R-:W2:Y:S02]  /*18930*/  LDL.LU.64 R12, [R1+0x1db8] ;  /* 0x001db800010c7983 */ /* 0x001ea40000300a00 */
[----:B--2---:R-:W-:Y:S02]  /*18940*/  HMMA.16816.F32 R12, R16, R12, R20 ;  /* 0x0000000c100c723c */ /* 0x004fe40000001814 */
[----:B------:R-:W2:-:S15]  /*18950*/  LDL.LU.64 R20, [R1+0x1db0] ;  /* 0x001db00001147983 */ /* 0x000e9e0000300a00 */
[----:B------:R-:W-:Y:S02]  /*18960*/  NOP ;  /* 0x0000000000007918 */ /* 0x000fe40000000000 */
[----:B------:R0:W-:Y:S04]  /*18970*/  STL.64 [R1+0x360], R12 ;  /* 0x0003600c01007387 */ /* 0x0001e80000100a00 */
[----:B------:R1:W-:Y:S04]  /*18980*/  STL.64 [R1+0x368], R14 ;  /* 0x0003680e01007387 */ /* 0x0003e80000100a00 */
[----:B0-----:R-:W3:Y:S04]  /*18990*/  LDL.LU.64 R12, [R1+0x2e0] ;  /* 0x0002e000010c7983 */ /* 0x001ee80000300a00 */
[----:B-1----:R-:W3:Y:S01]  /*189a0*/  LDL.LU.64 R14, [R1+0x2e8] ;  /* 0x0002e800010e7983 */ /* 0x002ee20000300a00 */
        /* <DEDUP_REMOVED lines=19> */
[----:B------:R-:W3:-:S15]  /*18ae0*/  LDL.LU.64 R24, [R1+0x1d60] ;  /* 0x001d600001187983 */ /* 0x000ede0000300a00 */
[----:B------:R-:W-:Y:S02]  /*18af0*/  NOP ;  /* 0x0000000000007918 */ /* 0x000fe40000000000 */
[----:B------:R0:W-:Y:S04]  /*18b00*/  STL.64 [R1+0x320], R20 ;  /* 0x0003201401007387 */ /* 0x0001e80000100a00 */
[----:B------:R1:W-:Y:S04]  /*18b10*/  STL.64 [R1+0x328], R22 ;  /* 0x0003281601007387 */ /* 0x0003e80000100a00 */
[----:B0-----:R-:W2:Y:S04]  /*18b20*/  LDL.LU.64 R20, [R1+0x2d0] ;  /* 0x0002d00001147983 */ /* 0x001ea80000300a00 */
[----:B-1----:R-:W2:Y:S01]  /*18b30*/  LDL.LU.64 R22, [R1+0x2d8] ;  /* 0x0002d80001167983 */ /* 0x002ea20000300a00 */
[----:B---3--:R-:W-:Y:S03]  /*18b40*/  HMMA.16816.F32 R24, R16, R24, R4 ;  /* 0x000000181018723c */ /* 0x008fe60000001804 */
[----:B------:R-:W3:Y:S04]  /*18b50*/  LDL.LU.64 R6, [R1+0x1d58] ;  /* 0x001d580001067983 */ /* 0x000ee80000300a00 */
[----:B------:R-:W3:-:S12]  /*18b60*/  LDL.LU.64 R4, [R1+0x1d50] ;  /* 0x001d500001047983 */ /* 0x000ed80000300a00 */
        /* <DEDUP_REMOVED lines=18> */
[----:B------:R-:W3:Y:S04]  /*18c90*/  LDL.LU.64 R8, [R1+0x1d18] ;  /* 0x001d180001087983 */ /* 0x000ee80000300a00 */
[----:B--2---:R-:W-:Y:S04]  /*18ca0*/  STL.64 [R1+0x1c48], R26 ;  /* 0x001c481a01007387 */ /* 0x004fe80000100a00 */
[----:B------:R0:W-:Y:S04]  /*18cb0*/  STL.64 [R1+0x1c40], R24 ;  /* 0x001c401801007387 */ /* 0x0001e80000100a00 */
[----:B0-----:R-:W2:Y:S01]  /*18cc0*/  LDL.LU.64 R24, [R1+0xb0] ;  /* 0x0000b00001187983 */ /* 0x001ea20000300a00 */
[C---:B------:R-:W-:Y:S08]  /*18cd0*/  HMMA.16816.F32 R20, R16.reuse, R4, R20 ;  /* 0x000000041014723c */ /* 0x040ff00000001814 */
[----:B---3--:R-:W-:Y:S01]  /*18ce0*/  HMMA.16816.F32 R12, R16, R8, R12 ;  /* 0x00000008100c723c */ /* 0x008fe2000000180c */
[----:B--2---:R0:W-:Y:S04]  /*18cf0*/  STL.64 [R1+0x1cf8], R24 ;  /* 0x001cf81801007387 */ /* 0x0041e80000100a00 */
[----:B0-----:R-:W2:-:S14]  /*18d00*/  LDL.LU.64 R24, [R1+0xc0] ;  /* 0x0000c00001187983 */ /* 0x001e9c0000300a00 */
[----:B------:R-:W-:Y:S04]  /*18d10*/  STL.64 [R1+0x2e0], R12 ;  /* 0x0002e00c01007387 */ /* 0x000fe80000100a00 */
[----:B------:R0:W-:Y:S04]  /*18d20*/  STL.64 [R1+0x2e8], R14 ;  /* 0x0002e80e01007387 */ /* 0x0001e80000100a00 */
[----:B0-----:R-:W3:Y:S04]  /*18d30*/  LDL.LU.64 R14, [R1+0x1d10] ;  /* 0x001d1000010e7983 */ /* 0x001ee80000300a00 */
[----:B------:R-:W3:Y:S04]  /*18d40*/  LDL.LU.64 R12, [R1+0x1d08] ;  /* 0x001d0800010c7983 */ /* 0x000ee80000300a00 */
[----:B----4-:R-:W-:Y:S04]  /*18d50*/  STL [R1+0x1cb8], R10 ;  /* 0x001cb80a01007387 */ /* 0x010fe80000100800 */
[----:B------:R0:W-:Y:S04]  /*18d60*/  STL.64 [R1+0x1cb0], R8 ;  /* 0x001cb00801007387 */ /* 0x0001e80000100a00 */
[----:B------:R1:W-:Y:S04]  /*18d70*/  STL [R1+0x1d00], R11 ;  /* 0x001d000b01007387 */ /* 0x0003e80000100800 */
[----:B0-----:R-:W3:Y:S04]  /*18d80*/  LDL.LU.64 R8, [R1+0x8b0] ;  /* 0x0008b00001087983 */ /* 0x001ee80000300a00 */
[----:B-1----:R-:W3:Y:S04]  /*18d90*/  LDL.LU.64 R10, [R1+0x8b8] ;  /* 0x0008b800010a7983 */ /* 0x002ee80000300a00 */
[----:B------:R-:W-:Y:S04]  /*18da0*/  STL.64 [R1+0x2d0], R20 ;  /* 0x0002d01401007387 */ /* 0x000fe80000100a00 */
[----:B------:R-:W-:Y:S04]  /*18db0*/  STL.64 [R1+0x2d8], R22 ;  /* 0x0002d81601007387 */ /* 0x000fe80000100a00 */
[----:B------:R-:W0:Y:S01]  /*18dc0*/  LDSM.16.MT88.4 R20, [R29+UR5+0x180] ;  /* 0x000180051d14783b */ /* 0x000e220008004200 */
[----:B------:R-:W-:-:S02]  /*18dd0*/  IMAD.MOV.U32 R16, RZ, RZ, R7 ;  /* 0x000000ffff107224 */ /* 0x000fc400078e0007 */
[----:B------:R-:W-:Y:S01]  /*18de0*/  IMAD.MOV.U32 R17, RZ, RZ, R2 ;  /* 0x000000ffff117224 */ /* 0x000fe200078e0002 */
[----:B0-----:R-:W-:Y:S04]  /*18df0*/  STL [R1+0x1c1c], R20 ;  /* 0x001c1c1401007387 */ /* 0x001fe80000100800 */
[----:B------:R0:W-:Y:S04]  /*18e00*/  STL [R1+0x1c18], R21 ;  /* 0x001c181501007387 */ /* 0x0001e80000100800 */
[----:B------:R-:W-:Y:S04]  /*18e10*/  STL [R1+0x1c14], R22 ;  /* 0x001c141601007387 */ /* 0x000fe80000100800 */
[----:B------:R1:W-:Y:S04]  /*18e20*/  STL [R1+0x1c10], R23 ;  /* 0x001c101701007387 */ /* 0x0003e80000100800 */
[----:B0-----:R-:W4:Y:S04]  /*18e30*/  LDL.LU.64 R20, [R1+0x870] ;  /* 0x0008700001147983 */ /* 0x001f280000300a00 */
[----:B-1----:R-:W4:Y:S01]  /*18e40*/  LDL.LU.64 R22, [R1+0x878] ;  /* 0x0008780001167983 */ /* 0x002f220000300a00 */
[----:B--2---:R-:W-:-:S02]  /*18e50*/  IMAD.MOV.U32 R7, RZ, RZ, R25 ;  /* 0x000000ffff077224 */ /* 0x004fc400078e0019 */
[----:B------:R-:W-:Y:S01]  /*18e60*/  IMAD.MOV.U32 R2, RZ, RZ, R24 ;  /* 0x000000ffff027224 */ /* 0x000fe200078e0018 */
[----:B---3--:R-:W-:-:S15]  /*18e70*/  HMMA.16816.F32 R8, R12, R24, R8 ;  /* 0x000000180c08723c */ /* 0x008fde0000001808 */
[----:B------:R-:W-:-:S04]  /*18e80*/  NOP ;  /* 0x0000000000007918 */ /* 0x000fc80000000000 */
[----:B------:R-:W-:Y:S04]  /*18e90*/  STL.64 [R1+0x1b0], R8 ;  /* 0x0001b00801007387 */ /* 0x000fe80000100a00 */
[----:B------:R0:W-:Y:S04]  /*18ea0*/  STL.64 [R1+0x1b8], R10 ;  /* 0x0001b80a01007387 */ /* 0x0001e80000100a00 */
[----:B0-----:R-:W2:Y:S04]  /*18eb0*/  LDL.LU R11, [R1+0x1d00] ;  /* 0x001d0000010b7983 */ /* 0x001ea80000300800 */
[----:B------:R-:W4:Y:S04]  /*18ec0*/  LDL.LU.64 R24, [R1+0x1cf8] ;  /* 0x001cf80001187983 */ /* 0x000f280000300a00 */
[----:B------:R-:W3:Y:S04]  /*18ed0*/  LDL.LU.64 R8, [R1+0x90] ;  /* 0x0000900001087983 */ /* 0x000ee80000300a00 */
[----:B------:R-:W-:Y:S04]  /*18ee0*/  STL [R1+0x1c24], R7 ;  /* 0x001c240701007387 */ /* 0x000fe80000100800 */
[----:B------:R0:W-:Y:S04]  /*18ef0*/  STL.64 [R1+0x1cc0], R4 ;  /* 0x001cc00401007387 */ /* 0x0001e80000100a00 */
[----:B0-----:R-:W2:Y:S04]  /*18f00*/  LDL.LU.64 R4, [R1+0x60] ;  /* 0x0000600001047983 */ /* 0x001ea80000300a00 */
[----:B--2---:R0:W-:Y:S04]  /*18f10*/  STL.64 [R1+0x1cc8], R4 ;  /* 0x001cc80401007387 */ /* 0x0041e80000100a00 */
[----:B0-----:R-:W2:Y:S01]  /*18f20*/  LDL.LU.64 R4, [R1+0x70] ;  /* 0x0000700001047983 */ /* 0x001ea20000300a00 */
[----:B----4-:R-:W-:Y:S03]  /*18f30*/  HMMA.16816.F32 R20, R12, R24, R20 ;  /* 0x000000180c14723c */ /* 0x010fe60000001814 */
[----:B--2---:R-:W-:Y:S04]  /*18f40*/  STL.64 [R1+0x1ce0], R4 ;  /* 0x001ce00401007387 */ /* 0x004fe80000100a00 */
[----:B------:R-:W-:-:S12]  /*18f50*/  STL [R1+0x1c20], R2 ;  /* 0x001c200201007387 */ /* 0x000fd80000100800 */
[----:B------:R0:W-:Y:S04]  /*18f60*/  STL.64 [R1+0x1a0], R20 ;  /* 0x0001a01401007387 */ /* 0x0001e80000100a00 */
[----:B------:R-:W-:Y:S01]  /*18f70*/  STL.64 [R1+0x1a8], R22 ;  /* 0x0001a81601007387 */ /* 0x000fe20000100a00 */
[----:B0-----:R-:W-:Y:S02]  /*18f80*/  IMAD.MOV.U32 R20, RZ, RZ, R24 ;  /* 0x000000ffff147224 */ /* 0x001fe400078e0018 */
[----:B------:R-:W-:Y:S02]  /*18f90*/  IMAD.MOV.U32 R21, RZ, RZ, R25 ;  /* 0x000000ffff157224 */ /* 0x000fe400078e0019 */
[----:B------:R-:W-:Y:S02]  /*18fa0*/  IMAD.MOV.U32 R24, RZ, RZ, R3 ;  /* 0x000000ffff187224 */ /* 0x000fe400078e0003 */
[----:B------:R-:W-:-:S05]  /*18fb0*/  IMAD.MOV.U32 R25, RZ, RZ, R0 ;  /* 0x000000ffff197224 */ /* 0x000fca00078e0000 */
[----:B------:R0:W-:Y:S04]  /*18fc0*/  STL.64 [R1+0x1c60], R24 ;  /* 0x001c601801007387 */ /* 0x0001e80000100a00 */
[----:B0-----:R-:W2:Y:S04]  /*18fd0*/  LDL.LU.64 R24, [R1+0x860] ;  /* 0x0008600001187983 */ /* 0x001ea80000300a00 */
[----:B------:R-:W2:Y:S04]  /*18fe0*/  LDL.LU.64 R26, [R1+0x868] ;  /* 0x00086800011a7983 */ /* 0x000ea80000300a00 */
[----:B------:R-:W-:Y:S04]  /*18ff0*/  STL [R1+0x1c2c], R21 ;  /* 0x001c2c1501007387 */ /* 0x000fe80000100800 */
[----:B------:R2:W-:Y:S02]  /*19000*/  STL [R1+0x1c28], R20 ;  /* 0x001c281401007387 */ /* 0x0005e40000100800 */
[----:B--2---:R-:W-:Y:S02]  /*19010*/  HMMA.16816.F32 R20, R12, R16, R24 ;  /* 0x000000100c14723c */ /* 0x004fe40000001818 */
[----:B------:R-:W3:Y:S04]  /*19020*/  LDL.LU.64 R16, [R1+0x850] ;  /* 0x0008500001107983 */ /* 0x000ee80000300a00 */
[----:B------:R-:W3:-:S13]  /*19030*/  LDL.LU.64 R18, [R1+0x858] ;  /* 0x0008580001127983 */ /* 0x000eda0000300a00 */
[----:B------:R0:W-:Y:S04]  /*19040*/  STL.64 [R1+0x190], R20 ;  /* 0x0001901401007387 */ /* 0x0001e80000100a00 */
[----:B------:R1:W-:Y:S04]  /*19050*/  STL.64 [R1+0x198], R22 ;  /* 0x0001981601007387 */ /* 0x0003e80000100a00 */
[----:B0-----:R-:W2:Y:S04]  /*19060*/  LDL.LU.64 R20, [R1+0x820] ;  /* 0x0008200001147983 */ /* 0x001ea80000300a00 */
[----:B-1----:R-:W4:Y:S04]  /*19070*/  LDL.LU.64 R22, [R1+0x828] ;  /* 0x0008280001167983 */ /* 0x002f280000300a00 */
[----:B----4-:R-:W-:Y:S04]  /*19080*/  STL.64 [R1+0x1cd8], R22 ;  /* 0x001cd81601007387 */ /* 0x010fe80000100a00 */
[----:B--2---:R0:W-:Y:S04]  /*19090*/  STL.64 [R1+0x1cd0], R20 ;  /* 0x001cd01401007387 */ /* 0x0041e80000100a00 */
[----:B0-----:R-:W2:Y:S04]  /*190a0*/  LDL.LU.64 R20, [R1+0x830] ;  /* 0x0008300001147983 */ /* 0x001ea80000300a00 */
[----:B------:R-:W4:Y:S04]  /*190b0*/  LDL.LU.64 R22, [R1+0x838] ;  /* 0x0008380001167983 */ /* 0x000f280000300a00 */
[----:B----4-:R-:W-:Y:S04]  /*190c0*/  STL.64 [R1+0x1cf0], R22 ;  /* 0x001cf01601007387 */ /* 0x010fe80000100a00 */
[----:B--2---:R0:W-:Y:S04]  /*190d0*/  STL.64 [R1+0x1ce8], R20 ;  /* 0x001ce81401007387 */ /* 0x0041e80000100a00 */
[----:B0-----:R-:W2:Y:S04]  /*190e0*/  LDL.LU.64 R20, [R1+0x840] ;  /* 0x0008400001147983 */ /* 0x001ea80000300a00 */
[----:B------:R-:W2:Y:S04]  /*190f0*/  LDL.LU.64 R22, [R1+0x848] ;  /* 0x0008480001167983 */ /* 0x000ea80000300a00 */
[----:B------:R-:W4:Y:S04]  /*19100*/  LDL.LU.64 R24, [R1+0x10] ;  /* 0x0000100001187983 */ /* 0x000f280000300a00 */
[----:B----4-:R0:W-:Y:S04]  /*19110*/  STL.64 [R1+0x1c78], R24 ;  /* 0x001c781801007387 */ /* 0x0101e80000100a00 */
[----:B0-----:R-:W4:Y:S04]  /*19120*/  LDL.LU.64 R24, [R1+0x20] ;  /* 0x0000200001187983 */ /* 0x001f280000300a00 */
[----:B----4-:R0:W-:Y:S04]  /*19130*/  STL.64 [R1+0x1c90], R24 ;  /* 0x001c901801007387 */ /* 0x0101e80000100a00 */
[----:B0-----:R-:W4:Y:S01]  /*19140*/  LDL.LU.64 R24, [R1+0x30] ;  /* 0x0000300001187983 */ /* 0x001f220000300a00 */
[----:B------:R-:W-:-:S02]  /*19150*/  IMAD.MOV.U32 R4, RZ, RZ, R11 ;  /* 0x000000ffff047224 */ /* 0x000fc400078e000b */
[----:B------:R-:W-:-:S07]  /*19160*/  IMAD.MOV.U32 R5, RZ, RZ, R6 ;  /* 0x000000ffff057224 */ /* 0x000fce00078e0006 */
[C---:B--2---:R-:W-:Y:S01]  /*19170*/  HMMA.16816.F32 R4, R12.reuse, R4, R20 ;  /* 0x000000040c04723c */ /* 0x044fe20000001814 */
[----:B----4-:R3:W-:Y:S07]  /*19180*/  STL.64 [R1+0x1ca8], R24 ;  /* 0x001ca81801007387 */ /* 0x0107ee0000100a00 */
[----:B---3--:R-:W-:Y:S01]  /*19190*/  HMMA.16816.F32 R24, R12, R8, R16 ;  /* 0x000000080c18723c */ /* 0x008fe20000001810 */
[----:B------:R-:W-:Y:S02]  /*191a0*/  IMAD.MOV.U32 R17, RZ, RZ, R8 ;  /* 0x000000ffff117224 */ /* 0x000fe400078e0008 */
[----:B------:R-:W-:-:S15]  /*191b0*/  IMAD.MOV.U32 R16, RZ, RZ, R9 ;  /* 0x000000ffff107224 */ /* 0x000fde00078e0009 */
[----:B------:R-:W-:Y:S01]  /*191c0*/  NOP ;  /* 0x0000000000007918 */ /* 0x000fe20000000000 */
[----:B------:R0:W-:Y:S04]  /*191d0*/  STL.64 [R1+0x180], R24 ;  /* 0x0001801801007387 */ /* 0x0001e80000100a00 */
[----:B------:R-:W-:Y:S04]  /*191e0*/  STL.64 [R1+0x188], R26 ;  /* 0x0001881a01007387 */ /* 0x000fe80000100a00 */
[----:B------:R-:W2:Y:S04]  /*191f0*/  LDL.LU.64 R8, [R1+0x50] ;  /* 0x0000500001087983 */ /* 0x000ea80000300a00 */
[----:B0-----:R-:W3:Y:S04]  /*19200*/  LDL.LU.64 R24, [R1+0x40] ;  /* 0x0000400001187983 */ /* 0x001ee80000300a00 */
        /* <DEDUP_REMOVED lines=9> */
[----:B------:R-:W-:Y:S04]  /*192a0*/  STL.64 [R1+0x160], R20 ;  /* 0x0001601401007387 */ /* 0x000fe80000100a00 */
[----:B------:R0:W-:Y:S04]  /*192b0*/  STL.64 [R1+0x168], R22 ;  /* 0x0001681601007387 */ /* 0x0001e80000100a00 */
[----:B0-----:R-:W4:Y:S04]  /*192c0*/  LDL.LU.64 R22, [R1+0x1cd8] ;  /* 0x001cd80001167983 */ /* 0x001f280000300a00 */
[----:B------:R-:W4:Y:S04]  /*192d0*/  LDL.LU.64 R20, [R1+0x1cd0] ;  /* 0x001cd00001147983 */ /* 0x000f280000300a00 */
[----:B------:R-:W4:Y:S04]  /*192e0*/  LDL.LU.64 R4, [R1+0x1cc8] ;  /* 0x001cc80001047983 */ /* 0x000f280000300a00 */
[----:B------:R-:W-:Y:S04]  /*192f0*/  STL.64 [R1+0x1c38], R18 ;  /* 0x001c381201007387 */ /* 0x000fe80000100a00 */
[----:B------:R4:W-:Y:S02]  /*19300*/  STL.64 [R1+0x1c30], R16 ;  /* 0x001c301001007387 */ /* 0x0009e40000100a00 */
[----:B----4-:R-:W-:Y:S01]  /*19310*/  HMMA.16816.F32 R16, R12, R4, R20 ;  /* 0x000000040c10723c */ /* 0x010fe20000001814 */
[----:B------:R-:W-:-:S02]  /*19320*/  IMAD.MOV.U32 R29, RZ, RZ, R4 ;  /* 0x000000ffff1d7224 */ /* 0x000fc400078e0004 */
[----:B------:R-:W-:-:S15]  /*19330*/  IMAD.MOV.U32 R28, RZ, RZ, R5 ;  /* 0x000000ffff1c7224 */ /* 0x000fde00078e0005 */
[----:B------:R-:W-:Y:S01]  /*19340*/  NOP ;  /* 0x0000000000007918 */ /* 0x000fe20000000000 */
[----:B------:R0:W-:Y:S04]  /*19350*/  STL.64 [R1+0x150], R16 ;  /* 0x0001501001007387 */ /* 0x0001e80000100a00 */
[----:B------:R1:W-:Y:S04]  /*19360*/  STL.64 [R1+0x158], R18 ;  /* 0x0001581201007387 */ /* 0x0003e80000100a00 */
[----:B------:R-:W2:Y:S04]  /*19370*/  LDL.LU.64 R4, [R1+0x810] ;  /* 0x0008100001047983 */ /* 0x000ea80000300a00 */
[----:B------:R-:W2:Y:S04]  /*19380*/  LDL.LU.64 R6, [R1+0x818] ;  /* 0x0008180001067983 */ /* 0x000ea80000300a00 */
[----:B------:R-:W3:Y:S04]  /*19390*/  LDL.LU.64 R20, [R1+0x800] ;  /* 0x0008000001147983 */ /* 0x000ee80000300a00 */
[----:B------:R-:W3:Y:S04]  /*193a0*/  LDL.LU.64 R22, [R1+0x808] ;  /* 0x0008080001167983 */ /* 0x000ee80000300a00 */
[----:B0-----:R-:W4:Y:S04]  /*193b0*/  LDL.LU.64 R16, [R1+0x7b0] ;  /* 0x0007b00001107983 */ /* 0x001f280000300a00 */
[----:B-1----:R-:W2:Y:S04]  /*193c0*/  LDL.LU.64 R18, [R1+0x7b8] ;  /* 0x0007b80001127983 */ /* 0x002ea80000300a00 */
        /* <DEDUP_REMOVED lines=8> */
[C---:B------:R-:W-:Y:S08]  /*19450*/  HMMA.16816.F32 R4, R12.reuse, R8, R4 ;  /* 0x000000080c04723c */ /* 0x040ff00000001804 */
[----:B---3--:R-:W-:Y:S01]  /*19460*/  HMMA.16816.F32 R20, R12, R24, R20 ;  /* 0x000000180c14723c */ /* 0x008fe20000001814 */
[----:B----4-:R-:W-:Y:S04]  /*19470*/  STL.64 [R1+0x1c88], R18 ;  /* 0x001c881201007387 */ /* 0x010fe80000100a00 */
[----:B--2---:R0:W-:Y:S04]  /*19480*/  STL.64 [R1+0x1c80], R16 ;  /* 0x001c801001007387 */ /* 0x0041e80000100a00 */
[----:B0-----:R-:W2:Y:S04]  /*19490*/  LDL.LU.64 R16, [R1+0x7e0] ;  /* 0x0007e00001107983 */ /* 0x001ea80000300a00 */
[----:B------:R-:W3:Y:S01]  /*194a0*/  LDL.LU.64 R18, [R1+0x7e8] ;  /* 0x0007e80001127983 */ /* 0x000ee20000300a00 */
[----:B------:R-:W-:-:S03]  /*194b0*/  IMAD.MOV.U32 R11, RZ, RZ, R9 ;  /* 0x000000ffff0b7224 */ /* 0x000fc600078e0009 */
[----:B---3--:R-:W-:Y:S04]  /*194c0*/  STL.64 [R1+0x1ca0], R18 ;  /* 0x001ca01201007387 */ /* 0x008fe80000100a00 */
[----:B--2---:R0:W-:Y:S04]  /*194d0*/  STL.64 [R1+0x1c98], R16 ;  /* 0x001c981001007387 */ /* 0x0041e80000100a00 */
[----:B0-----:R-:W2:Y:S04]  /*194e0*/  LDL.LU.64 R16, [R1+0x7f0] ;  /* 0x0007f00001107983 */ /* 0x001ea80000300a00 */
[----:B------:R-:W2:Y:S04]  /*194f0*/  LDL.LU.64 R18, [R1+0x7f8] ;  /* 0x0007f80001127983 */ /* 0x000ea80000300a00 */
[----:B------:R0:W-:Y:S04]  /*19500*/  STL.64 [R1+0x140], R4 ;  /* 0x0001400401007387 */ /* 0x0001e80000100a00 */
[----:B------:R1:W-:Y:S04]  /*19510*/  STL.64 [R1+0x148], R6 ;  /* 0x0001480601007387 */ /* 0x0003e80000100a00 */
[----:B0-----:R-:W3:Y:S01]  /*19520*/  LDL.LU.64 R4, [R1+0x1cc0] ;  /* 0x001cc00001047983 */ /* 0x001ee20000300a00 */
[----:B-1----:R-:W-:-:S03]  /*19530*/  IMAD.MOV.U32 R6, RZ, RZ, R8 ;  /* 0x000000ffff067224 */ /* 0x002fc600078e0008 */
[----:B------:R-:W4:Y:S04]  /*19540*/  LDL.LU R10, [R1+0x1cb8] ;  /* 0x001cb800010a7983 */ /* 0x000f280000300800 */
[----:B------:R-:W2:Y:S04]  /*19550*/  LDL.LU.64 R8, [R1+0x1cb0] ;  /* 0x001cb00001087983 */ /* 0x000ea80000300a00 */
[----:B------:R-:W-:Y:S04]  /*19560*/  STL.64 [R1+0x130], R20 ;  /* 0x0001301401007387 */ /* 0x000fe80000100a00 */
[----:B------:R0:W-:Y:S02]  /*19570*/  STL.64 [R1+0x138], R22 ;  /* 0x0001381601007387 */ /* 0x0001e40000100a00 */
[----:B0-----:R-:W-:-:S02]  /*19580*/  IMAD.MOV.U32 R22, RZ, RZ, R24 ;  /* 0x000000ffff167224 */ /* 0x001fc400078e0018 */
[----:B------:R-:W-:Y:S02]  /*19590*/  IMAD.MOV.U32 R23, RZ, RZ, R25 ;  /* 0x000000ffff177224 */ /* 0x000fe400078e0019 */
[----:B------:R-:W2:Y:S02]  /*195a0*/  LDL.LU.64 R24, [R1+0x1ca8] ;  /* 0x001ca80001187983 */ /* 0x000ea40000300a00 */
[----:B--2---:R-:W-:Y:S01]  /*195b0*/  HMMA.16816.F32 R16, R12, R24, R16 ;  /* 0x000000180c10723c */ /* 0x004fe20000001810 */
[----:B------:R-:W-:Y:S02]  /*195c0*/  IMAD.MOV.U32 R7, RZ, RZ, R24 ;  /* 0x000000ffff077224 */ /* 0x000fe400078e0018 */
        /* <DEDUP_REMOVED lines=37> */
[----:B------:R-:W2:Y:S04]  /*19820*/  LDL.LU.64 R16, [R1+0x1c30] ;  /* 0x001c300001107983 */ /* 0x000ea80000300a00 */
[----:B------:R-:W-:Y:S04]  /*19830*/  STL.64 [R1+0x1b20], R26 ;  /* 0x001b201a01007387 */ /* 0x000fe80000100a00 */
[----:B------:R0:W-:Y:S04]  /*19840*/  STL.64 [R1+0x1b18], R24 ;  /* 0x001b181801007387 */ /* 0x0001e80000100a00 */
[----:B0-----:R-:W2:Y:S04]  /*19850*/  LDL.LU.64 R24, [R1+0x7a0] ;  /* 0x0007a00001187983 */ /* 0x001ea80000300a00 */
[----:B------:R-:W2:Y:S02]  /*19860*/  LDL.LU.64 R26, [R1+0x7a8] ;  /* 0x0007a800011a7983 */ /* 0x000ea40000300a00 */
[----:B--2---:R-:W-:-:S15]  /*19870*/  HMMA.16816.F32 R24, R12, R8, R24 ;  /* 0x000000080c18723c */ /* 0x004fde0000001818 */
[----:B------:R-:W-:-:S04]  /*19880*/  NOP ;  /* 0x0000000000007918 */ /* 0x000fc80000000000 */
[----:B------:R0:W-:Y:S04]  /*19890*/  STL.64 [R1+0x1c0], R24 ;  /* 0x0001c01801007387 */ /* 0x0001e80000100a00 */
[----:B------:R-:W-:Y:S04]  /*198a0*/  STL.64 [R1+0x1c8], R26 ;  /* 0x0001c81a01007387 */ /* 0x000fe80000100a00 */
[----:B0-----:R-:W2:Y:S04]  /*198b0*/  LDL.LU R24, [R1+0x80] ;  /* 0x0000800001187983 */ /* 0x001ea80000300800 */
[----:B------:R-:W2:Y:S04]  /*198c0*/  LDL.LU R25, [R1+0x84] ;  /* 0x0000840001197983 */ /* 0x000ea80000300800 */
[----:B--2---:R0:W-:Y:S04]  /*198d0*/  STL.64 [R1+0x1bb0], R24 ;  /* 0x001bb01801007387 */ /* 0x0041e80000100a00 */
[----:B0-----:R-:W3:Y:S04]  /*198e0*/  LDL.LU.64 R24, [R1+0x6b0] ;  /* 0x0006b00001187983 */ /* 0x001ee80000300a00 */
[----:B------:R-:W3:Y:S04]  /*198f0*/  LDL.LU.64 R26, [R1+0x6b8] ;  /* 0x0006b800011a7983 */ /* 0x000ee80000300a00 */
[----:B----4-:R-:W-:Y:S04]  /*19900*/  STL [R1+0x1b30], R10 ;  /* 0x001b300a01007387 */ /* 0x010fe80000100800 */
[----:B------:R0:W-:Y:S02]  /*19910*/  STL.64 [R1+0x1b28], R8 ;  /* 0x001b280801007387 */ /* 0x0001e40000100a00 */
[----:B0-----:R-:W-:-:S02]  /*19920*/  IMAD.MOV.U32 R8, RZ, RZ, R21 ;  /* 0x000000ffff087224 */ /* 0x001fc400078e0015 */
[----:B------:R-:W2:Y:S01]  /*19930*/  LDL.LU R21, [R1+0x1c2c] ;  /* 0x001c2c0001157983 */ /* 0x000ea20000300800 */
[----:B------:R-:W-:Y:S01]  /*19940*/  IMAD.MOV.U32 R9, RZ, RZ, R20 ;  /* 0x000000ffff097224 */ /* 0x000fe200078e0014 */
[----:B---3--:R-:W-:-:S15]  /*19950*/  HMMA.16816.F32 R12, R12, R4, R24 ;  /* 0x000000040c0c723c */ /* 0x008fde0000001818 */
[----:B------:R-:W-:-:S04]  /*19960*/  NOP ;  /* 0x0000000000007918 */ /* 0x000fc80000000000 */
[----:B------:R-:W-:Y:S04]  /*19970*/  STL.64 [R1+0xd0], R12 ;  /* 0x0000d00c01007387 */ /* 0x000fe80000100a00 */
[----:B------:R-:W-:Y:S04]  /*19980*/  STL.64 [R1+0xd8], R14 ;  /* 0x0000d80e01007387 */ /* 0x000fe80000100a00 */
[----:B------:R-:W3:Y:S04]  /*19990*/  LDL.LU R20, [R1+0x1c28] ;  /* 0x001c280001147983 */ /* 0x000ee80000300800 */
[----:B------:R-:W4:Y:S04]  /*199a0*/  LDL.LU R24, [R1+0xa0] ;  /* 0x0000a00001187983 */ /* 0x000f280000300800 */
[----:B------:R-:W4:Y:S04]  /*199b0*/  LDL.LU R25, [R1+0xa4] ;  /* 0x0000a40001197983 */ /* 0x000f280000300800 */
[----:B----4-:R-:W-:Y:S04]  /*199c0*/  STL.64 [R1+0x1bc8], R24 ;  /* 0x001bc81801007387 */ /* 0x010fe80000100a00 */
[----:B------:R0:W-:Y:S02]  /*199d0*/  STL.64 [R1+0x1b40], R8 ;  /* 0x001b400801007387 */ /* 0x0001e40000100a00 */
[----:B0-----:R-:W-:-:S02]  /*199e0*/  IMAD.MOV.U32 R8, RZ, RZ, R7 ;  /* 0x000000ffff087224 */ /* 0x001fc400078e0007 */
[----:B------:R-:W-:Y:S01]  /*199f0*/  IMAD.MOV.U32 R9, RZ, RZ, R2 ;  /* 0x000000ffff097224 */ /* 0x000fe200078e0002 */
[----:B------:R-:W4:Y:S04]  /*19a00*/  LDL.LU R7, [R1+0x1c24] ;  /* 0x001c240001077983 */ /* 0x000f280000300800 */
[----:B------:R-:W4:Y:S01]  /*19a10*/  LDL.LU R2, [R1+0x1c20] ;  /* 0x001c200001027983 */ /* 0x000f220000300800 */
[----:B---3--:R-:W-:Y:S02]  /*19a20*/  IMAD.MOV.U32 R24, RZ, RZ, R20 ;  /* 0x000000ffff187224 */ /* 0x008fe400078e0014 */
[----:B--2---:R-:W-:Y:S01]  /*19a30*/  IMAD.MOV.U32 R25, RZ, RZ, R21 ;  /* 0x000000ffff197224 */ /* 0x004fe200078e0015 */
[----:B------:R-:W2:Y:S04]  /*19a40*/  LDL.LU R20, [R1+0x1c1c] ;  /* 0x001c1c0001147983 */ /* 0x000ea80000300800 */
[----:B------:R-:W2:Y:S04]  /*19a50*/  LDL.LU R21, [R1+0x1c18] ;  /* 0x001c180001157983 */ /* 0x000ea80000300800 */
[----:B------:R-:W-:Y:S04]  /*19a60*/  STL.64 [R1+0x1be0], R24 ;  /* 0x001be01801007387 */ /* 0x000fe80000100a00 */
[----:B------:R0:W-:Y:S02]  /*19a70*/  STL.64 [R1+0x1b58], R8 ;  /* 0x001b580801007387 */ /* 0x0001e40000100a00 */
[----:B0-----:R-:W-:-:S02]  /*19a80*/  IMAD.MOV.U32 R8, RZ, RZ, R22 ;  /* 0x000000ffff087224 */ /* 0x001fc400078e0016 */
[----:B------:R-:W-:Y:S01]  /*19a90*/  IMAD.MOV.U32 R9, RZ, RZ, R23 ;  /* 0x000000ffff097224 */ /* 0x000fe200078e0017 */
[----:B------:R-:W2:Y:S04]  /*19aa0*/  LDL.LU R22, [R1+0x1c14] ;  /* 0x001c140001167983 */ /* 0x000ea80000300800 */
[----:B------:R-:W2:Y:S01]  /*19ab0*/  LDL.LU R23, [R1+0x1c10] ;  /* 0x001c100001177983 */ /* 0x000ea20000300800 */
[----:B----4-:R-:W-:Y:S02]  /*19ac0*/  IMAD.MOV.U32 R25, RZ, RZ, R7 ;  /* 0x000000ffff197224 */ /* 0x010fe400078e0007 */
[----:B------:R-:W-:Y:S02]  /*19ad0*/  IMAD.MOV.U32 R24, RZ, RZ, R2 ;  /* 0x000000ffff187224 */ /* 0x000fe400078e0002 */
[----:B------:R-:W3:Y:S04]  /*19ae0*/  LDL.LU R2, [R1+0x1c0c] ;  /* 0x001c0c0001027983 */ /* 0x000ee80000300800 */
[----:B------:R-:W4:Y:S04]  /*19af0*/  LDL.LU R7, [R1+0x1c08] ;  /* 0x001c080001077983 */ /* 0x000f280000300800 */
[----:B------:R0:W-:Y:S02]  /*19b00*/  STL.64 [R1+0x1b70], R8 ;  /* 0x001b700801007387 */ /* 0x0001e40000100a00 */
[----:B0-----:R-:W-:-:S02]  /*19b10*/  IMAD.MOV.U32 R8, RZ, RZ, R6 ;  /* 0x000000ffff087224 */ /* 0x001fc400078e0006 */
[----:B------:R-:W-:Y:S01]  /*19b20*/  IMAD.MOV.U32 R9, RZ, RZ, R11 ;  /* 0x000000ffff097224 */ /* 0x000fe200078e000b */
[----:B------:R-:W4:Y:S04]  /*19b30*/  LDL.LU R6, [R1+0x1c04] ;  /* 0x001c040001067983 */ /* 0x000f280000300800 */
[----:B------:R0:W-:Y:S04]  /*19b40*/  STL.64 [R1+0x1b90], R8 ;  /* 0x001b900801007387 */ /* 0x0001e80000100a00 */
[----:B0-----:R-:W2:Y:S04]  /*19b50*/  LDL.LU.64 R8, [R1+0x510] ;  /* 0x0005100001087983 */ /* 0x001ea80000300a00 */
[----:B------:R-:W2:Y:S01]  /*19b60*/  LDL.LU.64 R10, [R1+0x518] ;  /* 0x00051800010a7983 */ /* 0x000ea20000300a00 */
[----:B------:R-:W-:-:S02]  /*19b70*/  IMAD.MOV.U32 R12, RZ, RZ, R29 ;  /* 0x000000ffff0c7224 */ /* 0x000fc400078e001d */
[----:B------:R-:W-:Y:S01]  /*19b80*/  IMAD.MOV.U32 R13, RZ, RZ, R28 ;  /* 0x000000ffff0d7224 */ /* 0x000fe200078e001c */
[----:B--2---:R-:W-:Y:S04]  /*19b90*/  STL.64 [R1+0x1bc0], R10 ;  /* 0x001bc00a01007387 */ /* 0x004fe80000100a00 */
[----:B------:R0:W-:Y:S04]  /*19ba0*/  STL.64 [R1+0x1bb8], R8 ;  /* 0x001bb80801007387 */ /* 0x0001e80000100a00 */
[----:B------:R-:W2:Y:S04]  /*19bb0*/  LDL.LU R29, [R1+0x1c00] ;  /* 0x001c0000011d7983 */ /* 0x000ea80000300800 */
[----:B------:R-:W2:Y:S04]  /*19bc0*/  LDL.LU R28, [R1+0x1bfc] ;  /* 0x001bfc00011c7983 */ /* 0x000ea80000300800 */
[----:B0-----:R-:W2:Y:S04]  /*19bd0*/  LDL.LU.64 R8, [R1+0x530] ;  /* 0x0005300001087983 */ /* 0x001ea80000300a00 */
[----:B------:R-:W2:Y:S04]  /*19be0*/  LDL.LU.64 R10, [R1+0x538] ;  /* 0x00053800010a7983 */ /* 0x000ea80000300a00 */
[----:B--2---:R-:W-:Y:S04]  /*19bf0*/  STL.64 [R1+0x1bd8], R10 ;  /* 0x001bd80a01007387 */ /* 0x004fe80000100a00 */
[----:B------:R0:W-:Y:S04]  /*19c00*/  STL.64 [R1+0x1bd0], R8 ;  /* 0x001bd00801007387 */ /* 0x0001e80000100a00 */
[----:B0-----:R-:W2:Y:S04]  /*19c10*/  LDL.LU.64 R8, [R1+0x540] ;  /* 0x0005400001087983 */ /* 0x001ea80000300a00 */
[----:B------:R-:W2:Y:S04]  /*19c20*/  LDL.LU.64 R10, [R1+0x548] ;  /* 0x00054800010a7983 */ /* 0x000ea80000300a00 */
[----:B--2---:R-:W-:Y:S04]  /*19c30*/  STL.64 [R1+0x1bf0], R10 ;  /* 0x001bf00a01007387 */ /* 0x004fe80000100a00 */
[----:B------:R0:W-:Y:S04]  /*19c40*/  STL.64 [R1+0x1be8], R8 ;  /* 0x001be80801007387 */ /* 0x0001e80000100a00 */
[----:B0-----:R-:W2:Y:S04]  /*19c50*/  LDL.LU.64 R8, [R1+0x880] ;  /* 0x0008800001087983 */ /* 0x001ea80000300a00 */
[----:B------:R-:W2:Y:S04]  /*19c60*/  LDL.LU.64 R10, [R1+0x888] ;  /* 0x00088800010a7983 */ /* 0x000ea80000300a00 */
[----:B------:R0:W-:Y:S04]  /*19c70*/  STL.64 [R1+0x1b98], R12 ;  /* 0x001b980c01007387 */ /* 0x0001e80000100a00 */
[----:B----4-:R-:W-:Y:S04]  /*19c80*/  STL.64 [R1+0x1b00], R6 ;  /* 0x001b000601007387 */ /* 0x010fe80000100a00 */
[----:B------:R1:W-:Y:S01]  /*19c90*/  STL.64 [R1+0x1af8], R4 ;  /* 0x001af80401007387 */ /* 0x0003e20000100a00 */
[----:B0-----:R-:W-:-:S02]  /*19ca0*/  IMAD.MOV.U32 R12, RZ, RZ, R19 ;  /* 0x000000ffff0c7224 */ /* 0x001fc400078e0013 */
[----:B------:R-:W-:Y:S02]  /*19cb0*/  IMAD.MOV.U32 R13, RZ, RZ, R18 ;  /* 0x000000ffff0d7224 */ /* 0x000fe400078e0012 */
[----:B-1----:R-:W-:Y:S02]  /*19cc0*/  IMAD.MOV.U32 R4, RZ, RZ, R17 ;  /* 0x000000ffff047224 */ /* 0x002fe400078e0011 */
[----:B------:R-:W-:Y:S02]  /*19cd0*/  IMAD.MOV.U32 R5, RZ, RZ, R16 ;  /* 0x000000ffff057224 */ /* 0x000fe400078e0010 */
[----:B---3--:R-:W0:Y:S04]  /*19ce0*/  LDSM.16.MT88.4 R16, [R2+UR5+0x2000] ;  /* 0x002000050210783b */ /* 0x008e280008004200 */
[----:B0-----:R-:W-:Y:S04]  /*19cf0*/  STL.64 [R1+0x1af0], R18 ;  /* 0x001af01201007387 */ /* 0x001fe80000100a00 */
[----:B------:R0:W-:Y:S02]  /*19d00*/  STL.64 [R1+0x1ae8], R16 ;  /* 0x001ae81001007387 */ /* 0x0001e40000100a00 */
[----:B0-----:R-:W-:-:S02]  /*19d10*/  IMAD.MOV.U32 R16, RZ, RZ, R3 ;  /* 0x000000ffff107224 */ /* 0x001fc400078e0003 */
[----:B------:R-:W-:Y:S01]  /*19d20*/  IMAD.MOV.U32 R17, RZ, RZ, R0 ;  /* 0x000000ffff117224 */ /* 0x000fe200078e0000 */
[----:B------:R-:W3:Y:S04]  /*19d30*/  LDL.LU R3, [R1+0x1bf8] ;  /* 0x001bf80001037983 */ /* 0x000ee80000300800 */
[----:B------:R0:W-:Y:S04]  /*19d40*/  STL.64 [R1+0x1b38], R16 ;  /* 0x001b381001007387 */ /* 0x0001e80000100a00 */
[----:B0-----:R-:W4:Y:S04]  /*19d50*/  LDL.LU.64 R16, [R1+0x520] ;  /* 0x0005200001107983 */ /* 0x001f280000300a00 */
[----:B------:R-:W4:Y:S01]  /*19d60*/  LDL.LU.64 R18, [R1+0x528] ;  /* 0x0005280001127983 */ /* 0x000f220000300a00 */
        /* <DEDUP_REMOVED lines=17> */
[----:B0-----:R-:W2:Y:S01]  /*19e80*/  LDL.LU.64 R24, [R1+0x1bb0] ;  /* 0x001bb00001187983 */ /* 0x001ea20000300a00 */
[C---:B----4-:R-:W-:Y:S08]  /*19e90*/  HMMA.16816.F32 R16, R20.reuse, R4, R16 ;  /* 0x000000041410723c */ /* 0x050ff00000001810 */
[C---:B--2---:R-:W-:Y:S01]  /*19ea0*/  HMMA.16816.F32 R4, R20.reuse, R24, R8 ;  /* 0x000000181404723c */ /* 0x044fe20000001808 */
[----:B------:R-:W2:Y:S10]  /*19eb0*/  LDL.LU.64 R8, [R1+0x4f0] ;  /* 0x0004f00001087983 */ /* 0x000eb40000300a00 */
[----:B------:R-:W-:Y:S04]  /*19ec0*/  STL.64 [R1+0x520], R16 ;  /* 0x0005201001007387 */ /* 0x000fe80000100a00 */
[----:B------:R-:W-:Y:S04]  /*19ed0*/  STL.64 [R1+0x528], R18 ;  /* 0x0005281201007387 */ /* 0x000fe80000100a00 */
[----:B------:R-:W4:Y:S04]  /*19ee0*/  LDL.LU.64 R10, [R1+0x4f8] ;  /* 0x0004f800010a7983 */ /* 0x000f280000300a00 */
[----:B------:R-:W-:Y:S04]  /*19ef0*/  STL.64 [R1+0x510], R4 ;  /* 0x0005100401007387 */ /* 0x000fe80000100a00 */
[----:B------:R-:W-:Y:S04]  /*19f00*/  STL.64 [R1+0x518], R6 ;  /* 0x0005180601007387 */ /* 0x000fe80000100a00 */
        /* <DEDUP_REMOVED lines=9> */
[----:B------:R-:W4:Y:S01]  /*19fa0*/  LDL.LU.64 R18, [R1+0x688] ;  /* 0x0006880001127983 */ /* 0x000f220000300a00 */
[----:B------:R-:W-:Y:S03]  /*19fb0*/  HMMA.16816.F32 R12, R20, R12, R8 ;  /* 0x0000000c140c723c */ /* 0x000fe60000001808 */
        /* <DEDUP_REMOVED lines=9> */
[----:B------:R-:W4:Y:S04]  /*1a050*/  LDL.LU.64 R26, [R1+0x668] ;  /* 0x00066800011a7983 */ /* 0x000f280000300a00 */
[----:B------:R-:W2:Y:S04]  /*1a060*/  LDL.LU.64 R4, [R1+0x650] ;  /* 0x0006500001047983 */ /* 0x000ea80000300a00 */
[----:B------:R-:W2:Y:S04]  /*1a070*/  LDL.LU.64 R6, [R1+0x658] ;  /* 0x0006580001067983 */ /* 0x000ea80000300a00 */
[----:B------:R-:W2:Y:S04]  /*1a080*/  LDL.LU.64 R10, [R1+0x1ba8] ;  /* 0x001ba800010a7983 */ /* 0x000ea80000300a00 */
[----:B------:R-:W2:Y:S04]  /*1a090*/  LDL.LU.64 R8, [R1+0x1ba0] ;  /* 0x001ba00001087983 */ /* 0x000ea80000300a00 */
[----:B------:R0:W-:Y:S04]  /*1a0a0*/  STL.64 [R1+0x500], R12 ;  /* 0x0005000c01007387 */ /* 0x0001e80000100a00 */
[----:B------:R2:W-:Y:S04]  /*1a0b0*/  STL [R1+0x508], R14 ;  /* 0x0005080e01007387 */ /* 0x0005e80000100800 */
[----:B0-----:R-:W2:Y:S01]  /*1a0c0*/  LDL.LU.64 R12, [R1+0x1b98] ;  /* 0x001b9800010c7983 */ /* 0x001ea20000300a00 */
[----:B------:R-:W-:-:S05]  /*1a0d0*/  IMAD.MOV.U32 R0, RZ, RZ, R15 ;  /* 0x000000ffff007224 */ /* 0x000fca00078e000f */
[----:B------:R-:W-:Y:S01]  /*1a0e0*/  STL [R1+0x12d4], R0 ;  /* 0x0012d40001007387 */ /* 0x000fe20000100800 */
[----:B--2---:R-:W-:Y:S03]  /*1a0f0*/  HMMA.16816.F32 R12, R20, R12, R8 ;  /* 0x0000000c140c723c */ /* 0x004fe60000001808 */
[----:B------:R-:W2:-:S15]  /*1a100*/  LDL.LU.64 R8, [R1+0x1b90] ;  /* 0x001b900001087983 */ /* 0x000e9e0000300a00 */
[----:B------:R-:W-:Y:S01]  /*1a110*/  NOP ;  /* 0x0000000000007918 */ /* 0x000fe20000000000 */
[----:B------:R-:W-:Y:S04]  /*1a120*/  STL.64 [R1+0x4f0], R12 ;  /* 0x0004f00c01007387 */ /* 0x000fe80000100a00 */
[----:B------:R-:W-:Y:S04]  /*1a130*/  STL.64 [R1+0x4f8], R14 ;  /* 0x0004f80e01007387 */ /* 0x000fe80000100a00 */
[----:B------:R0:W1:Y:S04]  /*1a140*/  LDSM.16.MT88.4 R12, [R2+UR5+0x2080] ;  /* 0x00208005020c783b */ /* 0x0000680008004200 */
[----:B0-----:R-:W3:Y:S04]  /*1a150*/  LDL.LU R2, [R1+0x1b88] ;  /* 0x001b880001027983 */ /* 0x001ee80000300800 */
[----:B-1----:R-:W-:Y:S04]  /*1a160*/  STL.64 [R1+0x19d0], R14 ;  /* 0x0019d00e01007387 */ /* 0x002fe80000100a00 */
[----:B------:R0:W-:Y:S04]  /*1a170*/  STL.64 [R1+0x19c8], R12 ;  /* 0x0019c80c01007387 */ /* 0x0001e80000100a00 */
[----:B0-----:R-:W3:Y:S04]  /*1a180*/  LDL.LU.64 R12, [R1] ;  /* 0x00000000010c7983 */ /* 0x001ee80000300a00 */
[----:B------:R-:W3:Y:S01]  /*1a190*/  LDL.64 R14, [R1+0x8] ;  /* 0x00000800010e7983 */ /* 0x000ee20000100a00 */
[----:B--2---:R-:W-:Y:S03]  /*1a1a0*/  HMMA.16816.F32 R8, R20, R8, R16 ;  /* 0x000000081408723c */ /* 0x004fe60000001810 */
[----:B------:R-:W2:Y:S04]  /*1a1b0*/  LDL.LU.64 R18, [R1+0x1b80] ;  /* 0x001b800001127983 */ /* 0x000ea80000300a00 */
[----:B------:R-:W2:-:S12]  /*1a1c0*/  LDL.LU.64 R16, [R1+0x1b78] ;  /* 0x001b780001107983 */ /* 0x000e980000300a00 */
[----:B------:R0:W-:Y:S04]  /*1a1d0*/  STL.64 [R1+0x6a0], R8 ;  /* 0x0006a00801007387 */ /* 0x0001e80000100a00 */
[----:B------:R2:W-:Y:S04]  /*1a1e0*/  STL [R1+0x6a8], R10 ;  /* 0x0006a80a01007387 */ /* 0x0005e80000100800 */
[----:B0-----:R-:W2:Y:S01]  /*1a1f0*/  LDL.LU.64 R8, [R1+0x1b70] ;  /* 0x001b700001087983 */ /* 0x001ea20000300a00 */
[----:B------:R-:W-:-:S05]  /*1a200*/  IMAD.MOV.U32 R0, RZ, RZ, R11 ;  /* 0x000000ffff007224 */ /* 0x000fca00078e000b */
        /* <DEDUP_REMOVED lines=13> */
[C---:B--2---:R-:W-:Y:S02]  /*1a2e0*/  HMMA.16816.F32 R8, R20.reuse, R8, R16 ;  /* 0x000000081408723c */ /* 0x044fe40000001810 */
[----:B------:R-:W4:Y:S06]  /*1a2f0*/  LDL.LU.64 R16, [R1+0x1b38] ;  /* 0x001b380001107983 */ /* 0x000f2c0000300a00 */
[C---:B---3--:R-:W-:Y:S11]  /*1a300*/  HMMA.16816.F32 R4, R20.reuse, R12, R4 ;  /* 0x0000000c1404723c */ /* 0x048ff60000001804 */
[----:B------:R-:W-:Y:S04]  /*1a310*/  STL.64 [R1+0x670], R8 ;  /* 0x0006700801007387 */ /* 0x000fe80000100a00 */
[----:B------:R0:W-:Y:S04]  /*1a320*/  STL.64 [R1+0x678], R10 ;  /* 0x0006780a01007387 */ /* 0x0001e80000100a00 */
[----:B0-----:R-:W2:Y:S04]  /*1a330*/  LDL.LU R10, [R1+0x1b30] ;  /* 0x001b3000010a7983 */ /* 0x001ea80000300800 */
[----:B------:R-:W3:Y:S01]  /*1a340*/  LDL.LU.64 R8, [R1+0x1b28] ;  /* 0x001b280001087983 */ /* 0x000ee20000300a00 */
[----:B----4-:R-:W-:Y:S03]  /*1a350*/  HMMA.16816.F32 R16, R20, R16, R24 ;  /* 0x000000101410723c */ /* 0x010fe60000001818 */
[----:B------:R-:W4:Y:S04]  /*1a360*/  LDL.LU.64 R26, [R1+0x1b20] ;  /* 0x001b2000011a7983 */ /* 0x000f280000300a00 */
[----:B------:R-:W2:-:S12]  /*1a370*/  LDL.LU.64 R24, [R1+0x1b18] ;  /* 0x001b180001187983 */ /* 0x000e980000300a00 */
[----:B------:R0:W-:Y:S04]  /*1a380*/  STL.64 [R1+0x660], R16 ;  /* 0x0006601001007387 */ /* 0x0001e80000100a00 */
[----:B------:R1:W-:Y:S04]  /*1a390*/  STL.64 [R1+0x668], R18 ;  /* 0x0006681201007387 */ /* 0x0003e80000100a00 */
[----:B0-----:R-:W2:Y:S04]  /*1a3a0*/  LDL.LU.64 R16, [R1+0x640] ;  /* 0x0006400001107983 */ /* 0x001ea80000300a00 */
[----:B-1----:R-:W2:Y:S04]  /*1a3b0*/  LDL.LU.64 R18, [R1+0x648] ;  /* 0x0006480001127983 */ /* 0x002ea80000300a00 */
[----:B------:R-:W-:Y:S04]  /*1a3c0*/  STL.64 [R1+0x650], R4 ;  /* 0x0006500401007387 */ /* 0x000fe80000100a00 */
[----:B------:R-:W-:Y:S04]  /*1a3d0*/  STL.64 [R1+0x658], R6 ;  /* 0x0006580601007387 */ /* 0x000fe80000100a00 */
[----:B------:R0:W-:Y:S04]  /*1a3e0*/  STL.64 [R1+0x1a10], R14 ;  /* 0x001a100e01007387 */ /* 0x0001e80000100a00 */
[----:B0-----:R-:W2:Y:S01]  /*1a3f0*/  LDL.64 R14, [R1+0x78] ;  /* 0x00007800010e7983 */ /* 0x001ea20000100a00 */
[----:B------:R-:W-:-:S02]  /*1a400*/  IMAD.MOV.U32 R12, RZ, RZ, R2 ;  /* 0x000000ffff0c7224 */ /* 0x000fc400078e0002 */
[----:B------:R-:W-:Y:S01]  /*1a410*/  IMAD.MOV.U32 R13, RZ, RZ, R3 ;  /* 0x000000ffff0d7224 */ /* 0x000fe200078e0003 */
[----:B--2---:R0:W-:Y:S04]  /*1a420*/  STL.64 [R1+0x1a80], R14 ;  /* 0x001a800e01007387 */ /* 0x0041e80000100a00 */
[----:B------:R-:W2:Y:S04]  /*1a430*/  LDL.LU R2, [R1+0x1b14] ;  /* 0x001b140001027983 */ /* 0x000ea80000300800 */
[----:B------:R-:W2:Y:S01]  /*1a440*/  LDL.LU R3, [R1+0x1b10] ;  /* 0x001b100001037983 */ /* 0x000ea20000300800 */
[----:B0-----:R-:W-:-:S02]  /*1a450*/  IMAD.MOV.U32 R14, RZ, RZ, R28 ;  /* 0x000000ffff0e7224 */ /* 0x001fc400078e001c */
[----:B------:R-:W-:Y:S01]  /*1a460*/  IMAD.MOV.U32 R15, RZ, RZ, R29 ;  /* 0x000000ffff0f7224 */ /* 0x000fe200078e001d */
[----:B------:R-:W2:Y:S04]  /*1a470*/  LDL.LU R28, [R1+0x1b0c] ;  /* 0x001b0c00011c7983 */ /* 0x000ea80000300800 */
[----:B------:R-:W2:Y:S04]  /*1a480*/  LDL.LU R29, [R1+0x1b08] ;  /* 0x001b0800011d7983 */ /* 0x000ea80000300800 */
[----:B------:R-:W3:Y:S04]  /*1a490*/  LDL.LU.64 R4, [R1+0x630] ;  /* 0x0006300001047983 */ /* 0x000ee80000300a00 */
[----:B------:R-:W3:Y:S04]  /*1a4a0*/  LDL.LU.64 R6, [R1+0x638] ;  /* 0x0006380001067983 */ /* 0x000ee80000300a00 */
[----:B------:R0:W-:Y:S04]  /*1a4b0*/  STL.64 [R1+0x1a90], R14 ;  /* 0x001a900e01007387 */ /* 0x0001e80000100a00 */
[----:B------:R-:W-:Y:S04]  /*1a4c0*/  STL.64 [R1+0x1a88], R12 ;  /* 0x001a880c01007387 */ /* 0x000fe80000100a00 */
[----:B0-----:R-:W2:Y:S04]  /*1a4d0*/  LDL.64 R14, [R1+0x98] ;  /* 0x00009800010e7983 */ /* 0x001ea80000100a00 */
[----:B--2---:R0:W-:Y:S04]  /*1a4e0*/  STL.64 [R1+0x1aa0], R14 ;  /* 0x001aa00e01007387 */ /* 0x0041e80000100a00 */
[----:B0-----:R-:W2:Y:S01]  /*1a4f0*/  LDL.64 R14, [R1+0xa8] ;  /* 0x0000a800010e7983 */ /* 0x001ea20000100a00 */
[C---:B------:R-:W-:Y:S03]  /*1a500*/  HMMA.16816.F32 R16, R20.reuse, R24, R16 ;  /* 0x000000181410723c */ /* 0x040fe60000001810 */
[----:B--2---:R0:W-:Y:S04]  /*1a510*/  STL.64 [R1+0x1ab8], R14 ;  /* 0x001ab80e01007387 */ /* 0x0041e80000100a00 */
[----:B0-----:R-:W2:Y:S01]  /*1a520*/  LDL.64 R14, [R1+0xb8] ;  /* 0x0000b800010e7983 */ /* 0x001ea20000100a00 */
[C---:B---3--:R-:W-:Y:S03]  /*1a530*/  HMMA.16816.F32 R4, R20.reuse, R8, R4 ;  /* 0x000000081404723c */ /* 0x048fe60000001804 */
[----:B--2---:R0:W-:Y:S04]  /*1a540*/  STL.64 [R1+0x1ac8], R14 ;  /* 0x001ac80e01007387 */ /* 0x0041e80000100a00 */
[----:B0-----:R-:W2:Y:S04]  /*1a550*/  LDL.64 R14, [R1+0xc8] ;  /* 0x0000c800010e7983 */ /* 0x001ea80000100a00 */
[----:B----4-:R0:W-:Y:S04]  /*1a560*/  STL.64 [R1+0x1ac0], R26 ;  /* 0x001ac01a01007387 */ /* 0x0101e80000100a00 */
[----:B------:R1:W-:Y:S04]  /*1a570*/  STL.64 [R1+0x640], R16 ;  /* 0x0006401001007387 */ /* 0x0003e80000100a00 */
[----:B------:R3:W-:Y:S04]  /*1a580*/  STL.64 [R1+0x648], R18 ;  /* 0x0006481201007387 */ /* 0x0007e80000100a00 */
[----:B------:R-:W4:Y:S04]  /*1a590*/  LDL.LU R24, [R1+0x790] ;  /* 0x0007900001187983 */ /* 0x000f280000300800 */
[----:B------:R-:W4:Y:S04]  /*1a5a0*/  LDL.LU R25, [R1+0x794] ;  /* 0x0007940001197983 */ /* 0x000f280000300800 */
[----:B0-----:R-:W2:Y:S04]  /*1a5b0*/  LDL.LU R26, [R1+0x798] ;  /* 0x00079800011a7983 */ /* 0x001ea80000300800 */
[----:B------:R-:W2:Y:S04]  /*1a5c0*/  LDL.LU R27, [R1+0x79c] ;  /* 0x00079c00011b7983 */ /* 0x000ea80000300800 */
[----:B-1----:R-:W4:Y:S04]  /*1a5d0*/  LDL.LU.64 R16, [R1+0x4e0] ;  /* 0x0004e00001107983 */ /* 0x002f280000300a00 */
[----:B---3--:R-:W3:Y:S04]  /*1a5e0*/  LDL.LU.64 R18, [R1+0x4e8] ;  /* 0x0004e80001127983 */ /* 0x008ee80000300a00 */
[----:B--2---:R-:W-:Y:S04]  /*1a5f0*/  STL.64 [R1+0x1ad8], R26 ;  /* 0x001ad81a01007387 */ /* 0x004fe80000100a00 */
[----:B----4-:R0:W-:Y:S04]  /*1a600*/  STL.64 [R1+0x1ad0], R24 ;  /* 0x001ad01801007387 */ /* 0x0101e80000100a00 */
[----:B0-----:R-:W2:Y:S04]  /*1a610*/  LDL.LU R24, [R1+0x8a0] ;  /* 0x0008a00001187983 */ /* 0x001ea80000300800 */
[----:B------:R-:W2:Y:S04]  /*1a620*/  LDL.LU R25, [R1+0x8a4] ;  /* 0x0008a40001197983 */ /* 0x000ea80000300800 */
[----:B------:R-:W2:Y:S04]  /*1a630*/  LDL.LU R26, [R1+0x8a8] ;  /* 0x0008a800011a7983 */ /* 0x000ea80000300800 */
[----:B------:R-:W2:Y:S04]  /*1a640*/  LDL.LU R27, [R1+0x8ac] ;  /* 0x0008ac00011b7983 */ /* 0x000ea80000300800 */
[----:B------:R-:W-:Y:S04]  /*1a650*/  STL.64 [R1+0x630], R4 ;  /* 0x0006300401007387 */ /* 0x000fe80000100a00 */
[----:B------:R0:W-:Y:S04]  /*1a660*/  STL.64 [R1+0x638], R6 ;  /* 0x0006380601007387 */ /* 0x0001e80000100a00 */
[----:B0-----:R-:W4:Y:S04]  /*1a670*/  LDL.LU.64 R6, [R1+0x1b00] ;  /* 0x001b000001067983 */ /* 0x001f280000300a00 */
[----:B------:R-:W3:Y:S04]  /*1a680*/  LDL.LU.64 R4, [R1+0x1af8] ;  /* 0x001af80001047983 */ /* 0x000ee80000300a00 */
[----:B------:R0:W-:Y:S04]  /*1a690*/  STL [R1+0x1a98], R10 ;  /* 0x001a980a01007387 */ /* 0x0001e80000100800 */
[----:B------:R-:W2:Y:S04]  /*1a6a0*/  LDL.LU R8, [R1+0x610] ;  /* 0x0006100001087983 */ /* 0x000ea80000300800 */
[----:B------:R-:W2:Y:S04]  /*1a6b0*/  LDL.LU R9, [R1+0x614] ;  /* 0x0006140001097983 */ /* 0x000ea80000300800 */
[----:B0-----:R-:W2:Y:S04]  /*1a6c0*/  LDL.LU R10, [R1+0x618] ;  /* 0x00061800010a7983 */ /* 0x001ea80000300800 */
[----:B------:R-:W2:Y:S01]  /*1a6d0*/  LDL.LU R11, [R1+0x61c] ;  /* 0x00061c00010b7983 */ /* 0x000ea20000300800 */
[----:B---3--:R-:W-:Y:S03]  /*1a6e0*/  HMMA.16816.F32 R20, R20, R4, R16 ;  /* 0x000000041414723c */ /* 0x008fe60000001810 */
[----:B--2---:R0:W-:Y:S04]  /*1a6f0*/  STL.64 [R1+0x1ab0], R10 ;  /* 0x001ab00a01007387 */ /* 0x0041e80000100a00 */
[----:B------:R1:W-:Y:S04]  /*1a700*/  STL.64 [R1+0x1aa8], R8 ;  /* 0x001aa80801007387 */ /* 0x0003e80000100a00 */
[----:B------:R-:W2:Y:S04]  /*1a710*/  LDL.LU.64 R18, [R1+0x1af0] ;  /* 0x001af00001127983 */ /* 0x000ea80000300a00 */
[----:B------:R-:W2:Y:S01]  /*1a720*/  LDL.LU.64 R16, [R1+0x1ae8] ;  /* 0x001ae80001107983 */ /* 0x000ea20000300a00 */
[----:B0-----:R-:W-:-:S02]  /*1a730*/  IMAD.MOV.U32 R11, RZ, RZ, R2 ;  /* 0x000000ffff0b7224 */ /* 0x001fc400078e0002 */
[----:B-1----:R-:W-:Y:S02]  /*1a740*/  IMAD.MOV.U32 R8, RZ, RZ, R29 ;  /* 0x000000ffff087224 */ /* 0x002fe400078e001d */
[----:B------:R-:W-:Y:S02]  /*1a750*/  IMAD.MOV.U32 R9, RZ, RZ, R28 ;  /* 0x000000ffff097224 */ /* 0x000fe400078e001c */
[----:B------:R-:W-:Y:S02]  /*1a760*/  IMAD.MOV.U32 R10, RZ, RZ, R3 ;  /* 0x000000ffff0a7224 */ /* 0x000fe400078e0003 */
[----:B------:R-:W-:Y:S02]  /*1a770*/  IMAD.MOV.U32 R29, RZ, RZ, R20 ;  /* 0x000000ffff1d7224 */ /* 0x000fe400078e0014 */
[----:B------:R-:W-:Y:S02]  /*1a780*/  IMAD.MOV.U32 R2, RZ, RZ, R23 ;  /* 0x000000ffff027224 */ /* 0x000fe400078e0017 */
[----:B------:R-:W-:-:S02]  /*1a790*/  IMAD.MOV.U32 R28, RZ, RZ, R21 ;  /* 0x000000ffff1c7224 */ /* 0x000fc400078e0015 */
[----:B------:R-:W-:Y:S01]  /*1a7a0*/  IMAD.MOV.U32 R3, RZ, RZ, R22 ;  /* 0x000000ffff037224 */ /* 0x000fe200078e0016 */
[----:B------:R-:W3:Y:S04]  /*1a7b0*/  LDL.LU R20, [R1+0x5f0] ;  /* 0x0005f00001147983 */ /* 0x000ee80000300800 */
[----:B------:R-:W3:Y:S01]  /*1a7c0*/  LDL.LU R21, [R1+0x5f4] ;  /* 0x0005f40001157983 */ /* 0x000ee20000300800 */
[----:B----4-:R-:W-:Y:S02]  /*1a7d0*/  IMAD.MOV.U32 R22, RZ, RZ, R6 ;  /* 0x000000ffff167224 */ /* 0x010fe400078e0006 */
[----:B------:R-:W-:Y:S01]  /*1a7e0*/  IMAD.MOV.U32 R23, RZ, RZ, R7 ;  /* 0x000000ffff177224 */ /* 0x000fe200078e0007 */
[----:B------:R-:W4:Y:S04]  /*1a7f0*/  LDL.LU R6, [R1+0x1ae4] ;  /* 0x001ae40001067983 */ /* 0x000f280000300800 */
[----:B------:R-:W4:Y:S04]  /*1a800*/  LDL.LU R7, [R1+0x1ae0] ;  /* 0x001ae00001077983 */ /* 0x000f280000300800 */
[----:B------:R-:W-:Y:S04]  /*1a810*/  STL [R1+0x12e8], R2 ;  /* 0x0012e80201007387 */ /* 0x000fe80000100800 */
[----:B------:R-:W-:Y:S04]  /*1a820*/  STL [R1+0x12e4], R3 ;  /* 0x0012e40301007387 */ /* 0x000fe80000100800 */
[----:B------:R0:W-:Y:S01]  /*1a830*/  STL [R1+0x12e0], R28 ;  /* 0x0012e01c01007387 */ /* 0x0001e20000100800 */
[----:B------:R-:W-:-:S03]  /*1a840*/  IMAD.MOV.U32 R0, RZ, RZ, R15 ;  /* 0x000000ffff007224 */ /* 0x000fc600078e000f */
[----:B0-----:R-:W3:Y:S04]  /*1a850*/  LDL R28, [R1+0xad8] ;  /* 0x000ad800011c7983 */ /* 0x001ee80000100800 */
[----:B------:R-:W-:Y:S01]  /*1a860*/  STL [R1+0x12d8], R29 ;  /* 0x0012d81d01007387 */ /* 0x000fe20000100800 */
[----:B--2---:R-:W-:-:S15]  /*1a870*/  HMMA.16816.F32 R24, R16, R14, R24 ;  /* 0x0000000e1018723c */ /* 0x004fde0000001818 */
[----:B------:R-:W-:-:S04]  /*1a880*/  NOP ;  /* 0x0000000000007918 */ /* 0x000fc80000000000 */
        /* <DEDUP_REMOVED lines=8> */
[----:B------:R1:W-:Y:S01]  /*1a910*/  STL.64 [R1+0x798], R26 ;  /* 0x0007981a01007387 */ /* 0x0003e20000100a00 */
[----:B0-----:R-:W-:-:S03]  /*1a920*/  IMAD.MOV.U32 R25, RZ, RZ, R14 ;  /* 0x000000ffff197224 */ /* 0x001fc600078e000e */
[----:B-1----:R-:W2:Y:S01]  /*1a930*/  LDL.LU.64 R26, [R1+0x1ac0] ;  /* 0x001ac000011a7983 */ /* 0x002ea20000300a00 */
[----:B------:R-:W-:-:S03]  /*1a940*/  IMAD.MOV.U32 R24, RZ, RZ, R15 ;  /* 0x000000ffff187224 */ /* 0x000fc600078e000f */
[----:B------:R-:W2:Y:S02]  /*1a950*/  LDL.LU.64 R14, [R1+0x1ab8] ;  /* 0x001ab800010e7983 */ /* 0x000ea40000300a00 */
[C---:B--2---:R-:W-:Y:S02]  /*1a960*/  HMMA.16816.F32 R8, R16.reuse, R14, R8 ;  /* 0x0000000e1008723c */ /* 0x044fe40000001808 */
[----:B------:R0:W-:Y:S04]  /*1a970*/  STL.64 [R1+0x1a20], R26 ;  /* 0x001a201a01007387 */ /* 0x0001e80000100a00 */
[----:B------:R-:W-:Y:S01]  /*1a980*/  STL.64 [R1+0x1a18], R24 ;  /* 0x001a181801007387 */ /* 0x000fe20000100a00 */
[----:B------:R-:W-:Y:S02]  /*1a990*/  IMAD.MOV.U32 R3, RZ, RZ, R14 ;  /* 0x000000ffff037224 */ /* 0x000fe400078e000e */
[----:B------:R-:W-:Y:S01]  /*1a9a0*/  IMAD.MOV.U32 R2, RZ, RZ, R15 ;  /* 0x000000ffff027224 */ /* 0x000fe200078e000f */
[----:B0-----:R-:W2:Y:S09]  /*1a9b0*/  LDL.64 R26, [R1+0x88] ;  /* 0x00008800011a7983 */ /* 0x001eb20000100a00 */
[----:B------:R-:W-:Y:S04]  /*1a9c0*/  STL.64 [R1+0x620], R8 ;  /* 0x0006200801007387 */ /* 0x000fe80000100a00 */
[----:B------:R0:W-:Y:S04]  /*1a9d0*/  STL.64 [R1+0x628], R10 ;  /* 0x0006280a01007387 */ /* 0x0001e80000100a00 */
[----:B0-----:R-:W2:Y:S04]  /*1a9e0*/  LDL.LU.64 R10, [R1+0x1ab0] ;  /* 0x001ab000010a7983 */ /* 0x001ea80000300a00 */
[----:B------:R-:W2:Y:S04]  /*1a9f0*/  LDL.LU.64 R8, [R1+0x1aa8] ;  /* 0x001aa80001087983 */ /* 0x000ea80000300a00 */
[----:B------:R-:W2:Y:S02]  /*1aa00*/  LDL.LU.64 R14, [R1+0x1aa0] ;  /* 0x001aa000010e7983 */ /* 0x000ea40000300a00 */
[----:B--2---:R-:W-:Y:S01]  /*1aa10*/  HMMA.16816.F32 R8, R16, R14, R8 ;  /* 0x0000000e1008723c */ /* 0x004fe20000001808 */
[----:B------:R-:W-:-:S15]  /*1aa20*/  IMAD.MOV.U32 R29, RZ, RZ, R15 ;  /* 0x000000ffff1d7224 */ /* 0x000fde00078e000f */
[----:B------:R-:W-:-:S03]  /*1aa30*/  NOP ;  /* 0x0000000000007918 */ /* 0x000fc60000000000 */
[----:B------:R-:W-:Y:S04]  /*1aa40*/  STL.64 [R1+0x610], R8 ;  /* 0x0006100801007387 */ /* 0x000fe80000100a00 */
[----:B------:R0:W-:Y:S04]  /*1aa50*/  STL.64 [R1+0x618], R10 ;  /* 0x0006180a01007387 */ /* 0x0001e80000100a00 */
[----:B0-----:R-:W2:Y:S01]  /*1aa60*/  LDL.LU R10, [R1+0x1a98] ;  /* 0x001a9800010a7983 */ /* 0x001ea20000300800 */
[----:B------:R-:W-:-:S03]  /*1aa70*/  IMAD.MOV.U32 R11, RZ, RZ, R14 ;  /* 0x000000ffff0b7224 */ /* 0x000fc600078e000e */
[----:B------:R-:W2:Y:S04]  /*1aa80*/  LDL.LU.64 R14, [R1+0x1a90] ;  /* 0x001a9000010e7983 */ /* 0x000ea80000300a00 */
[----:B------:R-:W2:Y:S02]  /*1aa90*/  LDL.LU.64 R12, [R1+0x1a88] ;  /* 0x001a8800010c7983 */ /* 0x000ea40000300a00 */
[----:B--2---:R-:W-:-:S15]  /*1aaa0*/  HMMA.16816.F32 R12, R16, R26, R12 ;  /* 0x0000001a100c723c */ /* 0x004fde000000180c */
[----:B------:R-:W-:-:S04]  /*1aab0*/  NOP ;  /* 0x0000000000007918 */ /* 0x000fc80000000000 */
[----:B------:R-:W-:Y:S04]  /*1aac0*/  STL.64 [R1+0x600], R12 ;  /* 0x0006000c01007387 */ /* 0x000fe80000100a00 */
[----:B------:R0:W-:Y:S04]  /*1aad0*/  STL.64 [R1+0x608], R14 ;  /* 0x0006080e01007387 */ /* 0x0001e80000100a00 */
[----:B0-----:R-:W3:Y:S01]  /*1aae0*/  LDL.LU.64 R14, [R1+0x1a80] ;  /* 0x001a8000010e7983 */ /* 0x001ee20000300a00 */
[----:B------:R-:W-:Y:S02]  /*1aaf0*/  IMAD.MOV.U32 R5, RZ, RZ, R26 ;  /* 0x000000ffff057224 */ /* 0x000fe400078e001a */
[----:B------:R-:W-:Y:S01]  /*1ab00*/  IMAD.MOV.U32 R4, RZ, RZ, R27 ;  /* 0x000000ffff047224 */ /* 0x000fe200078e001b */
[----:B----4-:R-:W-:Y:S04]  /*1ab10*/  STL.64 [R1+0x19e0], R6 ;  /* 0x0019e00601007387 */ /* 0x010fe80000100a00 */
[----:B------:R3:W-:Y:S02]  /*1ab20*/  STL.64 [R1+0x19d8], R4 ;  /* 0x0019d80401007387 */ /* 0x0007e40000100a00 */
[----:B---3--:R-:W-:Y:S02]  /*1ab30*/  HMMA.16816.F32 R4, R16, R14, R20 ;  /* 0x0000000e1004723c */ /* 0x008fe40000001814 */
[----:B------:R-:W0:-:S15]  /*1ab40*/  LDSM.16.MT88.4 R20, [R28+UR5+0x2100] ;  /* 0x002100051c14783b */ /* 0x000e1e0008004200 */
[----:B------:R-:W-:Y:S02]  /*1ab50*/  NOP ;  /* 0x0000000000007918 */ /* 0x000fe40000000000 */
[----:B------:R1:W-:Y:S04]  /*1ab60*/  STL.64 [R1+0x5f0], R4 ;  /* 0x0005f00401007387 */ /* 0x0003e80000100a00 */
[----:B------:R2:W-:Y:S04]  /*1ab70*/  STL.64 [R1+0x5f8], R6 ;  /* 0x0005f80601007387 */ /* 0x0005e80000100a00 */
[----:B-1----:R-:W3:Y:S04]  /*1ab80*/  LDL.LU R4, [R1+0x580] ;  /* 0x0005800001047983 */ /* 0x002ee80000300800 */
[----:B------:R-:W3:Y:S04]  /*1ab90*/  LDL.LU R5, [R1+0x584] ;  /* 0x0005840001057983 */ /* 0x000ee80000300800 */
[----:B--2---:R-:W2:Y:S04]  /*1aba0*/  LDL.LU R6, [R1+0x588] ;  /* 0x0005880001067983 */ /* 0x004ea80000300800 */
[----:B------:R-:W2:Y:S04]  /*1abb0*/  LDL.LU R7, [R1+0x58c] ;  /* 0x00058c0001077983 */ /* 0x000ea80000300800 */
[----:B--2---:R1:W-:Y:S04]  /*1abc0*/  STL.64 [R1+0x1a30], R6 ;  /* 0x001a300601007387 */ /* 0x0043e80000100a00 */
[----:B---3--:R2:W-:Y:S04]  /*1abd0*/  STL.64 [R1+0x1a28], R4 ;  /* 0x001a280401007387 */ /* 0x0085e80000100a00 */
[----:B-1----:R-:W3:Y:S04]  /*1abe0*/  LDL.64 R6, [R1+0x38] ;  /* 0x0000380001067983 */ /* 0x002ee80000100a00 */
[----:B---3--:R1:W-:Y:S04]  /*1abf0*/  STL.64 [R1+0x1a48], R6 ;  /* 0x001a480601007387 */ /* 0x0083e80000100a00 */
[----:B--2---:R-:W2:Y:S04]  /*1ac00*/  LDL.LU R4, [R1+0x5c0] ;  /* 0x0005c00001047983 */ /* 0x004ea80000300800 */
[----:B------:R-:W2:Y:S04]  /*1ac10*/  LDL.LU R5, [R1+0x5c4] ;  /* 0x0005c40001057983 */ /* 0x000ea80000300800 */
[----:B-1----:R-:W3:Y:S04]  /*1ac20*/  LDL.LU R6, [R1+0x5c8] ;  /* 0x0005c80001067983 */ /* 0x002ee80000300800 */
[----:B------:R-:W3:Y:S04]  /*1ac30*/  LDL.LU R7, [R1+0x5cc] ;  /* 0x0005cc0001077983 */ /* 0x000ee80000300800 */
[----:B---3--:R1:W-:Y:S04]  /*1ac40*/  STL.64 [R1+0x1a60], R6 ;  /* 0x001a600601007387 */ /* 0x0083e80000100a00 */
[----:B--2---:R-:W-:Y:S04]  /*1ac50*/  STL.64 [R1+0x1a58], R4 ;  /* 0x001a580401007387 */ /* 0x004fe80000100a00 */
[----:B-1----:R-:W2:Y:S04]  /*1ac60*/  LDL.64 R6, [R1+0x58] ;  /* 0x0000580001067983 */ /* 0x002ea80000100a00 */
[----:B--2---:R1:W-:Y:S04]  /*1ac70*/  STL.64 [R1+0x1a78], R6 ;  /* 0x001a780601007387 */ /* 0x0043e80000100a00 */
[----:B-1----:R-:W2:Y:S04]  /*1ac80*/  LDL.64 R6, [R1+0x68] ;  /* 0x0000680001067983 */ /* 0x002ea80000100a00 */
[----:B------:R-:W3:Y:S04]  /*1ac90*/  LDL.LU R24, [R1+0x5a0] ;  /* 0x0005a00001187983 */ /* 0x000ee80000300800 */
[----:B------:R-:W3:Y:S04]  /*1aca0*/  LDL.LU R25, [R1+0x5a4] ;  /* 0x0005a40001197983 */ /* 0x000ee80000300800 */
[----:B------:R-:W4:Y:S04]  /*1acb0*/  LDL.LU R26, [R1+0x5a8] ;  /* 0x0005a800011a7983 */ /* 0x000f280000300800 */
[----:B------:R-:W4:Y:S04]  /*1acc0*/  LDL.LU R27, [R1+0x5ac] ;  /* 0x0005ac00011b7983 */ /* 0x000f280000300800 */
[----:B----4-:R-:W-:Y:S04]  /*1acd0*/  STL.64 [R1+0x1a40], R26 ;  /* 0x001a401a01007387 */ /* 0x010fe80000100a00 */
[----:B---3--:R1:W-:Y:S04]  /*1ace0*/  STL.64 [R1+0x1a38], R24 ;  /* 0x001a381801007387 */ /* 0x0083e80000100a00 */
[----:B-1----:R-:W3:Y:S04]  /*1acf0*/  LDL.LU R24, [R1+0x5b0] ;  /* 0x0005b00001187983 */ /* 0x002ee80000300800 */
[----:B------:R-:W3:Y:S04]  /*1ad00*/  LDL.LU R25, [R1+0x5b4] ;  /* 0x0005b40001197983 */ /* 0x000ee80000300800 */
[----:B------:R-:W4:Y:S04]  /*1ad10*/  LDL.LU R26, [R1+0x5b8] ;  /* 0x0005b800011a7983 */ /* 0x000f280000300800 */
[----:B------:R-:W4:Y:S01]  /*1ad20*/  LDL.LU R27, [R1+0x5bc] ;  /* 0x0005bc00011b7983 */ /* 0x000f220000300800 */
[----:B------:R-:W-:-:S02]  /*1ad30*/  IMAD.MOV.U32 R8, RZ, RZ, R15 ;  /* 0x000000ffff087224 */ /* 0x000fc400078e000f */
[----:B------:R-:W-:Y:S01]  /*1ad40*/  IMAD.MOV.U32 R9, RZ, RZ, R14 ;  /* 0x000000ffff097224 */ /* 0x000fe200078e000e */
[----:B----4-:R-:W-:Y:S04]  /*1ad50*/  STL.64 [R1+0x1a70], R26 ;  /* 0x001a701a01007387 */ /* 0x010fe80000100a00 */
[----:B---3--:R1:W-:Y:S04]  /*1ad60*/  STL.64 [R1+0x1a68], R24 ;  /* 0x001a681801007387 */ /* 0x0083e80000100a00 */
[----:B-1----:R-:W3:Y:S04]  /*1ad70*/  LDL.LU R24, [R1+0x5d0] ;  /* 0x0005d00001187983 */ /* 0x002ee80000300800 */
[----:B------:R-:W3:Y:S04]  /*1ad80*/  LDL.LU R25, [R1+0x5d4] ;  /* 0x0005d40001197983 */ /* 0x000ee80000300800 */
[----:B------:R-:W3:Y:S04]  /*1ad90*/  LDL.LU R26, [R1+0x5d8] ;  /* 0x0005d800011a7983 */ /* 0x000ee80000300800 */
[----:B------:R-:W3:Y:S04]  /*1ada0*/  LDL.LU R27, [R1+0x5dc] ;  /* 0x0005dc00011b7983 */ /* 0x000ee80000300800 */
[----:B------:R-:W4:Y:S04]  /*1adb0*/  LDL.LU R12, [R1+0x590] ;  /* 0x00059000010c7983 */ /* 0x000f280000300800 */
[----:B------:R-:W4:Y:S04]  /*1adc0*/  LDL.LU R13, [R1+0x594] ;  /* 0x00059400010d7983 */ /* 0x000f280000300800 */
[----:B------:R-:W4:Y:S04]  /*1add0*/  LDL.LU R14, [R1+0x598] ;  /* 0x00059800010e7983 */ /* 0x000f280000300800 */
[----:B------:R-:W4:Y:S04]  /*1ade0*/  LDL.LU R15, [R1+0x59c] ;  /* 0x00059c00010f7983 */ /* 0x000f280000300800 */
[----:B------:R-:W-:Y:S04]  /*1adf0*/  STL [R1+0x195c], R8 ;  /* 0x00195c0801007387 */ /* 0x000fe80000100800 */
[----:B------:R-:W-:Y:S04]  /*1ae00*/  STL [R1+0x1958], R9 ;  /* 0x0019580901007387 */ /* 0x000fe80000100800 */
[----:B------:R-:W-:Y:S04]  /*1ae10*/  STL [R1+0x1960], R28 ;  /* 0x0019601c01007387 */ /* 0x000fe80000100800 */
[----:B0-----:R-:W-:Y:S04]  /*1ae20*/  STL.64 [R1+0x1898], R22 ;  /* 0x0018981601007387 */ /* 0x001fe80000100a00 */
[----:B------:R0:W-:Y:S04]  /*1ae30*/  STL.64 [R1+0x1890], R20 ;  /* 0x0018901401007387 */ /* 0x0001e80000100a00 */
[----:B0-----:R-:W2:Y:S04]  /*1ae40*/  LDL.LU R20, [R1+0x5e0] ;  /* 0x0005e00001147983 */ /* 0x001ea80000300800 */
[----:B------:R-:W2:Y:S04]  /*1ae50*/  LDL.LU R21, [R1+0x5e4] ;  /* 0x0005e40001157983 */ /* 0x000ea80000300800 */
[----:B------:R-:W2:Y:S04]  /*1ae60*/  LDL.LU R22, [R1+0x5e8] ;  /* 0x0005e80001167983 */ /* 0x000ea80000300800 */
[----:B------:R-:W2:Y:S02]  /*1ae70*/  LDL.LU R23, [R1+0x5ec] ;  /* 0x0005ec0001177983 */ /* 0x000ea40000300800 */
[----:B--2---:R-:W-:-:S15]  /*1ae80*/  HMMA.16816.F32 R20, R16, R6, R20 ;  /* 0x000000061014723c */ /* 0x004fde0000001814 */
[----:B------:R-:W-:-:S04]  /*1ae90*/  NOP ;  /* 0x0000000000007918 */ /* 0x000fc80000000000 */
[----:B------:R0:W-:Y:S04]  /*1aea0*/  STL.64 [R1+0x5e0], R20 ;  /* 0x0005e01401007387 */ /* 0x0001e80000100a00 */
[----:B------:R1:W-:Y:S01]  /*1aeb0*/  STL.64 [R1+0x5e8], R22 ;  /* 0x0005e81601007387 */ /* 0x0003e20000100a00 */
[----:B0-----:R-:W-:Y:S02]  /*1aec0*/  IMAD.MOV.U32 R21, RZ, RZ, R6 ;  /* 0x000000ffff157224 */ /* 0x001fe400078e0006 */
[----:B------:R-:W-:Y:S02]  /*1aed0*/  IMAD.MOV.U32 R20, RZ, RZ, R7 ;  /* 0x000000ffff147224 */ /* 0x000fe400078e0007 */
[----:B------:R-:W3:Y:S02]  /*1aee0*/  LDL.LU.64 R6, [R1+0x1a78] ;  /* 0x001a780001067983 */ /* 0x000ee40000300a00 */
[----:B---3--:R-:W-:Y:S01]  /*1aef0*/  HMMA.16816.F32 R24, R16, R6, R24 ;  /* 0x000000061018723c */ /* 0x008fe20000001818 */
[----:B-1----:R-:W-:-:S02]  /*1af00*/  IMAD.MOV.U32 R23, RZ, RZ, R6 ;  /* 0x000000ffff177224 */ /* 0x002fc400078e0006 */
[----:B------:R-:W-:-:S15]  /*1af10*/  IMAD.MOV.U32 R22, RZ, RZ, R7 ;  /* 0x000000ffff167224 */ /* 0x000fde00078e0007 */
[----:B------:R-:W-:Y:S01]  /*1af20*/  NOP ;  /* 0x0000000000007918 */ /* 0x000fe20000000000 */
[----:B------:R-:W-:Y:S04]  /*1af30*/  STL.64 [R1+0x5d0], R24 ;  /* 0x0005d01801007387 */ /* 0x000fe80000100a00 */
[----:B------:R0:W-:Y:S04]  /*1af40*/  STL.64 [R1+0x5d8], R26 ;  /* 0x0005d81a01007387 */ /* 0x0001e80000100a00 */
[----:B0-----:R-:W2:Y:S04]  /*1af50*/  LDL.LU.64 R26, [R1+0x1a70] ;  /* 0x001a7000011a7983 */ /* 0x001ea80000300a00 */
[----:B------:R-:W2:Y:S04]  /*1af60*/  LDL.LU.64 R24, [R1+0x1a68] ;  /* 0x001a680001187983 */ /* 0x000ea80000300a00 */
[----:B------:R-:W3:Y:S04]  /*1af70*/  LDL.LU.64 R6, [R1+0x1a60] ;  /* 0x001a600001067983 */ /* 0x000ee80000300a00 */
[----:B------:R-:W3:Y:S04]  /*1af80*/  LDL.LU.64 R4, [R1+0x1a58] ;  /* 0x001a580001047983 */ /* 0x000ee80000300a00 */
[----:B------:R0:W-:Y:S04]  /*1af90*/  STL.64 [R1+0x1970], R22 ;  /* 0x0019701601007387 */ /* 0x0001e80000100a00 */
[----:B------:R-:W-:Y:S01]  /*1afa0*/  STL.64 [R1+0x1968], R20 ;  /* 0x0019681401007387 */ /* 0x000fe20000100a00 */
[----:B0-----:R-:W-:-:S02]  /*1afb0*/  IMAD.MOV.U32 R22, RZ, RZ, R11 ;  /* 0x000000ffff167224 */ /* 0x001fc400078e000b */
[----:B------:R-:W-:Y:S01]  /*1afc0*/  IMAD.MOV.U32 R23, RZ, RZ, R29 ;  /* 0x000000ffff177224 */ /* 0x000fe200078e001d */
[----:B------:R-:W2:Y:S04]  /*1afd0*/  LDL.LU R11, [R1+0x1a50] ;  /* 0x001a5000010b7983 */ /* 0x000ea80000300800 */
[----:B------:R0:W-:Y:S04]  /*1afe0*/  STL.64 [R1+0x1980], R22 ;  /* 0x0019801601007387 */ /* 0x0001e80000100a00 */
[----:B0-----:R-:W3:Y:S02]  /*1aff0*/  LDL.64 R22, [R1+0x48] ;  /* 0x0000480001167983 */ /* 0x001ee40000100a00 */
[----:B---3--:R-:W-:-:S15]  /*1b000*/  HMMA.16816.F32 R4, R16, R22, R4 ;  /* 0x000000161004723c */ /* 0x008fde0000001804 */
[----:B------:R-:W-:-:S04]  /*1b010*/  NOP ;  /* 0x0000000000007918 */ /* 0x000fc80000000000 */
[----:B------:R-:W-:Y:S04]  /*1b020*/  STL.64 [R1+0x5c0], R4 ;  /* 0x0005c00401007387 */ /* 0x000fe80000100a00 */
[----:B------:R0:W-:Y:S04]  /*1b030*/  STL.64 [R1+0x5c8], R6 ;  /* 0x0005c80601007387 */ /* 0x0001e80000100a00 */
[----:B0-----:R-:W2:Y:S01]  /*1b040*/  LDL.LU.64 R6, [R1+0x1a48] ;  /* 0x001a480001067983 */ /* 0x001ea20000300a00 */
[----:B------:R-:W-:Y:S02]  /*1b050*/  IMAD.MOV.U32 R9, RZ, RZ, R22 ;  /* 0x000000ffff097224 */ /* 0x000fe400078e0016 */
[----:B------:R-:W-:-:S02]  /*1b060*/  IMAD.MOV.U32 R29, RZ, RZ, R23 ;  /* 0x000000ffff1d7224 */ /* 0x000fc400078e0017 */
[----:B------:R-:W-:Y:S02]  /*1b070*/  IMAD.MOV.U32 R22, RZ, RZ, R3 ;  /* 0x000000ffff167224 */ /* 0x000fe400078e0003 */
[----:B------:R-:W-:-:S05]  /*1b080*/  IMAD.MOV.U32 R23, RZ, RZ, R2 ;  /* 0x000000ffff177224 */ /* 0x000fca00078e0002 */
[----:B------:R0:W-:Y:S04]  /*1b090*/  STL.64 [R1+0x1998], R22 ;  /* 0x0019981601007387 */ /* 0x0001e80000100a00 */
[----:B0-----:R-:W3:Y:S04]  /*1b0a0*/  LDL R22, [R1+0x28] ;  /* 0x0000280001167983 */ /* 0x001ee80000100800 */
[----:B------:R-:W3:Y:S01]  /*1b0b0*/  LDL R23, [R1+0x2c] ;  /* 0x00002c0001177983 */ /* 0x000ee20000100800 */
[----:B--2---:R-:W-:-:S15]  /*1b0c0*/  HMMA.16816.F32 R24, R16, R6, R24 ;  /* 0x000000061018723c */ /* 0x004fde0000001818 */
[----:B------:R-:W-:-:S04]  /*1b0d0*/  NOP ;  /* 0x0000000000007918 */ /* 0x000fc80000000000 */
[----:B------:R-:W-:Y:S04]  /*1b0e0*/  STL.64 [R1+0x5b0], R24 ;  /* 0x0005b01801007387 */ /* 0x000fe80000100a00 */
[----:B------:R0:W-:Y:S04]  /*1b0f0*/  STL.64 [R1+0x5b8], R26 ;  /* 0x0005b81a01007387 */ /* 0x0001e80000100a00 */
[----:B0-----:R-:W3:Y:S04]  /*1b100*/  LDL.LU.64 R26, [R1+0x1a40] ;  /* 0x001a4000011a7983 */ /* 0x001ee80000300a00 */
[----:B------:R-:W3:Y:S01]  /*1b110*/  LDL.LU.64 R24, [R1+0x1a38] ;  /* 0x001a380001187983 */ /* 0x000ee20000300a00 */
[----:B------:R-:W-:-:S02]  /*1b120*/  IMAD.MOV.U32 R3, RZ, RZ, R6 ;  /* 0x000000ffff037224 */ /* 0x000fc400078e0006 */
[----:B------:R-:W-:Y:S02]  /*1b130*/  IMAD.MOV.U32 R2, RZ, RZ, R7 ;  /* 0x000000ffff027224 */ /* 0x000fe400078e0007 */
[----:B------:R-:W2:Y:S04]  /*1b140*/  LDL.LU.64 R6, [R1+0x1a30] ;  /* 0x001a300001067983 */ /* 0x000ea80000300a00 */
[----:B------:R-:W2:Y:S01]  /*1b150*/  LDL.LU.64 R4, [R1+0x1a28] ;  /* 0x001a280001047983 */ /* 0x000ea20000300a00 */
[----:B---3--:R-:W-:Y:S03]  /*1b160*/  HMMA.16816.F32 R20, R16, R22, R24 ;  /* 0x000000161014723c */ /* 0x008fe60000001818 */
[----:B------:R-:W3:Y:S04]  /*1b170*/  LDL.LU.64 R26, [R1+0x1a20] ;  /* 0x001a2000011a7983 */ /* 0x000ee80000300a00 */
[----:B------:R-:W2:-:S12]  /*1b180*/  LDL.LU.64 R24, [R1+0x1a18] ;  /* 0x001a180001187983 */ /* 0x000e980000300a00 */
[----:B------:R-:W-:Y:S04]  /*1b190*/  STL.64 [R1+0x5a0], R20 ;  /* 0x0005a01401007387 */ /* 0x000fe80000100a00 */
[----:B------:R2:W-:Y:S02]  /*1b1a0*/  STL.64 [R1+0x5a8], R22 ;  /* 0x0005a81601007387 */ /* 0x0005e40000100a00 */
[----:B--2---:R-:W-:Y:S02]  /*1b1b0*/  IMAD.MOV.U32 R22, RZ, RZ, R25 ;  /* 0x000000ffff167224 */ /* 0x004fe400078e0019 */
[----:B------:R-:W-:-:S05]  /*1b1c0*/  IMAD.MOV.U32 R23, RZ, RZ, R24 ;  /* 0x000000ffff177224 */ /* 0x000fca00078e0018 */
[----:B------:R0:W-:Y:S04]  /*1b1d0*/  STL.64 [R1+0x19b0], R22 ;  /* 0x0019b01601007387 */ /* 0x0001e80000100a00 */
[----:B0-----:R-:W4:Y:S02]  /*1b1e0*/  LDL.64 R22, [R1+0x18] ;  /* 0x0000180001167983 */ /* 0x001f240000100a00 */
[----:B----4-:R-:W-:-:S15]  /*1b1f0*/  HMMA.16816.F32 R12, R16, R22, R12 ;  /* 0x00000016100c723c */ /* 0x010fde000000180c */
[----:B------:R-:W-:-:S04]  /*1b200*/  NOP ;  /* 0x0000000000007918 */ /* 0x000fc80000000000 */
[----:B------:R-:W-:Y:S04]  /*1b210*/  STL.64 [R1+0x590], R12 ;  /* 0x0005900c01007387 */ /* 0x000fe80000100a00 */
[----:B------:R0:W-:Y:S04]  /*1b220*/  STL.64 [R1+0x598], R14 ;  /* 0x0005980e01007387 */ /* 0x0001e80000100a00 */
[----:B0-----:R-:W2:Y:S01]  /*1b230*/  LDL.LU.64 R14, [R1+0x1a10] ;  /* 0x001a1000010e7983 */ /* 0x001ea20000300a00 */
[----:B---3--:R-:W-:Y:S01]  /*1b240*/  IMAD.MOV.U32 R12, RZ, RZ, R27 ;  /* 0x000000ffff0c7224 */ /* 0x008fe200078e001b */
[----:B--2---:R-:W-:Y:S01]  /*1b250*/  HMMA.16816.F32 R4, R16, R14, R4 ;  /* 0x0000000e1004723c */ /* 0x004fe20000001804 */
[----:B------:R-:W-:-:S15]  /*1b260*/  IMAD.MOV.U32 R8, RZ, RZ, R15 ;  /* 0x000000ffff087224 */ /* 0x000fde00078e000f */
[----:B------:R-:W-:-:S03]  /*1b270*/  NOP ;  /* 0x0000000000007918 */ /* 0x000fc60000000000 */
[----:B------:R-:W-:Y:S04]  /*1b280*/  STL.64 [R1+0x580], R4 ;  /* 0x0005800401007387 */ /* 0x000fe80000100a00 */
[----:B------:R-:W-:Y:S04]  /*1b290*/  STL.64 [R1+0x588], R6 ;  /* 0x0005880601007387 */ /* 0x000fe80000100a00 */
[----:B------:R-:W-:Y:S04]  /*1b2a0*/  STL.64 [R1+0x1a00], R10 ;  /* 0x001a000a01007387 */ /* 0x000fe80000100a00 */
[----:B------:R0:W-:Y:S04]  /*1b2b0*/  STL.64 [R1+0x19f8], R8 ;  /* 0x0019f80801007387 */ /* 0x0001e80000100a00 */
[----:B0-----:R-:W2:Y:S04]  /*1b2c0*/  LDL.LU R8, [R1+0x570] ;  /* 0x0005700001087983 */ /* 0x001ea80000300800 */
[----:B------:R-:W2:Y:S04]  /*1b2d0*/  LDL.LU R9, [R1+0x574] ;  /* 0x0005740001097983 */ /* 0x000ea80000300800 */
[----:B------:R-:W2:Y:S04]  /*1b2e0*/  LDL.LU R10, [R1+0x578] ;  /* 0x00057800010a7983 */ /* 0x000ea80000300800 */
[----:B------:R-:W2:Y:S04]  /*1b2f0*/  LDL.LU R11, [R1+0x57c] ;  /* 0x00057c00010b7983 */ /* 0x000ea80000300800 */
[----:B------:R-:W3:Y:S04]  /*1b300*/  LDL.LU R4, [R1+0x560] ;  /* 0x0005600001047983 */ /* 0x000ee80000300800 */
[----:B------:R-:W3:Y:S04]  /*1b310*/  LDL.LU R5, [R1+0x564] ;  /* 0x0005640001057983 */ /* 0x000ee80000300800 */
[----:B------:R-:W3:Y:S01]  /*1b320*/  LDL.LU R6, [R1+0x568] ;  /* 0x0005680001067983 */ /* 0x000ee20000300800 */
[----:B------:R-:W-:-:S03]  /*1b330*/  IMAD.MOV.U32 R7, RZ, RZ, R26 ;  /* 0x000000ffff077224 */ /* 0x000fc600078e001a */
[----:B------:R-:W2:Y:S04]  /*1b340*/  LDL.LU R26, [R1+0x1a0c] ;  /* 0x001a0c00011a7983 */ /* 0x000ea80000300800 */
[----:B------:R-:W2:Y:S01]  /*1b350*/  LDL.LU R27, [R1+0x1a08] ;  /* 0x001a0800011b7983 */ /* 0x000ea20000300800 */
[----:B------:R-:W-:-:S03]  /*1b360*/  IMAD.MOV.U32 R28, RZ, RZ, R14 ;  /* 0x000000ffff1c7224 */ /* 0x000fc600078e000e */
[----:B------:R-:W4:Y:S01]  /*1b370*/  LDL.LU R13, [R1+0x4d4] ;  /* 0x0004d400010d7983 */ /* 0x000f220000300800 */
[----:B------:R-:W-:-:S03]  /*1b380*/  IMAD.MOV.U32 R24, RZ, RZ, R23 ;  /* 0x000000ffff187224 */ /* 0x000fc600078e0017 */
[----:B------:R-:W4:Y:S01]  /*1b390*/  LDL.LU R14, [R1+0x4d8] ;  /* 0x0004d800010e7983 */ /* 0x000f220000300800 */
[----:B------:R-:W-:-:S03]  /*1b3a0*/  IMAD.MOV.U32 R25, RZ, RZ, R22 ;  /* 0x000000ffff197224 */ /* 0x000fc600078e0016 */
[----:B------:R-:W4:Y:S01]  /*1b3b0*/  LDL.LU R15, [R1+0x4dc] ;  /* 0x0004dc00010f7983 */ /* 0x000f220000300800 */
[----:B------:R-:W-:-:S03]  /*1b3c0*/  IMAD.MOV.U32 R23, RZ, RZ, R0 ;  /* 0x000000ffff177224 */ /* 0x000fc600078e0000 */
[----:B------:R-:W3:Y:S04]  /*1b3d0*/  LDL R22, [R1+0xc8] ;  /* 0x0000c80001167983 */ /* 0x000ee80000100800 */
[----:B------:R-:W3:Y:S01]  /*1b3e0*/  LDL R0, [R1+0x10f8] ;  /* 0x0010f80001007983 */ /* 0x000ee20000100800 */
[----:B--2---:R-:W-:-:S15]  /*1b3f0*/  HMMA.16816.F32 R8, R16, R26, R8 ;  /* 0x0000001a1008723c */ /* 0x004fde0000001808 */
[----:B------:R-:W-:-:S04]  /*1b400*/  NOP ;  /* 0x0000000000007918 */ /* 0x000fc80000000000 */
[----:B------:R-:W-:Y:S04]  /*1b410*/  STL.64 [R1+0x570], R8 ;  /* 0x0005700801007387 */ /* 0x000fe80000100a00 */
[----:B------:R0:W-:Y:S04]  /*1b420*/  STL.64 [R1+0x578], R10 ;  /* 0x0005780a01007387 */ /* 0x0001e80000100a00 */
[----:B0-----:R-:W2:Y:S04]  /*1b430*/  LDL.LU.64 R10, [R1+0x1a00] ;  /* 0x001a0000010a7983 */ /* 0x001ea80000300a00 */
[----:B------:R-:W3:Y:S04]  /*1b440*/  LDL.LU.64 R8, [R1+0x19f8] ;  /* 0x0019f80001087983 */ /* 0x000ee80000300a00 */
[----:B------:R-:W-:Y:S04]  /*1b450*/  STL.64 [R1+0x18b0], R26 ;  /* 0x0018b01a01007387 */ /* 0x000fe80000100a00 */
[----:B------:R0:W-:Y:S04]  /*1b460*/  STL.64 [R1+0x1978], R24 ;  /* 0x0019781801007387 */ /* 0x0001e80000100a00 */
[----:B0-----:R-:W3:Y:S04]  /*1b470*/  LDL.LU R24, [R1+0x400] ;  /* 0x0004000001187983 */ /* 0x001ee80000300800 */
[----:B------:R-:W3:Y:S01]  /*1b480*/  LDL.LU R25, [R1+0x404] ;  /* 0x0004040001197983 */ /* 0x000ee20000300800 */
[----:B--2---:R-:W-:-:S02]  /*1b490*/  IMAD.MOV.U32 R26, RZ, RZ, R11 ;  /* 0x000000ffff1a7224 */ /* 0x004fc400078e000b */
[----:B------:R-:W-:Y:S01]  /*1b4a0*/  IMAD.MOV.U32 R27, RZ, RZ, R10 ;  /* 0x000000ffff1b7224 */ /* 0x000fe200078e000a */
[----:B------:R-:W2:Y:S04]  /*1b4b0*/  LDL.LU R11, [R1+0x19f4] ;  /* 0x0019f400010b7983 */ /* 0x000ea80000300800 */
[----:B------:R-:W2:Y:S04]  /*1b4c0*/  LDL.LU R10, [R1+0x19f0] ;  /* 0x0019f000010a7983 */ /* 0x000ea80000300800 */
[----:B------:R-:W-:Y:S04]  /*1b4d0*/  STL.64 [R1+0x1990], R26 ;  /* 0x0019901a01007387 */ /* 0x000fe80000100a00 */
[----:B---3--:R0:W-:Y:S04]  /*1b4e0*/  STL.64 [R1+0x1988], R24 ;  /* 0x0019881801007387 */ /* 0x0081e80000100a00 */
[----:B0-----:R-:W3:Y:S04]  /*1b4f0*/  LDL.LU R24, [R1+0x410] ;  /* 0x0004100001187983 */ /* 0x001ee80000300800 */
[----:B------:R-:W3:Y:S04]  /*1b500*/  LDL.LU R25, [R1+0x414] ;  /* 0x0004140001197983 */ /* 0x000ee80000300800 */
[----:B------:R-:W2:Y:S04]  /*1b510*/  LDL.LU R26, [R1+0x418] ;  /* 0x00041800011a7983 */ /* 0x000ea80000300800 */
[----:B------:R-:W2:Y:S04]  /*1b520*/  LDL.LU R27, [R1+0x41c] ;  /* 0x00041c00011b7983 */ /* 0x000ea80000300800 */
[----:B--2---:R0:W-:Y:S04]  /*1b530*/  STL.64 [R1+0x19a8], R26 ;  /* 0x0019a81a01007387 */ /* 0x0041e80000100a00 */
[----:B---3--:R1:W-:Y:S01]  /*1b540*/  STL.64 [R1+0x19a0], R24 ;  /* 0x0019a01801007387 */ /* 0x0083e20000100a00 */
[----:B0-----:R-:W-:-:S03]  /*1b550*/  IMAD.MOV.U32 R26, RZ, RZ, R10 ;  /* 0x000000ffff1a7224 */ /* 0x001fc600078e000a */
[----:B-1----:R-:W2:Y:S04]  /*1b560*/  LDL.LU R24, [R1+0x420] ;  /* 0x0004200001187983 */ /* 0x002ea80000300800 */
[----:B------:R-:W2:Y:S04]  /*1b570*/  LDL.LU R25, [R1+0x424] ;  /* 0x0004240001197983 */ /* 0x000ea80000300800 */
[----:B------:R-:W3:Y:S01]  /*1b580*/  LDL.LU R10, [R1+0x19ec] ;  /* 0x0019ec00010a7983 */ /* 0x000ee20000300800 */
[----:B------:R-:W-:-:S03]  /*1b590*/  IMAD.MOV.U32 R27, RZ, RZ, R11 ;  /* 0x000000ffff1b7224 */ /* 0x000fc600078e000b */
[----:B------:R-:W3:Y:S04]  /*1b5a0*/  LDL.LU R11, [R1+0x19e8] ;  /* 0x0019e800010b7983 */ /* 0x000ee80000300800 */
[----:B------:R-:W-:Y:S01]  /*1b5b0*/  STL.64 [R1+0x19c0], R26 ;  /* 0x0019c01a01007387 */ /* 0x000fe20000100a00 */
[C---:B---3--:R-:W-:Y:S03]  /*1b5c0*/  HMMA.16816.F32 R4, R16.reuse, R10, R4 ;  /* 0x0000000a1004723c */ /* 0x048fe60000001804 */
[----:B--2---:R0:W-:Y:S04]  /*1b5d0*/  STL.64 [R1+0x19b8], R24 ;  /* 0x0019b81801007387 */ /* 0x0041e80000100a00 */
        /* <DEDUP_REMOVED lines=8> */
[----:B------:R-:W-:Y:S01]  /*1b660*/  STL.64 [R1+0x18a8], R10 ;  /* 0x0018a80a01007387 */ /* 0x000fe20000100a00 */
[----:B----4-:R-:W-:Y:S03]  /*1b670*/  HMMA.16816.F32 R16, R16, R6, R12 ;  /* 0x000000061010723c */ /* 0x010fe6000000180c */
[----:B------:R-:W2:Y:S04]  /*1b680*/  LDL.LU.64 R14, [R1+0x19d0] ;  /* 0x0019d000010e7983 */ /* 0x000ea80000300a00 */
[----:B------:R-:W2:-:S12]  /*1b690*/  LDL.LU.64 R12, [R1+0x19c8] ;  /* 0x0019c800010c7983 */ /* 0x000e980000300a00 */
[----:B------:R-:W-:Y:S04]  /*1b6a0*/  STL.64 [R1+0x4d0], R16 ;  /* 0x0004d01001007387 */ /* 0x000fe80000100a00 */
[----:B------:R3:W-:Y:S04]  /*1b6b0*/  STL.64 [R1+0x4d8], R18 ;  /* 0x0004d81201007387 */ /* 0x0007e80000100a00 */
[----:B------:R0:W-:Y:S01]  /*1b6c0*/  STL.64 [R1+0x18a0], R6 ;  /* 0x0018a00601007387 */ /* 0x0001e20000100a00 */
[----:B---3--:R-:W-:Y:S02]  /*1b6d0*/  IMAD.MOV.U32 R19, RZ, RZ, R4 ;  /* 0x000000ffff137224 */ /* 0x008fe400078e0004 */
[----:B------:R-:W-:Y:S01]  /*1b6e0*/  IMAD.MOV.U32 R18, RZ, RZ, R5 ;  /* 0x000000ffff127224 */ /* 0x000fe200078e0005 */
[----:B------:R-:W3:Y:S04]  /*1b6f0*/  LDL.LU R4, [R1+0x3f0] ;  /* 0x0003f00001047983 */ /* 0x000ee80000300800 */
[----:B------:R-:W3:Y:S04]  /*1b700*/  LDL.LU R5, [R1+0x3f4] ;  /* 0x0003f40001057983 */ /* 0x000ee80000300800 */
[----:B0-----:R-:W3:Y:S04]  /*1b710*/  LDL.LU R6, [R1+0x3f8] ;  /* 0x0003f80001067983 */ /* 0x001ee80000300800 */
[----:B------:R-:W3:Y:S01]  /*1b720*/  LDL.LU R7, [R1+0x3fc] ;  /* 0x0003fc0001077983 */ /* 0x000ee20000300800 */
[----:B--2---:R-:W-:Y:S03]  /*1b730*/  HMMA.16816.F32 R20, R12, R22, R24 ;  /* 0x000000160c14723c */ /* 0x004fe60000001818 */
[----:B------:R-:W2:Y:S04]  /*1b740*/  LDL.LU.64 R26, [R1+0x19c0] ;  /* 0x0019c000011a7983 */ /* 0x000ea80000300a00 */
[----:B------:R-:W2:-:S12]  /*1b750*/  LDL.LU.64 R24, [R1+0x19b8] ;  /* 0x0019b80001187983 */ /* 0x000e980000300a00 */
[----:B------:R-:W-:Y:S04]  /*1b760*/  STL.64 [R1+0x430], R20 ;  /* 0x0004301401007387 */ /* 0x000fe80000100a00 */
[----:B------:R0:W-:Y:S04]  /*1b770*/  STL.64 [R1+0x438], R22 ;  /* 0x0004381601007387 */ /* 0x0001e80000100a00 */
[----:B0-----:R-:W2:Y:S02]  /*1b780*/  LDL.LU.64 R22, [R1+0x19b0] ;  /* 0x0019b00001167983 */ /* 0x001ea40000300a00 */
[----:B--2---:R-:W-:Y:S02]  /*1b790*/  HMMA.16816.F32 R20, R12, R22, R24 ;  /* 0x000000160c14723c */ /* 0x004fe40000001818 */
[----:B------:R-:W2:Y:S04]  /*1b7a0*/  LDL.LU.64 R26, [R1+0x19a8] ;  /* 0x0019a800011a7983 */ /* 0x000ea80000300a00 */
[----:B------:R-:W2:-:S13]  /*1b7b0*/  LDL.LU.64 R24, [R1+0x19a0] ;  /* 0x0019a00001187983 */ /* 0x000e9a0000300a00 */
        /* <DEDUP_REMOVED lines=8> */
[----:B0-----:R-:W2:Y:S01]  /*1b840*/  LDL.LU.64 R22, [R1+0x1980] ;  /* 0x0019800001167983 */ /* 0x001ea20000300a00 */
[C---:B---3--:R-:W-:Y:S08]  /*1b850*/  HMMA.16816.F32 R16, R12.reuse, R18, R4 ;  /* 0x000000120c10723c */ /* 0x048ff00000001804 */
[----:B--2---:R-:W-:Y:S01]  /*1b860*/  HMMA.16816.F32 R20, R12, R22, R24 ;  /* 0x000000160c14723c */ /* 0x004fe20000001818 */
[----:B------:R-:W2:-:S15]  /*1b870*/  LDL.LU.64 R24, [R1+0x1978] ;  /* 0x0019780001187983 */ /* 0x000e9e0000300a00 */
[----:B------:R-:W-:-:S03]  /*1b880*/  NOP ;  /* 0x0000000000007918 */ /* 0x000fc60000000000 */
[----:B------:R-:W-:Y:S04]  /*1b890*/  STL.64 [R1+0x400], R20 ;  /* 0x0004001401007387 */ /* 0x000fe80000100a00 */
[----:B------:R0:W-:Y:S04]  /*1b8a0*/  STL.64 [R1+0x408], R22 ;  /* 0x0004081601007387 */ /* 0x0001e80000100a00 */
[----:B0-----:R-:W3:Y:S04]  /*1b8b0*/  LDL.LU.64 R22, [R1+0x1970] ;  /* 0x0019700001167983 */ /* 0x001ee80000300a00 */
[----:B------:R-:W4:Y:S04]  /*1b8c0*/  LDL.LU.64 R20, [R1+0x1968] ;  /* 0x0019680001147983 */ /* 0x000f280000300a00 */
[----:B------:R-:W2:Y:S04]  /*1b8d0*/  LDL.LU R4, [R1+0x440] ;  /* 0x0004400001047983 */ /* 0x000ea80000300800 */
[----:B------:R-:W-:Y:S04]  /*1b8e0*/  STL.64 [R1+0x3f0], R16 ;  /* 0x0003f01001007387 */ /* 0x000fe80000100a00 */
[----:B------:R-:W-:Y:S04]  /*1b8f0*/  STL.64 [R1+0x3f8], R18 ;  /* 0x0003f81201007387 */ /* 0x000fe80000100a00 */
[----:B------:R-:W2:Y:S04]  /*1b900*/  LDL.LU R5, [R1+0x444] ;  /* 0x0004440001057983 */ /* 0x000ea80000300800 */
[----:B------:R-:W2:Y:S04]  /*1b910*/  LDL.LU R6, [R1+0x448] ;  /* 0x0004480001067983 */ /* 0x000ea80000300800 */
[----:B------:R-:W2:Y:S01]  /*1b920*/  LDL.LU R7, [R1+0x44c] ;  /* 0x00044c0001077983 */ /* 0x000ea20000300800 */
[----:B------:R-:W-:-:S02]  /*1b930*/  IMAD.MOV.U32 R26, RZ, RZ, R28 ;  /* 0x000000ffff1a7224 */ /* 0x000fc400078e001c */
[----:B------:R-:W-:Y:S01]  /*1b940*/  IMAD.MOV.U32 R27, RZ, RZ, R8 ;  /* 0x000000ffff1b7224 */ /* 0x000fe200078e0008 */
[----:B--2---:R-:W-:Y:S04]  /*1b950*/  STL.64 [R1+0x18c0], R6 ;  /* 0x0018c00601007387 */ /* 0x004fe80000100a00 */
[----:B------:R0:W-:Y:S04]  /*1b960*/  STL.64 [R1+0x18b8], R4 ;  /* 0x0018b80401007387 */ /* 0x0001e80000100a00 */
[----:B------:R-:W2:Y:S04]  /*1b970*/  LDL.LU R28, [R1+0x1960] ;  /* 0x00196000011c7983 */ /* 0x000ea80000300800 */
[----:B------:R-:W2:Y:S04]  /*1b980*/  LDL.LU R8, [R1+0x195c] ;  /* 0x00195c0001087983 */ /* 0x000ea80000300800 */
[----:B------:R1:W-:Y:S04]  /*1b990*/  STL.64 [R1+0x18c8], R26 ;  /* 0x0018c81a01007387 */ /* 0x0003e80000100a00 */
[----:B0-----:R-:W2:Y:S04]  /*1b9a0*/  LDL.LU R4, [R1+0x460] ;  /* 0x0004600001047983 */ /* 0x001ea80000300800 */
[----:B------:R-:W2:Y:S04]  /*1b9b0*/  LDL.LU R5, [R1+0x464] ;  /* 0x0004640001057983 */ /* 0x000ea80000300800 */
[----:B------:R-:W2:Y:S04]  /*1b9c0*/  LDL.LU R6, [R1+0x468] ;  /* 0x0004680001067983 */ /* 0x000ea80000300800 */
[----:B------:R-:W2:Y:S01]  /*1b9d0*/  LDL.LU R7, [R1+0x46c] ;  /* 0x00046c0001077983 */ /* 0x000ea20000300800 */
[----:B-1----:R-:W-:-:S02]  /*1b9e0*/  IMAD.MOV.U32 R26, RZ, RZ, R25 ;  /* 0x000000ffff1a7224 */ /* 0x002fc400078e0019 */
[----:B------:R-:W-:Y:S01]  /*1b9f0*/  IMAD.MOV.U32 R27, RZ, RZ, R24 ;  /* 0x000000ffff1b7224 */ /* 0x000fe200078e0018 */
[----:B--2---:R-:W-:Y:S04]  /*1ba00*/  STL.64 [R1+0x18d8], R6 ;  /* 0x0018d80601007387 */ /* 0x004fe80000100a00 */
[----:B------:R-:W-:Y:S04]  /*1ba10*/  STL.64 [R1+0x18d0], R4 ;  /* 0x0018d00401007387 */ /* 0x000fe80000100a00 */
[----:B------:R0:W-:Y:S04]  /*1ba20*/  STL.64 [R1+0x18e0], R26 ;  /* 0x0018e01a01007387 */ /* 0x0001e80000100a00 */
[----:B0-----:R-:W2:Y:S04]  /*1ba30*/  LDL.64 R26, [R1+0x28] ;  /* 0x00002800011a7983 */ /* 0x001ea80000100a00 */
[----:B--2---:R0:W-:Y:S04]  /*1ba40*/  STL.64 [R1+0x18f8], R26 ;  /* 0x0018f81a01007387 */ /* 0x0041e80000100a00 */
[----:B------:R-:W2:Y:S04]  /*1ba50*/  LDL.LU R24, [R1+0x490] ;  /* 0x0004900001187983 */ /* 0x000ea80000300800 */
[----:B------:R-:W2:Y:S04]  /*1ba60*/  LDL.LU R25, [R1+0x494] ;  /* 0x0004940001197983 */ /* 0x000ea80000300800 */
[----:B0-----:R-:W2:Y:S04]  /*1ba70*/  LDL.LU R26, [R1+0x498] ;  /* 0x00049800011a7983 */ /* 0x001ea80000300800 */
[----:B------:R-:W2:Y:S04]  /*1ba80*/  LDL.LU R27, [R1+0x49c] ;  /* 0x00049c00011b7983 */ /* 0x000ea80000300800 */
[----:B--2---:R0:W-:Y:S04]  /*1ba90*/  STL.64 [R1+0x1908], R26 ;  /* 0x0019081a01007387 */ /* 0x0041e80000100a00 */
[----:B------:R-:W-:Y:S01]  /*1baa0*/  STL.64 [R1+0x1900], R24 ;  /* 0x0019001801007387 */ /* 0x000fe20000100a00 */
[----:B0-----:R-:W-:-:S02]  /*1bab0*/  IMAD.MOV.U32 R26, RZ, RZ, R9 ;  /* 0x000000ffff1a7224 */ /* 0x001fc400078e0009 */
[----:B------:R-:W-:Y:S01]  /*1bac0*/  IMAD.MOV.U32 R27, RZ, RZ, R29 ;  /* 0x000000ffff1b7224 */ /* 0x000fe200078e001d */
[----:B------:R-:W2:Y:S04]  /*1bad0*/  LDL.LU R9, [R1+0x1958] ;  /* 0x0019580001097983 */ /* 0x000ea80000300800 */
[----:B------:R3:W-:Y:S02]  /*1bae0*/  STL.64 [R1+0x1920], R26 ;  /* 0x0019201a01007387 */ /* 0x0007e40000100a00 */
[----:B---3--:R-:W-:Y:S02]  /*1baf0*/  IMAD.MOV.U32 R26, RZ, RZ, R23 ;  /* 0x000000ffff1a7224 */ /* 0x008fe400078e0017 */
[----:B------:R-:W-:-:S05]  /*1bb00*/  IMAD.MOV.U32 R27, RZ, RZ, R22 ;  /* 0x000000ffff1b7224 */ /* 0x000fca00078e0016 */
[----:B------:R4:W-:Y:S04]  /*1bb10*/  STL.64 [R1+0x1938], R26 ;  /* 0x0019381a01007387 */ /* 0x0009e80000100a00 */
[----:B------:R-:W3:Y:S04]  /*1bb20*/  LDL.LU R4, [R1+0x470] ;  /* 0x0004700001047983 */ /* 0x000ee80000300800 */
[----:B------:R-:W3:Y:S04]  /*1bb30*/  LDL.LU R5, [R1+0x474] ;  /* 0x0004740001057983 */ /* 0x000ee80000300800 */
[----:B------:R-:W2:Y:S04]  /*1bb40*/  LDL.LU R6, [R1+0x478] ;  /* 0x0004780001067983 */ /* 0x000ea80000300800 */
[----:B------:R-:W2:Y:S01]  /*1bb50*/  LDL.LU R7, [R1+0x47c] ;  /* 0x00047c0001077983 */ /* 0x000ea20000300800 */
[----:B----4-:R-:W-:-:S02]  /*1bb60*/  IMAD.MOV.U32 R26, RZ, RZ, R21 ;  /* 0x000000ffff1a7224 */ /* 0x010fc400078e0015 */
[----:B------:R-:W-:-:S05]  /*1bb70*/  IMAD.MOV.U32 R27, RZ, RZ, R20 ;  /* 0x000000ffff1b7224 */ /* 0x000fca00078e0014 */
[----:B------:R0:W-:Y:S04]  /*1bb80*/  STL.64 [R1+0x1950], R26 ;  /* 0x0019501a01007387 */ /* 0x0001e80000100a00 */
[----:B------:R-:W4:Y:S04]  /*1bb90*/  LDL.LU R24, [R1+0x3e0] ;  /* 0x0003e00001187983 */ /* 0x000f280000300800 */
[----:B------:R-:W4:Y:S04]  /*1bba0*/  LDL.LU R25, [R1+0x3e4] ;  /* 0x0003e40001197983 */ /* 0x000f280000300800 */
[----:B0-----:R-:W4:Y:S04]  /*1bbb0*/  LDL.LU R26, [R1+0x3e8] ;  /* 0x0003e800011a7983 */ /* 0x001f280000300800 */
[----:B------:R-:W4:Y:S04]  /*1bbc0*/  LDL.LU R27, [R1+0x3ec] ;  /* 0x0003ec00011b7983 */ /* 0x000f280000300800 */
[----:B--2---:R-:W-:Y:S04]  /*1bbd0*/  STL.64 [R1+0x18f0], R6 ;  /* 0x0018f00601007387 */ /* 0x004fe80000100a00 */
[----:B---3--:R0:W-:Y:S04]  /*1bbe0*/  STL.64 [R1+0x18e8], R4 ;  /* 0x0018e80401007387 */ /* 0x0081e80000100a00 */
[----:B0-----:R-:W2:Y:S04]  /*1bbf0*/  LDL.LU R4, [R1+0x480] ;  /* 0x0004800001047983 */ /* 0x001ea80000300800 */
[----:B------:R-:W2:Y:S04]  /*1bc00*/  LDL.LU R5, [R1+0x484] ;  /* 0x0004840001057983 */ /* 0x000ea80000300800 */
[----:B------:R-:W3:Y:S04]  /*1bc10*/  LDL.LU R6, [R1+0x488] ;  /* 0x0004880001067983 */ /* 0x000ee80000300800 */
[----:B------:R-:W3:Y:S04]  /*1bc20*/  LDL.LU R7, [R1+0x48c] ;  /* 0x00048c0001077983 */ /* 0x000ee80000300800 */
[----:B---3--:R-:W-:Y:S04]  /*1bc30*/  STL.64 [R1+0x1918], R6 ;  /* 0x0019180601007387 */ /* 0x008fe80000100a00 */
[----:B--2---:R0:W-:Y:S04]  /*1bc40*/  STL.64 [R1+0x1910], R4 ;  /* 0x0019100401007387 */ /* 0x0041e80000100a00 */
        /* <DEDUP_REMOVED lines=9> */
[----:B------:R-:W3:Y:S01]  /*1bce0*/  LDL.LU R7, [R1+0x4bc] ;  /* 0x0004bc0001077983 */ /* 0x000ee20000300800 */
[----:B------:R-:W-:-:S02]  /*1bcf0*/  IMAD.MOV.U32 R19, RZ, RZ, R8 ;  /* 0x000000ffff137224 */ /* 0x000fc400078e0008 */
[----:B------:R-:W-:-:S07]  /*1bd00*/  IMAD.MOV.U32 R18, RZ, RZ, R9 ;  /* 0x000000ffff127224 */ /* 0x000fce00078e0009 */
[C---:B----4-:R-:W-:Y:S01]  /*1bd10*/  HMMA.16816.F32 R16, R12.reuse, R18, R24 ;  /* 0x000000120c10723c */ /* 0x050fe20000001818 */
[----:B---3--:R-:W-:Y:S04]  /*1bd20*/  STL.64 [R1+0x1948], R6 ;  /* 0x0019480601007387 */ /* 0x008fe80000100a00 */
[----:B--2---:R0:W-:Y:S04]  /*1bd30*/  STL.64 [R1+0x1940], R4 ;  /* 0x0019400401007387 */ /* 0x0041e80000100a00 */
[----:B0-----:R-:W2:Y:S04]  /*1bd40*/  LDL.LU R4, [R1+0x4c0] ;  /* 0x0004c00001047983 */ /* 0x001ea80000300800 */
[----:B------:R-:W2:Y:S04]  /*1bd50*/  LDL.LU R5, [R1+0x4c4] ;  /* 0x0004c40001057983 */ /* 0x000ea80000300800 */
[----:B------:R-:W2:Y:S04]  /*1bd60*/  LDL.LU R6, [R1+0x4c8] ;  /* 0x0004c80001067983 */ /* 0x000ea80000300800 */
[----:B------:R-:W2:Y:S04]  /*1bd70*/  LDL.LU R7, [R1+0x4cc] ;  /* 0x0004cc0001077983 */ /* 0x000ea80000300800 */
[----:B------:R-:W3:Y:S04]  /*1bd80*/  LDL.LU R8, [R1+0x450] ;  /* 0x0004500001087983 */ /* 0x000ee80000300800 */
[----:B------:R-:W3:Y:S04]  /*1bd90*/  LDL.LU R9, [R1+0x454] ;  /* 0x0004540001097983 */ /* 0x000ee80000300800 */
[----:B------:R-:W3:Y:S04]  /*1bda0*/  LDL.LU R10, [R1+0x458] ;  /* 0x00045800010a7983 */ /* 0x000ee80000300800 */
[----:B------:R-:W3:Y:S04]  /*1bdb0*/  LDL.LU R11, [R1+0x45c] ;  /* 0x00045c00010b7983 */ /* 0x000ee80000300800 */
[----:B------:R-:W4:Y:S04]  /*1bdc0*/  LDL.LU R20, [R1+0x3d0] ;  /* 0x0003d00001147983 */ /* 0x000f280000300800 */
[----:B------:R-:W4:Y:S04]  /*1bdd0*/  LDL.LU R21, [R1+0x3d4] ;  /* 0x0003d40001157983 */ /* 0x000f280000300800 */
[----:B------:R-:W4:Y:S04]  /*1bde0*/  LDL.LU R22, [R1+0x3d8] ;  /* 0x0003d80001167983 */ /* 0x000f280000300800 */
[----:B------:R-:W4:Y:S04]  /*1bdf0*/  LDL.LU R23, [R1+0x3dc] ;  /* 0x0003dc0001177983 */ /* 0x000f280000300800 */
[----:B------:R-:W2:Y:S04]  /*1be00*/  LDL.LU.64 R26, [R1+0x1950] ;  /* 0x00195000011a7983 */ /* 0x000ea80000300a00 */
[----:B------:R-:W-:Y:S04]  /*1be10*/  STL.64 [R1+0x3e0], R16 ;  /* 0x0003e01001007387 */ /* 0x000fe80000100a00 */
[----:B------:R-:W-:Y:S04]  /*1be20*/  STL.64 [R1+0x3e8], R18 ;  /* 0x0003e81201007387 */ /* 0x000fe80000100a00 */
[----:B------:R-:W0:Y:S04]  /*1be30*/  LDSM.16.MT88.4 R16, [R28+UR5+0x2180] ;  /* 0x002180051c10783b */ /* 0x000e280008004200 */
[----:B0-----:R-:W-:Y:S04]  /*1be40*/  STL.64 [R1+0x1788], R18 ;  /* 0x0017881201007387 */ /* 0x001fe80000100a00 */
[----:B------:R-:W-:Y:S01]  /*1be50*/  STL.64 [R1+0x1780], R16 ;  /* 0x0017801001007387 */ /* 0x000fe20000100a00 */
        /* <DEDUP_REMOVED lines=17> */
[----:B0-----:R-:W2:Y:S04]  /*1bf70*/  LDL.LU.64 R26, [R1+0x1908] ;  /* 0x00190800011a7983 */ /* 0x001ea80000300a00 */
[----:B------:R-:W2:Y:S01]  /*1bf80*/  LDL.LU.64 R24, [R1+0x1900] ;  /* 0x0019000001187983 */ /* 0x000ea20000300a00 */
[----:B------:R-:W-:-:S02]  /*1bf90*/  IMAD.MOV.U32 R18, RZ, RZ, R3 ;  /* 0x000000ffff127224 */ /* 0x000fc400078e0003 */
[----:B------:R-:W-:-:S07]  /*1bfa0*/  IMAD.MOV.U32 R19, RZ, RZ, R2 ;  /* 0x000000ffff137224 */ /* 0x000fce00078e0002 */
[----:B--2---:R-:W-:Y:S01]  /*1bfb0*/  HMMA.16816.F32 R16, R12, R18, R24 ;  /* 0x000000120c10723c */ /* 0x004fe20000001818 */
[----:B------:R-:W2:-:S15]  /*1bfc0*/  LDL.LU.64 R26, [R1+0x18f8] ;  /* 0x0018f800011a7983 */ /* 0x000e9e0000300a00 */
[----:B------:R-:W-:-:S03]  /*1bfd0*/  NOP ;  /* 0x0000000000007918 */ /* 0x000fc60000000000 */
[----:B------:R0:W-:Y:S04]  /*1bfe0*/  STL.64 [R1+0x490], R16 ;  /* 0x0004901001007387 */ /* 0x0001e80000100a00 */
[----:B------:R1:W-:Y:S04]  /*1bff0*/  STL.64 [R1+0x498], R18 ;  /* 0x0004981201007387 */ /* 0x0003e80000100a00 */
[----:B0-----:R-:W2:Y:S04]  /*1c000*/  LDL.LU R16, [R1+0x210] ;  /* 0x0002100001107983 */ /* 0x001ea80000300800 */
[----:B------:R-:W2:Y:S04]  /*1c010*/  LDL.LU R17, [R1+0x214] ;  /* 0x0002140001117983 */ /* 0x000ea80000300800 */
[----:B-1----:R-:W2:Y:S04]  /*1c020*/  LDL.LU R18, [R1+0x218] ;  /* 0x0002180001127983 */ /* 0x002ea80000300800 */
[----:B------:R-:W2:Y:S04]  /*1c030*/  LDL.LU R19, [R1+0x21c] ;  /* 0x00021c0001137983 */ /* 0x000ea80000300800 */
[----:B--2---:R-:W-:Y:S04]  /*1c040*/  STL.64 [R1+0x1870], R18 ;  /* 0x0018701201007387 */ /* 0x004fe80000100a00 */
[----:B------:R0:W-:Y:S04]  /*1c050*/  STL.64 [R1+0x1868], R16 ;  /* 0x0018681001007387 */ /* 0x0001e80000100a00 */
[----:B0-----:R-:W2:Y:S04]  /*1c060*/  LDL.LU R16, [R1+0x220] ;  /* 0x0002200001107983 */ /* 0x001ea80000300800 */
[----:B------:R-:W2:Y:S04]  /*1c070*/  LDL.LU R17, [R1+0x224] ;  /* 0x0002240001117983 */ /* 0x000ea80000300800 */
[----:B------:R-:W2:Y:S04]  /*1c080*/  LDL.LU R18, [R1+0x228] ;  /* 0x0002280001127983 */ /* 0x000ea80000300800 */
[----:B------:R-:W2:Y:S01]  /*1c090*/  LDL.LU R19, [R1+0x22c] ;  /* 0x00022c0001137983 */ /* 0x000ea20000300800 */
[----:B------:R-:W-:Y:S01]  /*1c0a0*/  HMMA.16816.F32 R4, R12, R26, R4 ;  /* 0x0000001a0c04723c */ /* 0x000fe20000001804 */
[----:B------:R-:W-:-:S02]  /*1c0b0*/  IMAD.MOV.U32 R3, RZ, RZ, R26 ;  /* 0x000000ffff037224 */ /* 0x000fc400078e001a */
[----:B------:R-:W-:Y:S01]  /*1c0c0*/  IMAD.MOV.U32 R2, RZ, RZ, R27 ;  /* 0x000000ffff027224 */ /* 0x000fe200078e001b */
[----:B--2---:R0:W-:Y:S04]  /*1c0d0*/  STL.64 [R1+0x1888], R18 ;  /* 0x0018881201007387 */ /* 0x0041e80000100a00 */
[----:B------:R-:W-:Y:S04]  /*1c0e0*/  STL.64 [R1+0x1880], R16 ;  /* 0x0018801001007387 */ /* 0x000fe80000100a00 */
[----:B0-----:R-:W2:Y:S07]  /*1c0f0*/  LDL.64 R18, [R1+0xc8] ;  /* 0x0000c80001127983 */ /* 0x001eae0000100a00 */
        /* <DEDUP_REMOVED lines=16> */
[----:B0-----:R-:W3:Y:S02]  /*1c200*/  LDL.LU.64 R26, [R1+0x18b0] ;  /* 0x0018b000011a7983 */ /* 0x001ee40000300a00 */
[----:B---3--:R-:W-:-:S15]  /*1c210*/  HMMA.16816.F32 R8, R12, R26, R8 ;  /* 0x0000001a0c08723c */ /* 0x008fde0000001808 */
[----:B------:R-:W-:-:S04]  /*1c220*/  NOP ;  /* 0x0000000000007918 */ /* 0x000fc80000000000 */
[----:B------:R-:W-:Y:S04]  /*1c230*/  STL.64 [R1+0x450], R8 ;  /* 0x0004500801007387 */ /* 0x000fe80000100a00 */
[----:B------:R0:W-:Y:S04]  /*1c240*/  STL.64 [R1+0x458], R10 ;  /* 0x0004580a01007387 */ /* 0x0001e80000100a00 */
[----:B0-----:R-:W2:Y:S04]  /*1c250*/  LDL.LU.64 R10, [R1+0x18a8] ;  /* 0x0018a800010a7983 */ /* 0x001ea80000300a00 */
[----:B------:R0:W-:Y:S04]  /*1c260*/  STL.64 [R1+0x1878], R26 ;  /* 0x0018781a01007387 */ /* 0x0001e80000100a00 */
[----:B0-----:R-:W3:Y:S01]  /*1c270*/  LDL.64 R26, [R1+0xb8] ;  /* 0x0000b800011a7983 */ /* 0x001ee20000100a00 */
[----:B--2---:R-:W-:-:S15]  /*1c280*/  HMMA.16816.F32 R4, R12, R10, R4 ;  /* 0x0000000a0c04723c */ /* 0x004fde0000001804 */
[----:B------:R-:W-:-:S04]  /*1c290*/  NOP ;  /* 0x0000000000007918 */ /* 0x000fc80000000000 */
[----:B------:R-:W-:Y:S04]  /*1c2a0*/  STL.64 [R1+0x440], R4 ;  /* 0x0004400401007387 */ /* 0x000fe80000100a00 */
[----:B------:R0:W-:Y:S04]  /*1c2b0*/  STL.64 [R1+0x448], R6 ;  /* 0x0004480601007387 */ /* 0x0001e80000100a00 */
[----:B0-----:R-:W4:Y:S02]  /*1c2c0*/  LDL.LU.64 R6, [R1+0x18a0] ;  /* 0x0018a00001067983 */ /* 0x001f240000300a00 */
[----:B----4-:R-:W-:Y:S02]  /*1c2d0*/  HMMA.16816.F32 R12, R12, R6, R20 ;  /* 0x000000060c0c723c */ /* 0x010fe40000001814 */
[----:B------:R-:W2:Y:S04]  /*1c2e0*/  LDL.LU.64 R22, [R1+0x1898] ;  /* 0x0018980001167983 */ /* 0x000ea80000300a00 */
[----:B------:R-:W2:-:S13]  /*1c2f0*/  LDL.LU.64 R20, [R1+0x1890] ;  /* 0x0018900001147983 */ /* 0x000e9a0000300a00 */
[----:B------:R-:W-:Y:S04]  /*1c300*/  STL.64 [R1+0x3d0], R12 ;  /* 0x0003d00c01007387 */ /* 0x000fe80000100a00 */
[----:B------:R0:W-:Y:S04]  /*1c310*/  STL.64 [R1+0x3d8], R14 ;  /* 0x0003d80e01007387 */ /* 0x0001e80000100a00 */
[----:B0-----:R-:W4:Y:S04]  /*1c320*/  LDL.64 R14, [R1+0x98] ;  /* 0x00009800010e7983 */ /* 0x001f280000100a00 */
[----:B------:R0:W-:Y:S04]  /*1c330*/  STL [R1+0x1794], R6 ;  /* 0x0017940601007387 */ /* 0x0001e80000100800 */
[----:B------:R1:W-:Y:S04]  /*1c340*/  STL [R1+0x1790], R7 ;  /* 0x0017900701007387 */ /* 0x0003e80000100800 */
[----:B------:R-:W2:Y:S04]  /*1c350*/  LDL.LU R4, [R1+0x230] ;  /* 0x0002300001047983 */ /* 0x000ea80000300800 */
[----:B------:R-:W2:Y:S04]  /*1c360*/  LDL.LU R5, [R1+0x234] ;  /* 0x0002340001057983 */ /* 0x000ea80000300800 */
[----:B0-----:R-:W2:Y:S04]  /*1c370*/  LDL.LU R6, [R1+0x238] ;  /* 0x0002380001067983 */ /* 0x001ea80000300800 */
[----:B-1----:R-:W2:Y:S02]  /*1c380*/  LDL.LU R7, [R1+0x23c] ;  /* 0x00023c0001077983 */ /* 0x002ea40000300800 */
[----:B--2---:R-:W-:-:S15]  /*1c390*/  HMMA.16816.F32 R4, R20, R18, R4 ;  /* 0x000000121404723c */ /* 0x004fde0000001804 */
[----:B------:R-:W-:-:S04]  /*1c3a0*/  NOP ;  /* 0x0000000000007918 */ /* 0x000fc80000000000 */
[----:B------:R0:W-:Y:S04]  /*1c3b0*/  STL.64 [R1+0x890], R4 ;  /* 0x0008900401007387 */ /* 0x0001e80000100a00 */
[----:B------:R-:W-:Y:S01]  /*1c3c0*/  STL.64 [R1+0x898], R6 ;  /* 0x0008980601007387 */ /* 0x000fe20000100a00 */
[----:B0-----:R-:W-:Y:S02]  /*1c3d0*/  IMAD.MOV.U32 R5, RZ, RZ, R18 ;  /* 0x000000ffff057224 */ /* 0x001fe400078e0012 */
[----:B------:R-:W-:Y:S02]  /*1c3e0*/  IMAD.MOV.U32 R4, RZ, RZ, R19 ;  /* 0x000000ffff047224 */ /* 0x000fe400078e0013 */
[----:B------:R-:W2:Y:S04]  /*1c3f0*/  LDL.LU.64 R18, [R1+0x1888] ;  /* 0x0018880001127983 */ /* 0x000ea80000300a00 */
[----:B------:R-:W2:Y:S04]  /*1c400*/  LDL.LU.64 R16, [R1+0x1880] ;  /* 0x0018800001107983 */ /* 0x000ea80000300a00 */
[----:B------:R0:W-:Y:S04]  /*1c410*/  STL [R1+0x179c], R4 ;  /* 0x00179c0401007387 */ /* 0x0001e80000100800 */
[----:B------:R1:W-:Y:S01]  /*1c420*/  STL [R1+0x1798], R5 ;  /* 0x0017980501007387 */ /* 0x0003e20000100800 */
[----:B---3--:R-:W-:-:S02]  /*1c430*/  IMAD.MOV.U32 R9, RZ, RZ, R26 ;  /* 0x000000ffff097224 */ /* 0x008fc400078e001a */
[----:B------:R-:W-:Y:S01]  /*1c440*/  IMAD.MOV.U32 R8, RZ, RZ, R27 ;  /* 0x000000ffff087224 */ /* 0x000fe200078e001b */
[----:B0-----:R-:W4:Y:S04]  /*1c450*/  LDL.LU R4, [R1+0x200] ;  /* 0x0002000001047983 */ /* 0x001f280000300800 */
[----:B-1----:R-:W4:Y:S04]  /*1c460*/  LDL.LU R5, [R1+0x204] ;  /* 0x0002040001057983 */ /* 0x002f280000300800 */
[----:B------:R-:W4:Y:S04]  /*1c470*/  LDL.LU R6, [R1+0x208] ;  /* 0x0002080001067983 */ /* 0x000f280000300800 */
[----:B------:R-:W4:Y:S01]  /*1c480*/  LDL.LU R7, [R1+0x20c] ;  /* 0x00020c0001077983 */ /* 0x000f220000300800 */
[----:B--2---:R-:W-:Y:S03]  /*1c490*/  HMMA.16816.F32 R16, R20, R26, R16 ;  /* 0x0000001a1410723c */ /* 0x004fe60000001810 */
[----:B------:R-:W2:-:S15]  /*1c4a0*/  LDL.LU.64 R26, [R1+0x1878] ;  /* 0x00187800011a7983 */ /* 0x000e9e0000300a00 */
[----:B------:R-:W-:Y:S01]  /*1c4b0*/  NOP ;  /* 0x0000000000007918 */ /* 0x000fe20000000000 */
[----:B------:R-:W-:Y:S01]  /*1c4c0*/  STL.64 [R1+0x780], R16 ;  /* 0x0007801001007387 */ /* 0x000fe20000100a00 */
[----:B------:R-:W-:-:S03]  /*1c4d0*/  IMAD.MOV.U32 R25, RZ, RZ, R18 ;  /* 0x000000ffff197224 */ /* 0x000fc600078e0012 */
[----:B------:R0:W-:Y:S01]  /*1c4e0*/  STL.64 [R1+0x788], R18 ;  /* 0x0007881201007387 */ /* 0x0001e20000100a00 */
[----:B------:R-:W-:-:S03]  /*1c4f0*/  IMAD.MOV.U32 R24, RZ, RZ, R16 ;  /* 0x000000ffff187224 */ /* 0x000fc600078e0010 */
[----:B0-----:R-:W3:Y:S04]  /*1c500*/  LDL.LU.64 R18, [R1+0x1870] ;  /* 0x0018700001127983 */ /* 0x001ee80000300a00 */
[----:B------:R-:W3:Y:S04]  /*1c510*/  LDL.LU.64 R16, [R1+0x1868] ;  /* 0x0018680001107983 */ /* 0x000ee80000300a00 */
[----:B------:R-:W-:Y:S04]  /*1c520*/  STL [R1+0x17a4], R8 ;  /* 0x0017a40801007387 */ /* 0x000fe80000100800 */
[----:B------:R-:W-:Y:S04]  /*1c530*/  STL [R1+0x17a0], R9 ;  /* 0x0017a00901007387 */ /* 0x000fe80000100800 */
[----:B------:R0:W-:Y:S04]  /*1c540*/  STL.64 [R1+0x1830], R10 ;  /* 0x0018300a01007387 */ /* 0x0001e80000100a00 */
[----:B0-----:R-:W3:Y:S04]  /*1c550*/  LDL.64 R10, [R1+0xa8] ;  /* 0x0000a800010a7983 */ /* 0x001ee80000100a00 */
[----:B------:R-:W-:Y:S04]  /*1c560*/  STL [R1+0x1104], R24 ;  /* 0x0011041801007387 */ /* 0x000fe80000100800 */
[----:B------:R-:W-:Y:S01]  /*1c570*/  STL [R1+0x1100], R25 ;  /* 0x0011001901007387 */ /* 0x000fe20000100800 */
[C---:B----4-:R-:W-:Y:S03]  /*1c580*/  HMMA.16816.F32 R4, R20.reuse, R14, R4 ;  /* 0x0000000e1404723c */ /* 0x050fe60000001804 */
[----:B--2---:R3:W-:Y:S05]  /*1c590*/  STL.64 [R1+0x17c8], R26 ;  /* 0x0017c81a01007387 */ /* 0x0047ea0000100a00 */
[----:B---3--:R-:W-:Y:S01]  /*1c5a0*/  HMMA.16816.F32 R24, R20, R10, R16 ;  /* 0x0000000a1418723c */ /* 0x008fe20000001810 */
[----:B------:R-:W-:-:S02]  /*1c5b0*/  IMAD.MOV.U32 R19, RZ, RZ, R14 ;  /* 0x000000ffff137224 */ /* 0x000fc400078e000e */
[----:B------:R-:W-:Y:S02]  /*1c5c0*/  IMAD.MOV.U32 R18, RZ, RZ, R15 ;  /* 0x000000ffff127224 */ /* 0x000fe400078e000f */
[----:B------:R-:W-:Y:S02]  /*1c5d0*/  IMAD.MOV.U32 R17, RZ, RZ, R10 ;  /* 0x000000ffff117224 */ /* 0x000fe400078e000a */
[----:B------:R-:W-:-:S12]  /*1c5e0*/  IMAD.MOV.U32 R16, RZ, RZ, R11 ;  /* 0x000000ffff107224 */ /* 0x000fd800078e000b */
[----:B------:R-:W-:Y:S04]  /*1c5f0*/  STL.64 [R1+0x770], R24 ;  /* 0x0007701801007387 */ /* 0x000fe80000100a00 */
[----:B------:R-:W-:Y:S04]  /*1c600*/  STL.64 [R1+0x778], R26 ;  /* 0x0007781a01007387 */ /* 0x000fe80000100a00 */
[----:B------:R-:W-:Y:S04]  /*1c610*/  STL.64 [R1+0x760], R4 ;  /* 0x0007600401007387 */ /* 0x000fe80000100a00 */
[----:B------:R-:W-:Y:S04]  /*1c620*/  STL.64 [R1+0x768], R6 ;  /* 0x0007680601007387 */ /* 0x000fe80000100a00 */
[----:B------:R-:W-:Y:S04]  /*1c630*/  STL.64 [R1+0x17b0], R18 ;  /* 0x0017b01201007387 */ /* 0x000fe80000100a00 */
[----:B------:R0:W-:Y:S04]  /*1c640*/  STL.64 [R1+0x17a8], R16 ;  /* 0x0017a81001007387 */ /* 0x0001e80000100a00 */
[----:B0-----:R-:W2:Y:S04]  /*1c650*/  LDL.LU R16, [R1+0x250] ;  /* 0x0002500001107983 */ /* 0x001ea80000300800 */
[----:B------:R-:W2:Y:S04]  /*1c660*/  LDL.LU R17, [R1+0x254] ;  /* 0x0002540001117983 */ /* 0x000ea80000300800 */
[----:B------:R-:W3:Y:S04]  /*1c670*/  LDL.LU R18, [R1+0x258] ;  /* 0x0002580001127983 */ /* 0x000ee80000300800 */
[----:B------:R-:W3:Y:S04]  /*1c680*/  LDL.LU R19, [R1+0x25c] ;  /* 0x00025c0001137983 */ /* 0x000ee80000300800 */
[----:B------:R-:W4:Y:S04]  /*1c690*/  LDL.LU R24, [R1+0x260] ;  /* 0x0002600001187983 */ /* 0x000f280000300800 */
[----:B------:R-:W4:Y:S04]  /*1c6a0*/  LDL.LU R25, [R1+0x264] ;  /* 0x0002640001197983 */ /* 0x000f280000300800 */
[----:B------:R-:W2:Y:S04]  /*1c6b0*/  LDL.LU R26, [R1+0x268] ;  /* 0x00026800011a7983 */ /* 0x000ea80000300800 */
[----:B------:R-:W2:Y:S04]  /*1c6c0*/  LDL.LU R27, [R1+0x26c] ;  /* 0x00026c00011b7983 */ /* 0x000ea80000300800 */
[----:B--2---:R0:W-:Y:S04]  /*1c6d0*/  STL.64 [R1+0x17d8], R26 ;  /* 0x0017d81a01007387 */ /* 0x0041e80000100a00 */
[----:B----4-:R1:W-:Y:S04]  /*1c6e0*/  STL.64 [R1+0x17d0], R24 ;  /* 0x0017d01801007387 */ /* 0x0103e80000100a00 */
[----:B0-----:R-:W2:Y:S04]  /*1c6f0*/  LDL.64 R26, [R1+0x18] ;  /* 0x00001800011a7983 */ /* 0x001ea80000100a00 */
[----:B--2---:R0:W-:Y:S04]  /*1c700*/  STL.64 [R1+0x17e8], R26 ;  /* 0x0017e81a01007387 */ /* 0x0041e80000100a00 */
[----:B-1----:R-:W2:Y:S04]  /*1c710*/  LDL.LU R24, [R1+0x280] ;  /* 0x0002800001187983 */ /* 0x002ea80000300800 */
[----:B------:R-:W2:Y:S04]  /*1c720*/  LDL.LU R25, [R1+0x284] ;  /* 0x0002840001197983 */ /* 0x000ea80000300800 */
[----:B0-----:R-:W4:Y:S04]  /*1c730*/  LDL.LU R26, [R1+0x288] ;  /* 0x00028800011a7983 */ /* 0x001f280000300800 */
[----:B------:R-:W4:Y:S04]  /*1c740*/  LDL.LU R27, [R1+0x28c] ;  /* 0x00028c00011b7983 */ /* 0x000f280000300800 */
        /* <DEDUP_REMOVED lines=8> */
[----:B--2---:R0:W-:Y:S04]  /*1c7d0*/  STL.64 [R1+0x1858], R6 ;  /* 0x0018580601007387 */ /* 0x0041e80000100a00 */
[----:B------:R-:W-:Y:S04]  /*1c7e0*/  STL.64 [R1+0x1850], R4 ;  /* 0x0018500401007387 */ /* 0x000fe80000100a00 */
[----:B------:R-:W2:Y:S04]  /*1c7f0*/  LDL.64 R14, [R1+0x78] ;  /* 0x00007800010e7983 */ /* 0x000ea80000100a00 */
[----:B0-----:R-:W3:Y:S04]  /*1c800*/  LDL.64 R6, [R1+0x88] ;  /* 0x0000880001067983 */ /* 0x001ee80000100a00 */
[----:B--2---:R0:W-:Y:S04]  /*1c810*/  STL.64 [R1+0x1860], R14 ;  /* 0x0018600e01007387 */ /* 0x0041e80000100a00 */
[----:B------:R-:W2:Y:S04]  /*1c820*/  LDL.LU R12, [R1+0x1f0] ;  /* 0x0001f000010c7983 */ /* 0x000ea80000300800 */
[----:B------:R-:W2:Y:S04]  /*1c830*/  LDL.LU R13, [R1+0x1f4] ;  /* 0x0001f400010d7983 */ /* 0x000ea80000300800 */
[----:B0-----:R-:W2:Y:S04]  /*1c840*/  LDL.LU R14, [R1+0x1f8] ;  /* 0x0001f800010e7983 */ /* 0x001ea80000300800 */
[----:B------:R-:W2:Y:S04]  /*1c850*/  LDL.LU R15, [R1+0x1fc] ;  /* 0x0001fc00010f7983 */ /* 0x000ea80000300800 */
[----:B------:R0:W-:Y:S04]  /*1c860*/  STL.64 [R1+0x1840], R10 ;  /* 0x0018400a01007387 */ /* 0x0001e80000100a00 */
[----:B------:R-:W-:Y:S04]  /*1c870*/  STL.64 [R1+0x1838], R8 ;  /* 0x0018380801007387 */ /* 0x000fe80000100a00 */
[----:B0-----:R-:W2:Y:S04]  /*1c880*/  LDL.64 R10, [R1+0x68] ;  /* 0x00006800010a7983 */ /* 0x001ea80000100a00 */
[----:B----4-:R0:W-:Y:S04]  /*1c890*/  STL.64 [R1+0x17f8], R26 ;  /* 0x0017f81a01007387 */ /* 0x0101e80000100a00 */
[----:B------:R-:W-:Y:S04]  /*1c8a0*/  STL.64 [R1+0x17f0], R24 ;  /* 0x0017f01801007387 */ /* 0x000fe80000100a00 */
[----:B0-----:R-:W4:Y:S04]  /*1c8b0*/  LDL.64 R26, [R1+0x38] ;  /* 0x00003800011a7983 */ /* 0x001f280000100a00 */
[----:B----4-:R0:W-:Y:S04]  /*1c8c0*/  STL.64 [R1+0x1810], R26 ;  /* 0x0018101a01007387 */ /* 0x0101e80000100a00 */
[----:B0-----:R-:W4:Y:S04]  /*1c8d0*/  LDL.64 R26, [R1+0x48] ;  /* 0x00004800011a7983 */ /* 0x001f280000100a00 */
[----:B----4-:R0:W-:Y:S04]  /*1c8e0*/  STL.64 [R1+0x1828], R26 ;  /* 0x0018281a01007387 */ /* 0x0101e80000100a00 */
[----:B0-----:R-:W4:Y:S04]  /*1c8f0*/  LDL.64 R26, [R1+0x58] ;  /* 0x00005800011a7983 */ /* 0x001f280000100a00 */
[----:B----4-:R0:W-:Y:S04]  /*1c900*/  STL.64 [R1+0x1848], R26 ;  /* 0x0018481a01007387 */ /* 0x0101e80000100a00 */
[----:B------:R-:W4:Y:S04]  /*1c910*/  LDL.LU R24, [R1+0x2c0] ;  /* 0x0002c00001187983 */ /* 0x000f280000300800 */
[----:B------:R-:W4:Y:S04]  /*1c920*/  LDL.LU R25, [R1+0x2c4] ;  /* 0x0002c40001197983 */ /* 0x000f280000300800 */
[----:B0-----:R-:W4:Y:S04]  /*1c930*/  LDL.LU R26, [R1+0x2c8] ;  /* 0x0002c800011a7983 */ /* 0x001f280000300800 */
[----:B------:R-:W4:Y:S04]  /*1c940*/  LDL.LU R27, [R1+0x2cc] ;  /* 0x0002cc00011b7983 */ /* 0x000f280000300800 */
[----:B---3--:R0:W-:Y:S04]  /*1c950*/  STL.64 [R1+0x17c0], R18 ;  /* 0x0017c01201007387 */ /* 0x0081e80000100a00 */
[----:B------:R1:W-:Y:S04]  /*1c960*/  STL.64 [R1+0x17b8], R16 ;  /* 0x0017b81001007387 */ /* 0x0003e80000100a00 */
[----:B0-----:R-:W3:Y:S04]  /*1c970*/  LDL.64 R18, [R1+0x8] ;  /* 0x0000080001127983 */ /* 0x001ee80000100a00 */
[----:B---3--:R0:W-:Y:S04]  /*1c980*/  STL.64 [R1+0x17e0], R18 ;  /* 0x0017e01201007387 */ /* 0x0081e80000100a00 */
[----:B-1----:R-:W3:Y:S04]  /*1c990*/  LDL.LU R16, [R1+0x270] ;  /* 0x0002700001107983 */ /* 0x002ee80000300800 */
[----:B------:R-:W3:Y:S04]  /*1c9a0*/  LDL.LU R17, [R1+0x274] ;  /* 0x0002740001117983 */ /* 0x000ee80000300800 */
[----:B0-----:R-:W3:Y:S04]  /*1c9b0*/  LDL.LU R18, [R1+0x278] ;  /* 0x0002780001127983 */ /* 0x001ee80000300800 */
[----:B------:R-:W3:Y:S01]  /*1c9c0*/  LDL.LU R19, [R1+0x27c] ;  /* 0x00027c0001137983 */ /* 0x000ee20000300800 */
[----:B--2---:R-:W-:Y:S03]  /*1c9d0*/  HMMA.16816.F32 R12, R20, R6, R12 ;  /* 0x00000006140c723c */ /* 0x004fe6000000180c */
[----:B---3--:R-:W-:Y:S04]  /*1c9e0*/  STL.64 [R1+0x1808], R18 ;  /* 0x0018081201007387 */ /* 0x008fe80000100a00 */
[----:B------:R0:W-:Y:S04]  /*1c9f0*/  STL.64 [R1+0x1800], R16 ;  /* 0x0018001001007387 */ /* 0x0001e80000100a00 */
[----:B0-----:R-:W2:Y:S04]  /*1ca00*/  LDL.LU R16, [R1+0x290] ;  /* 0x0002900001107983 */ /* 0x001ea80000300800 */
[----:B------:R-:W2:Y:S04]  /*1ca10*/  LDL.LU R17, [R1+0x294] ;  /* 0x0002940001117983 */ /* 0x000ea80000300800 */
[----:B------:R-:W3:Y:S04]  /*1ca20*/  LDL.LU R18, [R1+0x298] ;  /* 0x0002980001127983 */ /* 0x000ee80000300800 */
[----:B------:R-:W3:Y:S01]  /*1ca30*/  LDL.LU R19, [R1+0x29c] ;  /* 0x00029c0001137983 */ /* 0x000ee20000300800 */
[----:B------:R-:W-:-:S02]  /*1ca40*/  IMAD.MOV.U32 R29, RZ, RZ, R6 ;  /* 0x000000ffff1d7224 */ /* 0x000fc400078e0006 */
[----:B------:R-:W-:Y:S01]  /*1ca50*/  IMAD.MOV.U32 R28, RZ, RZ, R7 ;  /* 0x000000ffff1c7224 */ /* 0x000fe200078e0007 */
[----:B---3--:R-:W-:Y:S04]  /*1ca60*/  STL.64 [R1+0x1820], R18 ;  /* 0x0018201201007387 */ /* 0x008fe80000100a00 */
[----:B--2---:R0:W-:Y:S04]  /*1ca70*/  STL.64 [R1+0x1818], R16 ;  /* 0x0018181001007387 */ /* 0x0041e80000100a00 */
[----:B0-----:R-:W2:Y:S04]  /*1ca80*/  LDL.LU R16, [R1+0x2a0] ;  /* 0x0002a00001107983 */ /* 0x001ea80000300800 */
[----:B------:R-:W2:Y:S04]  /*1ca90*/  LDL.LU R17, [R1+0x2a4] ;  /* 0x0002a40001117983 */ /* 0x000ea80000300800 */
[----:B------:R-:W2:Y:S04]  /*1caa0*/  LDL.LU R18, [R1+0x2a8] ;  /* 0x0002a80001127983 */ /* 0x000ea80000300800 */
[----:B------:R-:W2:Y:S04]  /*1cab0*/  LDL.LU R19, [R1+0x2ac] ;  /* 0x0002ac0001137983 */ /* 0x000ea80000300800 */
[----:B------:R-:W-:Y:S04]  /*1cac0*/  STL.64 [R1+0x750], R12 ;  /* 0x0007500c01007387 */ /* 0x000fe80000100a00 */
[----:B------:R0:W-:Y:S04]  /*1cad0*/  STL.64 [R1+0x758], R14 ;  /* 0x0007580e01007387 */ /* 0x0001e80000100a00 */
[----:B0-----:R-:W3:Y:S04]  /*1cae0*/  LDL.LU.64 R14, [R1+0x1860] ;  /* 0x00186000010e7983 */ /* 0x001ee80000300a00 */
[----:B------:R-:W3:Y:S04]  /*1caf0*/  LDL.LU.64 R6, [R1+0x1858] ;  /* 0x0018580001067983 */ /* 0x000ee80000300a00 */
[----:B------:R-:W3:Y:S01]  /*1cb00*/  LDL.LU.64 R4, [R1+0x1850] ;  /* 0x0018500001047983 */ /* 0x000ee20000300a00 */
[C---:B----4-:R-:W-:Y:S08]  /*1cb10*/  HMMA.16816.F32 R24, R20.reuse, R10, R24 ;  /* 0x0000000a1418723c */ /* 0x050ff00000001818 */
[----:B---3--:R-:W-:-:S15]  /*1cb20*/  HMMA.16816.F32 R4, R20, R14, R4 ;  /* 0x0000000e1404723c */ /* 0x008fde0000001804 */
[----:B------:R-:W-:-:S04]  /*1cb30*/  NOP ;  /* 0x0000000000007918 */ /* 0x000fc80000000000 */
[----:B------:R-:W-:Y:S04]  /*1cb40*/  STL.64 [R1+0x740], R4 ;  /* 0x0007400401007387 */ /* 0x000fe80000100a00 */
[----:B------:R0:W-:Y:S02]  /*1cb50*/  STL.64 [R1+0x748], R6 ;  /* 0x0007480601007387 */ /* 0x0001e40000100a00 */
[----:B0-----:R-:W-:Y:S02]  /*1cb60*/  IMAD.MOV.U32 R6, RZ, RZ, R14 ;  /* 0x000000ffff067224 */ /* 0x001fe400078e000e */
[----:B------:R-:W-:Y:S02]  /*1cb70*/  IMAD.MOV.U32 R7, RZ, RZ, R15 ;  /* 0x000000ffff077224 */ /* 0x000fe400078e000f */
[----:B------:R-:W0:Y:S01]  /*1cb80*/  LDSM.16.MT88.4 R12, [R0+UR5+0x2000] ;  /* 0x00200005000c783b */ /* 0x000e220008004200 */
[----:B------:R-:W-:-:S02]  /*1cb90*/  IMAD.MOV.U32 R4, RZ, RZ, R10 ;  /* 0x000000ffff047224 */ /* 0x000fc400078e000a */
[----:B------:R-:W-:Y:S01]  /*1cba0*/  IMAD.MOV.U32 R5, RZ, RZ, R11 ;  /* 0x000000ffff057224 */ /* 0x000fe200078e000b */
[----:B0-----:R-:W-:Y:S04]  /*1cbb0*/  STL.64 [R1+0x1658], R14 ;  /* 0x0016580e01007387 */ /* 0x001fe80000100a00 */
[----:B------:R-:W-:Y:S04]  /*1cbc0*/  STL.64 [R1+0x1650], R12 ;  /* 0x0016500c01007387 */ /* 0x000fe80000100a00 */
[----:B------:R-:W-:Y:S04]  /*1cbd0*/  STL.64 [R1+0x2c0], R24 ;  /* 0x0002c01801007387 */ /* 0x000fe80000100a00 */
[----:B------:R0:W-:Y:S04]  /*1cbe0*/  STL.64 [R1+0x2c8], R26 ;  /* 0x0002c81a01007387 */ /* 0x0001e80000100a00 */
[----:B0-----:R-:W3:Y:S04]  /*1cbf0*/  LDL.LU.64 R26, [R1+0x1848] ;  /* 0x00184800011a7983 */ /* 0x001ee80000300a00 */
[----:B------:R-:W3:Y:S04]  /*1cc00*/  LDL.LU.64 R10, [R1+0x1840] ;  /* 0x00184000010a7983 */ /* 0x000ee80000300a00 */
[----:B------:R-:W3:Y:S02]  /*1cc10*/  LDL.LU.64 R8, [R1+0x1838] ;  /* 0x0018380001087983 */ /* 0x000ee40000300a00 */
[----:B---3--:R-:W-:-:S15]  /*1cc20*/  HMMA.16816.F32 R8, R20, R26, R8 ;  /* 0x0000001a1408723c */ /* 0x008fde0000001808 */
[----:B------:R-:W-:-:S04]  /*1cc30*/  NOP ;  /* 0x0000000000007918 */ /* 0x000fc80000000000 */
[----:B------:R0:W-:Y:S04]  /*1cc40*/  STL.64 [R1+0x730], R8 ;  /* 0x0007300801007387 */ /* 0x0001e80000100a00 */
[----:B------:R1:W-:Y:S01]  /*1cc50*/  STL.64 [R1+0x738], R10 ;  /* 0x0007380a01007387 */ /* 0x0003e20000100a00 */
[----:B0-----:R-:W-:-:S03]  /*1cc60*/  IMAD.MOV.U32 R8, RZ, RZ, R26 ;  /* 0x000000ffff087224 */ /* 0x001fc600078e001a */
[----:B-1----:R-:W3:Y:S01]  /*1cc70*/  LDL.LU.64 R10, [R1+0x1830] ;  /* 0x00183000010a7983 */ /* 0x002ee20000300a00 */
[----:B------:R-:W-:-:S03]  /*1cc80*/  IMAD.MOV.U32 R9, RZ, RZ, R27 ;  /* 0x000000ffff097224 */ /* 0x000fc600078e001b */
[----:B------:R-:W2:Y:S01]  /*1cc90*/  LDL.LU.64 R26, [R1+0x1828] ;  /* 0x00182800011a7983 */ /* 0x000ea20000300a00 */
[----:B------:R-:W-:Y:S02]  /*1cca0*/  IMAD.MOV.U32 R14, RZ, RZ, R3 ;  /* 0x000000ffff0e7224 */ /* 0x000fe400078e0003 */
[----:B------:R-:W-:Y:S01]  /*1ccb0*/  IMAD.MOV.U32 R15, RZ, RZ, R2 ;  /* 0x000000ffff0f7224 */ /* 0x000fe200078e0002 */
        /* <DEDUP_REMOVED lines=17> */
[----:B------:R-:W4:Y:S04]  /*1cdd0*/  LDL.LU.64 R26, [R1+0x17f8] ;  /* 0x0017f800011a7983 */ /* 0x000f280000300a00 */
[----:B------:R-:W4:Y:S02]  /*1cde0*/  LDL.LU.64 R24, [R1+0x17f0] ;  /* 0x0017f00001187983 */ /* 0x000f240000300a00 */
[----:B----4-:R-:W-:-:S15]  /*1cdf0*/  HMMA.16816.F32 R24, R20, R14, R24 ;  /* 0x0000000e1418723c */ /* 0x010fde0000001818 */
[----:B------:R-:W-:-:S04]  /*1ce00*/  NOP ;  /* 0x0000000000007918 */ /* 0x000fc80000000000 */
[----:B------:R-:W-:Y:S04]  /*1ce10*/  STL.64 [R1+0x700], R24 ;  /* 0x0007001801007387 */ /* 0x000fe80000100a00 */
[----:B------:R0:W-:Y:S04]  /*1ce20*/  STL.64 [R1+0x708], R26 ;  /* 0x0007081a01007387 */ /* 0x0001e80000100a00 */
[----:B0-----:R-:W2:Y:S04]  /*1ce30*/  LDL.LU.64 R26, [R1+0x17e8] ;  /* 0x0017e800011a7983 */ /* 0x001ea80000300a00 */
[----:B------:R0:W-:Y:S01]  /*1ce40*/  STL.64 [R1+0x1698], R14 ;  /* 0x0016980e01007387 */ /* 0x0001e20000100a00 */
[----:B--2---:R-:W-:Y:S01]  /*1ce50*/  HMMA.16816.F32 R16, R20, R26, R16 ;  /* 0x0000001a1410723c */ /* 0x004fe20000001810 */
[----:B0-----:R-:W-:-:S02]  /*1ce60*/  IMAD.MOV.U32 R15, RZ, RZ, R26 ;  /* 0x000000ffff0f7224 */ /* 0x001fc400078e001a */
[----:B------:R-:W-:-:S15]  /*1ce70*/  IMAD.MOV.U32 R14, RZ, RZ, R27 ;  /* 0x000000ffff0e7224 */ /* 0x000fde00078e001b */
[----:B------:R-:W-:Y:S01]  /*1ce80*/  NOP ;  /* 0x0000000000007918 */ /* 0x000fe20000000000 */
        /* <DEDUP_REMOVED lines=12> */
[----:B------:R-:W2:Y:S04]  /*1cf50*/  LDL.LU.64 R18, [R1+0x17c0] ;  /* 0x0017c00001127983 */ /* 0x000ea80000300a00 */
[----:B------:R-:W2:Y:S02]  /*1cf60*/  LDL.LU.64 R16, [R1+0x17b8] ;  /* 0x0017b80001107983 */ /* 0x000ea40000300a00 */
[----:B--2---:R-:W-:-:S15]  /*1cf70*/  HMMA.16816.F32 R16, R20, R26, R16 ;  /* 0x0000001a1410723c */ /* 0x004fde0000001810 */
[----:B------:R-:W-:-:S04]  /*1cf80*/  NOP ;  /* 0x0000000000007918 */ /* 0x000fc80000000000 */
[----:B------:R-:W-:Y:S04]  /*1cf90*/  STL.64 [R1+0x6d0], R16 ;  /* 0x0006d01001007387 */ /* 0x000fe80000100a00 */
[----:B------:R0:W-:Y:S04]  /*1cfa0*/  STL.64 [R1+0x6d8], R18 ;  /* 0x0006d81201007387 */ /* 0x0001e80000100a00 */
[----:B0-----:R-:W2:Y:S04]  /*1cfb0*/  LDL.LU.64 R18, [R1+0x17b0] ;  /* 0x0017b00001127983 */ /* 0x001ea80000300a00 */
[----:B------:R-:W4:Y:S04]  /*1cfc0*/  LDL.LU.64 R16, [R1+0x17a8] ;  /* 0x0017a80001107983 */ /* 0x000f280000300a00 */
[----:B------:R0:W-:Y:S02]  /*1cfd0*/  STL.64 [R1+0x1668], R26 ;  /* 0x0016681a01007387 */ /* 0x0001e40000100a00 */
[----:B0-----:R-:W-:-:S02]  /*1cfe0*/  IMAD.MOV.U32 R26, RZ, RZ, R25 ;  /* 0x000000ffff1a7224 */ /* 0x001fc400078e0019 */
[----:B------:R-:W-:-:S05]  /*1cff0*/  IMAD.MOV.U32 R27, RZ, RZ, R24 ;  /* 0x000000ffff1b7224 */ /* 0x000fca00078e0018 */
[----:B------:R0:W-:Y:S04]  /*1d000*/  STL.64 [R1+0x1678], R26 ;  /* 0x0016781a01007387 */ /* 0x0001e80000100a00 */
[----:B------:R-:W3:Y:S04]  /*1d010*/  LDL.LU R24, [R1+0x240] ;  /* 0x0002400001187983 */ /* 0x000ee80000300800 */
[----:B------:R-:W3:Y:S04]  /*1d020*/  LDL.LU R25, [R1+0x244] ;  /* 0x0002440001197983 */ /* 0x000ee80000300800 */
[----:B0-----:R-:W3:Y:S04]  /*1d030*/  LDL.LU R26, [R1+0x248] ;  /* 0x00024800011a7983 */ /* 0x001ee80000300800 */
[----:B------:R-:W3:Y:S02]  /*1d040*/  LDL.LU R27, [R1+0x24c] ;  /* 0x00024c00011b7983 */ /* 0x000ee40000300800 */
[----:B---3--:R-:W-:-:S15]  /*1d050*/  HMMA.16816.F32 R24, R20, R10, R24 ;  /* 0x0000000a1418723c */ /* 0x008fde0000001818 */
[----:B------:R-:W-:-:S04]  /*1d060*/  NOP ;  /* 0x0000000000007918 */ /* 0x000fc80000000000 */
[----:B------:R-:W-:Y:S04]  /*1d070*/  STL.64 [R1+0x6c0], R24 ;  /* 0x0006c01801007387 */ /* 0x000fe80000100a00 */
[----:B------:R0:W-:Y:S02]  /*1d080*/  STL.64 [R1+0x6c8], R26 ;  /* 0x0006c81a01007387 */ /* 0x0001e40000100a00 */
[----:B0-----:R-:W-:Y:S02]  /*1d090*/  IMAD.MOV.U32 R26, RZ, RZ, R15 ;  /* 0x000000ffff1a7224 */ /* 0x001fe400078e000f */
[----:B------:R-:W-:-:S05]  /*1d0a0*/  IMAD.MOV.U32 R27, RZ, RZ, R14 ;  /* 0x000000ffff1b7224 */ /* 0x000fca00078e000e */
[----:B------:R0:W-:Y:S04]  /*1d0b0*/  STL.64 [R1+0x1690], R26 ;  /* 0x0016901a01007387 */ /* 0x0001e80000100a00 */
[----:B------:R-:W3:Y:S04]  /*1d0c0*/  LDL.LU R24, [R1+0x110] ;  /* 0x0001100001187983 */ /* 0x000ee80000300800 */
[----:B------:R-:W3:Y:S04]  /*1d0d0*/  LDL.LU R25, [R1+0x114] ;  /* 0x0001140001197983 */ /* 0x000ee80000300800 */
[----:B0-----:R-:W2:Y:S04]  /*1d0e0*/  LDL.LU R26, [R1+0x118] ;  /* 0x00011800011a7983 */ /* 0x001ea80000300800 */
[----:B------:R-:W2:Y:S01]  /*1d0f0*/  LDL.LU R27, [R1+0x11c] ;  /* 0x00011c00011b7983 */ /* 0x000ea20000300800 */
[----:B------:R-:W-:-:S02]  /*1d100*/  IMAD.MOV.U32 R14, RZ, RZ, R13 ;  /* 0x000000ffff0e7224 */ /* 0x000fc400078e000d */
[----:B------:R-:W-:Y:S01]  /*1d110*/  IMAD.MOV.U32 R15, RZ, RZ, R12 ;  /* 0x000000ffff0f7224 */ /* 0x000fe200078e000c */
[----:B--2---:R-:W-:Y:S04]  /*1d120*/  STL.64 [R1+0x16a8], R26 ;  /* 0x0016a81a01007387 */ /* 0x004fe80000100a00 */
[----:B---3--:R-:W-:Y:S04]  /*1d130*/  STL.64 [R1+0x16a0], R24 ;  /* 0x0016a01801007387 */ /* 0x008fe80000100a00 */
[----:B------:R0:W-:Y:S04]  /*1d140*/  STL.64 [R1+0x16b0], R14 ;  /* 0x0016b00e01007387 */ /* 0x0001e80000100a00 */
[----:B------:R-:W2:Y:S04]  /*1d150*/  LDL.LU R12, [R1+0x130] ;  /* 0x00013000010c7983 */ /* 0x000ea80000300800 */
[----:B------:R-:W2:Y:S04]  /*1d160*/  LDL.LU R13, [R1+0x134] ;  /* 0x00013400010d7983 */ /* 0x000ea80000300800 */
[----:B0-----:R-:W3:Y:S04]  /*1d170*/  LDL.LU R14, [R1+0x138] ;  /* 0x00013800010e7983 */ /* 0x001ee80000300800 */
[----:B------:R-:W3:Y:S04]  /*1d180*/  LDL.LU R15, [R1+0x13c] ;  /* 0x00013c00010f7983 */ /* 0x000ee80000300800 */
[----:B---3--:R0:W-:Y:S04]  /*1d190*/  STL.64 [R1+0x16c0], R14 ;  /* 0x0016c00e01007387 */ /* 0x0081e80000100a00 */
[----:B--2---:R-:W-:Y:S01]  /*1d1a0*/  STL.64 [R1+0x16b8], R12 ;  /* 0x0016b80c01007387 */ /* 0x004fe20000100a00 */
[----:B0-----:R-:W-:-:S02]  /*1d1b0*/  IMAD.MOV.U32 R14, RZ, RZ, R8 ;  /* 0x000000ffff0e7224 */ /* 0x001fc400078e0008 */
[----:B------:R-:W-:Y:S01]  /*1d1c0*/  IMAD.MOV.U32 R15, RZ, RZ, R9 ;  /* 0x000000ffff0f7224 */ /* 0x000fe200078e0009 */
[----:B------:R-:W2:Y:S04]  /*1d1d0*/  LDL.LU R8, [R1+0x17a4] ;  /* 0x0017a40001087983 */ /* 0x000ea80000300800 */
[----:B------:R-:W3:Y:S04]  /*1d1e0*/  LDL.LU R9, [R1+0x17a0] ;  /* 0x0017a00001097983 */ /* 0x000ee80000300800 */
[----:B------:R0:W-:Y:S04]  /*1d1f0*/  STL.64 [R1+0x16d8], R14 ;  /* 0x0016d80e01007387 */ /* 0x0001e80000100a00 */
[----:B------:R-:W2:Y:S04]  /*1d200*/  LDL.LU R24, [R1+0x120] ;  /* 0x0001200001187983 */ /* 0x000ea80000300800 */
[----:B------:R-:W2:Y:S04]  /*1d210*/  LDL.LU R25, [R1+0x124] ;  /* 0x0001240001197983 */ /* 0x000ea80000300800 */
[----:B------:R-:W2:Y:S04]  /*1d220*/  LDL.LU R26, [R1+0x128] ;  /* 0x00012800011a7983 */ /* 0x000ea80000300800 */
[----:B------:R-:W2:Y:S01]  /*1d230*/  LDL.LU R27, [R1+0x12c] ;  /* 0x00012c00011b7983 */ /* 0x000ea20000300800 */
[----:B0-----:R-:W-:-:S02]  /*1d240*/  IMAD.MOV.U32 R14, RZ, RZ, R4 ;  /* 0x000000ffff0e7224 */ /* 0x001fc400078e0004 */
[----:B------:R-:W-:Y:S01]  /*1d250*/  IMAD.MOV.U32 R15, RZ, RZ, R5 ;  /* 0x000000ffff0f7224 */ /* 0x000fe200078e0005 */
[----:B------:R-:W3:Y:S04]  /*1d260*/  LDL.LU R4, [R1+0x179c] ;  /* 0x00179c0001047983 */ /* 0x000ee80000300800 */
[----:B------:R-:W3:Y:S04]  /*1d270*/  LDL.LU R5, [R1+0x1798] ;  /* 0x0017980001057983 */ /* 0x000ee80000300800 */
[----:B------:R-:W-:Y:S04]  /*1d280*/  STL.64 [R1+0x16f0], R14 ;  /* 0x0016f00e01007387 */ /* 0x000fe80000100a00 */
[----:B--2---:R-:W-:Y:S04]  /*1d290*/  STL.64 [R1+0x16d0], R26 ;  /* 0x0016d01a01007387 */ /* 0x004fe80000100a00 */
[----:B------:R0:W-:Y:S04]  /*1d2a0*/  STL.64 [R1+0x16c8], R24 ;  /* 0x0016c81801007387 */ /* 0x0001e80000100a00 */
[----:B0-----:R-:W2:Y:S04]  /*1d2b0*/  LDL.LU R24, [R1+0x140] ;  /* 0x0001400001187983 */ /* 0x001ea80000300800 */
[----:B------:R-:W2:Y:S04]  /*1d2c0*/  LDL.LU R25, [R1+0x144] ;  /* 0x0001440001197983 */ /* 0x000ea80000300800 */
[----:B------:R-:W2:Y:S04]  /*1d2d0*/  LDL.LU R26, [R1+0x148] ;  /* 0x00014800011a7983 */ /* 0x000ea80000300800 */
[----:B------:R-:W2:Y:S01]  /*1d2e0*/  LDL.LU R27, [R1+0x14c] ;  /* 0x00014c00011b7983 */ /* 0x000ea20000300800 */
[----:B------:R-:W-:-:S02]  /*1d2f0*/  IMAD.MOV.U32 R14, RZ, RZ, R6 ;  /* 0x000000ffff0e7224 */ /* 0x000fc400078e0006 */
[----:B------:R-:W-:Y:S01]  /*1d300*/  IMAD.MOV.U32 R15, RZ, RZ, R7 ;  /* 0x000000ffff0f7224 */ /* 0x000fe200078e0007 */
[----:B------:R-:W3:Y:S04]  /*1d310*/  LDL.LU R6, [R1+0x1794] ;  /* 0x0017940001067983 */ /* 0x000ee80000300800 */
[----:B------:R-:W3:Y:S04]  /*1d320*/  LDL.LU R7, [R1+0x1790] ;  /* 0x0017900001077983 */ /* 0x000ee80000300800 */
[----:B------:R0:W-:Y:S02]  /*1d330*/  STL.64 [R1+0x1708], R14 ;  /* 0x0017080e01007387 */ /* 0x0001e40000100a00 */
[----:B0-----:R-:W-:-:S02]  /*1d340*/  IMAD.MOV.U32 R14, RZ, RZ, R29 ;  /* 0x000000ffff0e7224 */ /* 0x001fc400078e001d */
[----:B------:R-:W-:-:S05]  /*1d350*/  IMAD.MOV.U32 R15, RZ, RZ, R28 ;  /* 0x000000ffff0f7224 */ /* 0x000fca00078e001c */
        /* <DEDUP_REMOVED lines=16> */
[----:B----4-:R-:W-:-:S02]  /*1d460*/  IMAD.MOV.U32 R14, RZ, RZ, R17 ;  /* 0x000000ffff0e7224 */ /* 0x010fc400078e0011 */
[----:B------:R-:W-:-:S05]  /*1d470*/  IMAD.MOV.U32 R15, RZ, RZ, R16 ;  /* 0x000000ffff0f7224 */ /* 0x000fca00078e0010 */
[----:B------:R-:W-:Y:S04]  /*1d480*/  STL.64 [R1+0x1750], R14 ;  /* 0x0017500e01007387 */ /* 0x000fe80000100a00 */
[----:B--2---:R-:W-:Y:S04]  /*1d490*/  STL.64 [R1+0x1718], R26 ;  /* 0x0017181a01007387 */ /* 0x004fe80000100a00 */
[----:B------:R0:W-:Y:S04]  /*1d4a0*/  STL.64 [R1+0x1710], R24 ;  /* 0x0017101801007387 */ /* 0x0001e80000100a00 */
[----:B0-----:R-:W2:Y:S04]  /*1d4b0*/  LDL.LU R24, [R1+0x170] ;  /* 0x0001700001187983 */ /* 0x001ea80000300800 */
[----:B------:R-:W2:Y:S04]  /*1d4c0*/  LDL.LU R25, [R1+0x174] ;  /* 0x0001740001197983 */ /* 0x000ea80000300800 */
[----:B------:R-:W4:Y:S04]  /*1d4d0*/  LDL.LU R26, [R1+0x178] ;  /* 0x00017800011a7983 */ /* 0x000f280000300800 */
[----:B------:R-:W4:Y:S01]  /*1d4e0*/  LDL.LU R27, [R1+0x17c] ;  /* 0x00017c00011b7983 */ /* 0x000f220000300800 */
[----:B---3--:R-:W-:-:S02]  /*1d4f0*/  IMAD.MOV.U32 R14, RZ, RZ, R9 ;  /* 0x000000ffff0e7224 */ /* 0x008fc400078e0009 */
[----:B------:R-:W-:-:S05]  /*1d500*/  IMAD.MOV.U32 R15, RZ, RZ, R8 ;  /* 0x000000ffff0f7224 */ /* 0x000fca00078e0008 */
[----:B------:R-:W-:Y:S04]  /*1d510*/  STL.64 [R1+0x1768], R14 ;  /* 0x0017680e01007387 */ /* 0x000fe80000100a00 */
[----:B----4-:R-:W-:Y:S04]  /*1d520*/  STL.64 [R1+0x1730], R26 ;  /* 0x0017301a01007387 */ /* 0x010fe80000100a00 */
[----:B--2---:R0:W-:Y:S04]  /*1d530*/  STL.64 [R1+0x1728], R24 ;  /* 0x0017281801007387 */ /* 0x0041e80000100a00 */
[----:B0-----:R-:W2:Y:S04]  /*1d540*/  LDL.LU R24, [R1+0x180] ;  /* 0x0001800001187983 */ /* 0x001ea80000300800 */
[----:B------:R-:W2:Y:S04]  /*1d550*/  LDL.LU R25, [R1+0x184] ;  /* 0x0001840001197983 */ /* 0x000ea80000300800 */
[----:B------:R-:W3:Y:S04]  /*1d560*/  LDL.LU R26, [R1+0x188] ;  /* 0x00018800011a7983 */ /* 0x000ee80000300800 */
[----:B------:R-:W3:Y:S04]  /*1d570*/  LDL.LU R27, [R1+0x18c] ;  /* 0x00018c00011b7983 */ /* 0x000ee80000300800 */
[----:B------:R-:W4:Y:S04]  /*1d580*/  LDL.LU R16, [R1+0x1d0] ;  /* 0x0001d00001107983 */ /* 0x000f280000300800 */
[----:B------:R-:W4:Y:S04]  /*1d590*/  LDL.LU R17, [R1+0x1d4] ;  /* 0x0001d40001117983 */ /* 0x000f280000300800 */
[----:B------:R-:W4:Y:S04]  /*1d5a0*/  LDL.LU R18, [R1+0x1d8] ;  /* 0x0001d80001127983 */ /* 0x000f280000300800 */
[----:B------:R-:W4:Y:S04]  /*1d5b0*/  LDL.LU R19, [R1+0x1dc] ;  /* 0x0001dc0001137983 */ /* 0x000f280000300800 */
        /* <DEDUP_REMOVED lines=16> */
[----:B------:R-:W2:Y:S04]  /*1d6c0*/  LDL.LU R26, [R1+0x1b8] ;  /* 0x0001b800011a7983 */ /* 0x000ea80000300800 */
[----:B------:R-:W2:Y:S04]  /*1d6d0*/  LDL.LU R27, [R1+0x1bc] ;  /* 0x0001bc00011b7983 */ /* 0x000ea80000300800 */
[----:B------:R0:W-:Y:S04]  /*1d6e0*/  STL.64 [R1+0x1670], R10 ;  /* 0x0016700a01007387 */ /* 0x0001e80000100a00 */
[----:B------:R-:W3:Y:S04]  /*1d6f0*/  LDL.LU R8, [R1+0xf0] ;  /* 0x0000f00001087983 */ /* 0x000ee80000300800 */
[----:B------:R-:W3:Y:S04]  /*1d700*/  LDL.LU R9, [R1+0xf4] ;  /* 0x0000f40001097983 */ /* 0x000ee80000300800 */
[----:B0-----:R-:W2:Y:S04]  /*1d710*/  LDL.LU R10, [R1+0xf8] ;  /* 0x0000f800010a7983 */ /* 0x001ea80000300800 */
[----:B------:R-:W2:Y:S01]  /*1d720*/  LDL.LU R11, [R1+0xfc] ;  /* 0x0000fc00010b7983 */ /* 0x000ea20000300800 */
[----:B----4-:R-:W-:Y:S03]  /*1d730*/  HMMA.16816.F32 R20, R20, R6, R16 ;  /* 0x000000061414723c */ /* 0x010fe60000001810 */
[----:B--2---:R-:W-:Y:S04]  /*1d740*/  STL.64 [R1+0x1688], R10 ;  /* 0x0016880a01007387 */ /* 0x004fe80000100a00 */
[----:B---3--:R0:W-:Y:S04]  /*1d750*/  STL.64 [R1+0x1680], R8 ;  /* 0x0016800801007387 */ /* 0x0081e80000100a00 */
[----:B0-----:R-:W2:Y:S04]  /*1d760*/  LDL.LU R8, [R1+0x100] ;  /* 0x0001000001087983 */ /* 0x001ea80000300800 */
[----:B------:R-:W2:Y:S04]  /*1d770*/  LDL.LU R9, [R1+0x104] ;  /* 0x0001040001097983 */ /* 0x000ea80000300800 */
[----:B------:R-:W2:Y:S04]  /*1d780*/  LDL.LU R10, [R1+0x108] ;  /* 0x00010800010a7983 */ /* 0x000ea80000300800 */
[----:B------:R-:W2:Y:S04]  /*1d790*/  LDL.LU R11, [R1+0x10c] ;  /* 0x00010c00010b7983 */ /* 0x000ea80000300800 */
[----:B------:R-:W3:Y:S04]  /*1d7a0*/  LDL.LU.64 R18, [R1+0x1788] ;  /* 0x0017880001127983 */ /* 0x000ee80000300a00 */
[----:B------:R-:W3:Y:S01]  /*1d7b0*/  LDL.LU.64 R16, [R1+0x1780] ;  /* 0x0017800001107983 */ /* 0x000ee20000300a00 */
[----:B------:R-:W-:-:S02]  /*1d7c0*/  IMAD.MOV.U32 R14, RZ, RZ, R5 ;  /* 0x000000ffff0e7224 */ /* 0x000fc400078e0005 */
[----:B------:R-:W-:Y:S01]  /*1d7d0*/  IMAD.MOV.U32 R15, RZ, RZ, R4 ;  /* 0x000000ffff0f7224 */ /* 0x000fe200078e0004 */
[----:B------:R0:W-:Y:S04]  /*1d7e0*/  STL.64 [R1+0x550], R20 ;  /* 0x0005501401007387 */ /* 0x0001e80000100a00 */
[----:B------:R1:W-:Y:S04]  /*1d7f0*/  STL.64 [R1+0x558], R22 ;  /* 0x0005581601007387 */ /* 0x0003e80000100a00 */
[----:B0-----:R-:W4:Y:S04]  /*1d800*/  LDL.LU R20, [R1+0xe0] ;  /* 0x0000e00001147983 */ /* 0x001f280000300800 */
[----:B------:R-:W4:Y:S04]  /*1d810*/  LDL.LU R21, [R1+0xe4] ;  /* 0x0000e40001157983 */ /* 0x000f280000300800 */
[----:B-1----:R-:W4:Y:S04]  /*1d820*/  LDL.LU R22, [R1+0xe8] ;  /* 0x0000e80001167983 */ /* 0x002f280000300800 */
[----:B------:R-:W4:Y:S04]  /*1d830*/  LDL.LU R23, [R1+0xec] ;  /* 0x0000ec0001177983 */ /* 0x000f280000300800 */
[----:B------:R-:W-:Y:S01]  /*1d840*/  STL.64 [R1+0x1660], R6 ;  /* 0x0016600601007387 */ /* 0x000fe20000100a00 */
[----:B---3--:R-:W-:Y:S03]  /*1d850*/  HMMA.16816.F32 R12, R16, R14, R24 ;  /* 0x0000000e100c723c */ /* 0x008fe60000001818 */
[----:B------:R-:W3:Y:S04]  /*1d860*/  LDL.LU.64 R26, [R1+0x1778] ;  /* 0x00177800011a7983 */ /* 0x000ee80000300a00 */
[----:B------:R-:W3:-:S12]  /*1d870*/  LDL.LU.64 R24, [R1+0x1770] ;  /* 0x0017700001187983 */ /* 0x000ed80000300a00 */
[----:B------:R-:W-:Y:S04]  /*1d880*/  STL.64 [R1+0x8b0], R12 ;  /* 0x0008b00c01007387 */ /* 0x000fe80000100a00 */
[----:B------:R0:W-:Y:S04]  /*1d890*/  STL.64 [R1+0x8b8], R14 ;  /* 0x0008b80e01007387 */ /* 0x0001e80000100a00 */
[----:B0-----:R-:W3:Y:S02]  /*1d8a0*/  LDL.LU.64 R14, [R1+0x1768] ;  /* 0x00176800010e7983 */ /* 0x001ee40000300a00 */
[----:B---3--:R-:W-:Y:S02]  /*1d8b0*/  HMMA.16816.F32 R12, R16, R14, R24 ;  /* 0x0000000e100c723c */ /* 0x008fe40000001818 */
[----:B------:R-:W3:Y:S04]  /*1d8c0*/  LDL.LU.64 R26, [R1+0x1760] ;  /* 0x00176000011a7983 */ /* 0x000ee80000300a00 */
[----:B------:R-:W3:-:S13]  /*1d8d0*/  LDL.LU.64 R24, [R1+0x1758] ;  /* 0x0017580001187983 */ /* 0x000eda0000300a00 */
        /* <DEDUP_REMOVED lines=38> */
[----:B0-----:R-:W2:Y:S04]  /*1db40*/  LDL.LU.64 R14, [R1+0x16c0] ;  /* 0x0016c000010e7983 */ /* 0x001ea80000300a00 */
[----:B------:R-:W2:Y:S01]  /*1db50*/  LDL.LU.64 R12, [R1+0x16b8] ;  /* 0x0016b800010c7983 */ /* 0x000ea20000300a00 */
[----:B------:R-:W-:-:S02]  /*1db60*/  IMAD.MOV.U32 R6, RZ, RZ, R3 ;  /* 0x000000ffff067224 */ /* 0x000fc400078e0003 */
[----:B------:R-:W-:-:S07]  /*1db70*/  IMAD.MOV.U32 R7, RZ, RZ, R2 ;  /* 0x000000ffff077224 */ /* 0x000fce00078e0002 */
[----:B--2---:R-:W-:Y:S01]  /*1db80*/  HMMA.16816.F32 R4, R16, R6, R12 ;  /* 0x000000061004723c */ /* 0x004fe2000000180c */
[----:B------:R-:W3:-:S15]  /*1db90*/  LDL.LU.64 R14, [R1+0x16b0] ;  /* 0x0016b000010e7983 */ /* 0x000ede0000300a00 */
[----:B------:R-:W-:-:S03]  /*1dba0*/  NOP ;  /* 0x0000000000007918 */ /* 0x000fc60000000000 */
[----:B------:R0:W-:Y:S04]  /*1dbb0*/  STL.64 [R1+0x800], R4 ;  /* 0x0008000401007387 */ /* 0x0001e80000100a00 */
[----:B------:R1:W-:Y:S04]  /*1dbc0*/  STL.64 [R1+0x808], R6 ;  /* 0x0008080601007387 */ /* 0x0003e80000100a00 */
[----:B0-----:R-:W2:Y:S04]  /*1dbd0*/  LDL.LU R4, [R1+0x1c0] ;  /* 0x0001c00001047983 */ /* 0x001ea80000300800 */
[----:B------:R-:W2:Y:S04]  /*1dbe0*/  LDL.LU R5, [R1+0x1c4] ;  /* 0x0001c40001057983 */ /* 0x000ea80000300800 */
[----:B-1----:R-:W2:Y:S04]  /*1dbf0*/  LDL.LU R6, [R1+0x1c8] ;  /* 0x0001c80001067983 */ /* 0x002ea80000300800 */
[----:B------:R-:W2:Y:S01]  /*1dc00*/  LDL.LU R7, [R1+0x1cc] ;  /* 0x0001cc0001077983 */ /* 0x000ea20000300800 */
[----:B---3--:R-:W-:Y:S03]  /*1dc10*/  HMMA.16816.F32 R12, R16, R14, R24 ;  /* 0x0000000e100c723c */ /* 0x008fe60000001818 */
[----:B------:R-:W3:Y:S04]  /*1dc20*/  LDL.LU.64 R26, [R1+0x16a8] ;  /* 0x0016a800011a7983 */ /* 0x000ee80000300a00 */
[----:B------:R-:W3:-:S12]  /*1dc30*/  LDL.LU.64 R24, [R1+0x16a0] ;  /* 0x0016a00001187983 */ /* 0x000ed80000300a00 */
[----:B------:R-:W-:Y:S04]  /*1dc40*/  STL.64 [R1+0x7f0], R12 ;  /* 0x0007f00c01007387 */ /* 0x000fe80000100a00 */
[----:B------:R0:W-:Y:S04]  /*1dc50*/  STL.64 [R1+0x7f8], R14 ;  /* 0x0007f80e01007387 */ /* 0x0001e80000100a00 */
[----:B0-----:R-:W3:Y:S02]  /*1dc60*/  LDL.LU.64 R14, [R1+0x1698] ;  /* 0x00169800010e7983 */ /* 0x001ee40000300a00 */
[----:B---3--:R-:W-:Y:S02]  /*1dc70*/  HMMA.16816.F32 R12, R16, R14, R24 ;  /* 0x0000000e100c723c */ /* 0x008fe40000001818 */
[----:B------:R-:W3:-:S15]  /*1dc80*/  LDL.LU.64 R26, [R1+0x1690] ;  /* 0x00169000011a7983 */ /* 0x000ede0000300a00 */
[----:B------:R-:W-:Y:S02]  /*1dc90*/  NOP ;  /* 0x0000000000007918 */ /* 0x000fe40000000000 */
        /* <DEDUP_REMOVED lines=13> */
[----:B------:R-:W2:-:S15]  /*1dd70*/  LDL.LU.64 R10, [R1+0x1670] ;  /* 0x00167000010a7983 */ /* 0x000e9e0000300a00 */
[----:B------:R-:W-:Y:S02]  /*1dd80*/  NOP ;  /* 0x0000000000007918 */ /* 0x000fe40000000000 */
[----:B------:R-:W-:Y:S04]  /*1dd90*/  STL.64 [R1+0x7c0], R24 ;  /* 0x0007c01801007387 */ /* 0x000fe80000100a00 */
[----:B------:R0:W-:Y:S04]  /*1dda0*/  STL.64 [R1+0x7c8], R26 ;  /* 0x0007c81a01007387 */ /* 0x0001e80000100a00 */
[----:B0-----:R-:W4:Y:S02]  /*1ddb0*/  LDL.LU.64 R26, [R1+0x1668] ;  /* 0x00166800011a7983 */ /* 0x001f240000300a00 */
[----:B----4-:R-:W-:Y:S02]  /*1ddc0*/  HMMA.16816.F32 R20, R16, R26, R20 ;  /* 0x0000001a1014723c */ /* 0x010fe40000001814 */
[----:B------:R0:W-:Y:S04]  /*1ddd0*/  STL.64 [R1+0x15e0], R26 ;  /* 0x0015e01a01007387 */ /* 0x0001e80000100a00 */
[----:B0-----:R-:W3:-:S13]  /*1dde0*/  LDL.64 R26, [R1+0x88] ;  /* 0x00008800011a7983 */ /* 0x001eda0000100a00 */
[----:B------:R-:W-:Y:S04]  /*1ddf0*/  STL.64 [R1+0x7b0], R20 ;  /* 0x0007b01401007387 */ /* 0x000fe80000100a00 */
[----:B------:R-:W-:Y:S04]  /*1de00*/  STL.64 [R1+0x7b8], R22 ;  /* 0x0007b81601007387 */ /* 0x000fe80000100a00 */
[----:B------:R-:W0:Y:S04]  /*1de10*/  LDSM.16.MT88.4 R20, [R0+UR5+0x2080] ;  /* 0x002080050014783b */ /* 0x000e280008004200 */
[----:B---3--:R1:W-:Y:S04]  /*1de20*/  STL.64 [R1+0x1628], R26 ;  /* 0x0016281a01007387 */ /* 0x0083e80000100a00 */
[----:B-1----:R-:W3:Y:S04]  /*1de30*/  LDL.64 R26, [R1+0xa8] ;  /* 0x0000a800011a7983 */ /* 0x002ee80000100a00 */
[----:B---3--:R1:W-:Y:S04]  /*1de40*/  STL.64 [R1+0x1630], R26 ;  /* 0x0016301a01007387 */ /* 0x0083e80000100a00 */
[----:B-1----:R-:W3:Y:S01]  /*1de50*/  LDL.64 R26, [R1+0xb8] ;  /* 0x0000b800011a7983 */ /* 0x002ee20000100a00 */
[C---:B--2---:R-:W-:Y:S03]  /*1de60*/  HMMA.16816.F32 R4, R16.reuse, R10, R4 ;  /* 0x0000000a1004723c */ /* 0x044fe60000001804 */
[----:B---3--:R1:W-:Y:S04]  /*1de70*/  STL.64 [R1+0x1638], R26 ;  /* 0x0016381a01007387 */ /* 0x0083e80000100a00 */
[----:B-1----:R-:W2:Y:S04]  /*1de80*/  LDL.64 R26, [R1+0xc8] ;  /* 0x0000c800011a7983 */ /* 0x002ea80000100a00 */
[----:B0-----:R-:W-:Y:S04]  /*1de90*/  STL.64 [R1+0x1568], R22 ;  /* 0x0015681601007387 */ /* 0x001fe80000100a00 */
[----:B------:R0:W-:Y:S04]  /*1dea0*/  STL.64 [R1+0x1560], R20 ;  /* 0x0015601401007387 */ /* 0x0001e80000100a00 */
[----:B0-----:R-:W3:Y:S04]  /*1deb0*/  LDL.LU R20, [R1+0xa10] ;  /* 0x000a100001147983 */ /* 0x001ee80000300800 */
[----:B------:R-:W3:Y:S04]  /*1dec0*/  LDL.LU R21, [R1+0xa14] ;  /* 0x000a140001157983 */ /* 0x000ee80000300800 */
[----:B------:R-:W4:Y:S04]  /*1ded0*/  LDL.LU R22, [R1+0xa18] ;  /* 0x000a180001167983 */ /* 0x000f280000300800 */
[----:B------:R-:W4:Y:S04]  /*1dee0*/  LDL.LU R23, [R1+0xa1c] ;  /* 0x000a1c0001177983 */ /* 0x000f280000300800 */
[----:B----4-:R-:W-:Y:S04]  /*1def0*/  STL.64 [R1+0x1648], R22 ;  /* 0x0016481601007387 */ /* 0x010fe80000100a00 */
[----:B---3--:R0:W-:Y:S04]  /*1df00*/  STL.64 [R1+0x1640], R20 ;  /* 0x0016401401007387 */ /* 0x0081e80000100a00 */
[----:B0-----:R-:W3:Y:S04]  /*1df10*/  LDL.LU R20, [R1+0xa30] ;  /* 0x000a300001147983 */ /* 0x001ee80000300800 */
[----:B------:R-:W3:Y:S04]  /*1df20*/  LDL.LU R21, [R1+0xa34] ;  /* 0x000a340001157983 */ /* 0x000ee80000300800 */
[----:B------:R-:W3:Y:S04]  /*1df30*/  LDL.LU R22, [R1+0xa38] ;  /* 0x000a380001167983 */ /* 0x000ee80000300800 */
[----:B------:R-:W3:Y:S04]  /*1df40*/  LDL.LU R23, [R1+0xa3c] ;  /* 0x000a3c0001177983 */ /* 0x000ee80000300800 */
[----:B------:R-:W-:Y:S04]  /*1df50*/  STL.64 [R1+0x7a0], R4 ;  /* 0x0007a00401007387 */ /* 0x000fe80000100a00 */
[----:B------:R0:W-:Y:S04]  /*1df60*/  STL.64 [R1+0x7a8], R6 ;  /* 0x0007a80601007387 */ /* 0x0001e80000100a00 */
[----:B0-----:R-:W4:Y:S04]  /*1df70*/  LDL.LU.64 R6, [R1+0x1660] ;  /* 0x0016600001067983 */ /* 0x001f280000300a00 */
[----:B------:R0:W-:Y:S04]  /*1df80*/  STL.64 [R1+0x15b8], R10 ;  /* 0x0015b80a01007387 */ /* 0x0001e80000100a00 */
[----:B------:R-:W2:Y:S04]  /*1df90*/  LDL.LU R8, [R1+0x9f0] ;  /* 0x0009f00001087983 */ /* 0x000ea80000300800 */
[----:B------:R-:W3:Y:S04]  /*1dfa0*/  LDL.LU R9, [R1+0x9f4] ;  /* 0x0009f40001097983 */ /* 0x000ee80000300800 */
[----:B0-----:R-:W3:Y:S04]  /*1dfb0*/  LDL.LU R10, [R1+0x9f8] ;  /* 0x0009f800010a7983 */ /* 0x001ee80000300800 */
[----:B------:R-:W3:Y:S01]  /*1dfc0*/  LDL.LU R11, [R1+0x9fc] ;  /* 0x0009fc00010b7983 */ /* 0x000ee20000300800 */
[----:B----4-:R-:W-:Y:S03]  /*1dfd0*/  HMMA.16816.F32 R16, R16, R6, R12 ;  /* 0x000000061010723c */ /* 0x010fe6000000180c */
[----:B------:R-:W3:Y:S04]  /*1dfe0*/  LDL.LU.64 R14, [R1+0x1658] ;  /* 0x00165800010e7983 */ /* 0x000ee80000300a00 */
[----:B------:R-:W3:Y:S01]  /*1dff0*/  LDL.LU.64 R12, [R1+0x1650] ;  /* 0x00165000010c7983 */ /* 0x000ee20000300a00 */
[----:B--2---:R-:W-:-:S02]  /*1e000*/  IMAD.MOV.U32 R3, RZ, RZ, R26 ;  /* 0x000000ffff037224 */ /* 0x004fc400078e001a */
[----:B------:R-:W-:-:S09]  /*1e010*/  IMAD.MOV.U32 R2, RZ, RZ, R27 ;  /* 0x000000ffff027224 */ /* 0x000fd200078e001b */
[----:B------:R-:W-:Y:S04]  /*1e020*/  STL.64 [R1+0x6b0], R16 ;  /* 0x0006b01001007387 */ /* 0x000fe80000100a00 */
[----:B------:R0:W-:Y:S04]  /*1e030*/  STL.64 [R1+0x6b8], R18 ;  /* 0x0006b81201007387 */ /* 0x0001e80000100a00 */
[----:B0-----:R-:W2:Y:S04]  /*1e040*/  LDL.64 R18, [R1+0x98] ;  /* 0x0000980001127983 */ /* 0x001ea80000100a00 */
[----:B------:R0:W-:Y:S04]  /*1e050*/  STL [R1+0x1574], R6 ;  /* 0x0015740601007387 */ /* 0x0001e80000100800 */
[----:B------:R1:W-:Y:S04]  /*1e060*/  STL [R1+0x1570], R7 ;  /* 0x0015700701007387 */ /* 0x0003e80000100800 */
[----:B------:R-:W4:Y:S04]  /*1e070*/  LDL.LU R4, [R1+0xa20] ;  /* 0x000a200001047983 */ /* 0x000f280000300800 */
[----:B------:R-:W4:Y:S04]  /*1e080*/  LDL.LU R5, [R1+0xa24] ;  /* 0x000a240001057983 */ /* 0x000f280000300800 */
[----:B0-----:R-:W4:Y:S04]  /*1e090*/  LDL.LU R6, [R1+0xa28] ;  /* 0x000a280001067983 */ /* 0x001f280000300800 */
[----:B-1----:R-:W4:Y:S01]  /*1e0a0*/  LDL.LU R7, [R1+0xa2c] ;  /* 0x000a2c0001077983 */ /* 0x002f220000300800 */
[----:B---3--:R-:W-:-:S15]  /*1e0b0*/  HMMA.16816.F32 R20, R12, R26, R20 ;  /* 0x0000001a0c14723c */ /* 0x008fde0000001814 */
[----:B------:R-:W-:-:S04]  /*1e0c0*/  NOP ;  /* 0x0000000000007918 */ /* 0x000fc80000000000 */
[----:B------:R-:W-:Y:S04]  /*1e0d0*/  STL.64 [R1+0x1c0], R20 ;  /* 0x0001c01401007387 */ /* 0x000fe80000100a00 */
[----:B------:R0:W-:Y:S04]  /*1e0e0*/  STL.64 [R1+0x1c8], R22 ;  /* 0x0001c81601007387 */ /* 0x0001e80000100a00 */
[----:B0-----:R-:W3:Y:S04]  /*1e0f0*/  LDL.LU.64 R22, [R1+0x1648] ;  /* 0x0016480001167983 */ /* 0x001ee80000300a00 */
[----:B------:R-:W3:Y:S04]  /*1e100*/  LDL.LU.64 R20, [R1+0x1640] ;  /* 0x0016400001147983 */ /* 0x000ee80000300a00 */
[----:B------:R-:W4:Y:S04]  /*1e110*/  LDL.LU.64 R26, [R1+0x1638] ;  /* 0x00163800011a7983 */ /* 0x000f280000300a00 */
[----:B------:R-:W-:Y:S04]  /*1e120*/  STL [R1+0x157c], R2 ;  /* 0x00157c0201007387 */ /* 0x000fe80000100800 */
[----:B------:R-:W-:Y:S01]  /*1e130*/  STL [R1+0x1578], R3 ;  /* 0x0015780301007387 */ /* 0x000fe20000100800 */
[----:B----4-:R-:W-:-:S15]  /*1e140*/  HMMA.16816.F32 R4, R12, R26, R4 ;  /* 0x0000001a0c04723c */ /* 0x010fde0000001804 */
[----:B------:R-:W-:-:S04]  /*1e150*/  NOP ;  /* 0x0000000000007918 */ /* 0x000fc80000000000 */
[----:B------:R0:W-:Y:S04]  /*1e160*/  STL.64 [R1+0x1b0], R4 ;  /* 0x0001b00401007387 */ /* 0x0001e80000100a00 */
[----:B------:R-:W-:Y:S01]  /*1e170*/  STL.64 [R1+0x1b8], R6 ;  /* 0x0001b80601007387 */ /* 0x000fe20000100a00 */
[----:B0-----:R-:W-:Y:S02]  /*1e180*/  IMAD.MOV.U32 R5, RZ, RZ, R26 ;  /* 0x000000ffff057224 */ /* 0x001fe400078e001a */
[----:B------:R-:W-:Y:S02]  /*1e190*/  IMAD.MOV.U32 R4, RZ, RZ, R27 ;  /* 0x000000ffff047224 */ /* 0x000fe400078e001b */
[----:B------:R-:W3:Y:S04]  /*1e1a0*/  LDL.LU.64 R26, [R1+0x1630] ;  /* 0x00163000011a7983 */ /* 0x000ee80000300a00 */
[----:B------:R0:W-:Y:S04]  /*1e1b0*/  STL [R1+0x1584], R4 ;  /* 0x0015840401007387 */ /* 0x0001e80000100800 */
[----:B------:R1:W-:Y:S04]  /*1e1c0*/  STL [R1+0x1580], R5 ;  /* 0x0015800501007387 */ /* 0x0003e80000100800 */
[----:B0-----:R-:W2:Y:S04]  /*1e1d0*/  LDL.LU R4, [R1+0xa00] ;  /* 0x000a000001047983 */ /* 0x001ea80000300800 */
[----:B-1----:R-:W2:Y:S04]  /*1e1e0*/  LDL.LU R5, [R1+0xa04] ;  /* 0x000a040001057983 */ /* 0x002ea80000300800 */
[----:B------:R-:W2:Y:S04]  /*1e1f0*/  LDL.LU R6, [R1+0xa08] ;  /* 0x000a080001067983 */ /* 0x000ea80000300800 */
[----:B------:R-:W2:Y:S01]  /*1e200*/  LDL.LU R7, [R1+0xa0c] ;  /* 0x000a0c0001077983 */ /* 0x000ea20000300800 */
[----:B---3--:R-:W-:-:S15]  /*1e210*/  HMMA.16816.F32 R20, R12, R26, R20 ;  /* 0x0000001a0c14723c */ /* 0x008fde0000001814 */
[----:B------:R-:W-:-:S04]  /*1e220*/  NOP ;  /* 0x0000000000007918 */ /* 0x000fc80000000000 */
[----:B------:R0:W-:Y:S04]  /*1e230*/  STL.64 [R1+0x1a0], R20 ;  /* 0x0001a01401007387 */ /* 0x0001e80000100a00 */
[----:B------:R1:W-:Y:S01]  /*1e240*/  STL.64 [R1+0x1a8], R22 ;  /* 0x0001a81601007387 */ /* 0x0003e20000100a00 */
[----:B0-----:R-:W-:Y:S02]  /*1e250*/  IMAD.MOV.U32 R21, RZ, RZ, R26 ;  /* 0x000000ffff157224 */ /* 0x001fe400078e001a */
[----:B------:R-:W-:Y:S02]  /*1e260*/  IMAD.MOV.U32 R20, RZ, RZ, R27 ;  /* 0x000000ffff147224 */ /* 0x000fe400078e001b */
[----:B------:R-:W3:Y:S01]  /*1e270*/  LDL.LU.64 R26, [R1+0x1628] ;  /* 0x00162800011a7983 */ /* 0x000ee20000300a00 */
[----:B--2---:R-:W-:Y:S01]  /*1e280*/  HMMA.16816.F32 R4, R12, R18, R4 ;  /* 0x000000120c04723c */ /* 0x004fe20000001804 */
[----:B-1----:R-:W-:-:S02]  /*1e290*/  IMAD.MOV.U32 R23, RZ, RZ, R18 ;  /* 0x000000ffff177224 */ /* 0x002fc400078e0012 */
[----:B------:R-:W-:-:S15]  /*1e2a0*/  IMAD.MOV.U32 R22, RZ, RZ, R19 ;  /* 0x000000ffff167224 */ /* 0x000fde00078e0013 */
[----:B------:R-:W-:Y:S01]  /*1e2b0*/  NOP ;  /* 0x0000000000007918 */ /* 0x000fe20000000000 */
[----:B------:R-:W-:Y:S04]  /*1e2c0*/  STL.64 [R1+0x190], R4 ;  /* 0x0001900401007387 */ /* 0x000fe80000100a00 */
[----:B------:R3:W-:Y:S04]  /*1e2d0*/  STL.64 [R1+0x198], R6 ;  /* 0x0001980601007387 */ /* 0x0007e80000100a00 */
[----:B------:R-:W-:Y:S04]  /*1e2e0*/  STL.64 [R1+0x1590], R22 ;  /* 0x0015901601007387 */ /* 0x000fe80000100a00 */
[----:B------:R0:W-:Y:S01]  /*1e2f0*/  STL.64 [R1+0x1588], R20 ;  /* 0x0015881401007387 */ /* 0x0001e20000100a00 */
[----:B---3--:R-:W-:Y:S01]  /*1e300*/  HMMA.16816.F32 R4, R12, R26, R8 ;  /* 0x0000001a0c04723c */ /* 0x008fe20000001808 */
[----:B------:R-:W-:-:S02]  /*1e310*/  IMAD.MOV.U32 R29, RZ, RZ, R26 ;  /* 0x000000ffff1d7224 */ /* 0x000fc400078e001a */
[----:B------:R-:W-:-:S15]  /*1e320*/  IMAD.MOV.U32 R28, RZ, RZ, R27 ;  /* 0x000000ffff1c7224 */ /* 0x000fde00078e001b */
[----:B------:R-:W-:Y:S01]  /*1e330*/  NOP ;  /* 0x0000000000007918 */ /* 0x000fe20000000000 */
[----:B------:R-:W-:Y:S04]  /*1e340*/  STL.64 [R1+0x180], R4 ;  /* 0x0001800401007387 */ /* 0x000fe80000100a00 */
[----:B------:R-:W-:Y:S04]  /*1e350*/  STL.64 [R1+0x188], R6 ;  /* 0x0001880601007387 */ /* 0x000fe80000100a00 */
        /* <DEDUP_REMOVED lines=8> */
[----:B------:R-:W2:Y:S04]  /*1e3e0*/  LDL.LU R24, [R1+0xa80] ;  /* 0x000a800001187983 */ /* 0x000ea80000300800 */
[----:B------:R-:W2:Y:S04]  /*1e3f0*/  LDL.LU R25, [R1+0xa84] ;  /* 0x000a840001197983 */ /* 0x000ea80000300800 */
[----:B------:R-:W2:Y:S04]  /*1e400*/  LDL.LU R26, [R1+0xa88] ;  /* 0x000a8800011a7983 */ /* 0x000ea80000300800 */
[----:B------:R-:W2:Y:S04]  /*1e410*/  LDL.LU R27, [R1+0xa8c] ;  /* 0x000a8c00011b7983 */ /* 0x000ea80000300800 */
[----:B------:R-:W2:Y:S04]  /*1e420*/  LDL.64 R18, [R1+0x68] ;  /* 0x0000680001127983 */ /* 0x000ea80000100a00 */
[----:B--2---:R-:W-:Y:S04]  /*1e430*/  STL.64 [R1+0x1620], R18 ;  /* 0x0016201201007387 */ /* 0x004fe80000100a00 */
[----:B------:R0:W-:Y:S04]  /*1e440*/  STL.64 [R1+0x15f0], R26 ;  /* 0x0015f01a01007387 */ /* 0x0001e80000100a00 */
[----:B------:R-:W-:Y:S04]  /*1e450*/  STL.64 [R1+0x15e8], R24 ;  /* 0x0015e81801007387 */ /* 0x000fe80000100a00 */
[----:B0-----:R-:W2:Y:S04]  /*1e460*/  LDL.64 R26, [R1+0x38] ;  /* 0x00003800011a7983 */ /* 0x001ea80000100a00 */
[----:B--2---:R0:W-:Y:S04]  /*1e470*/  STL.64 [R1+0x1600], R26 ;  /* 0x0016001a01007387 */ /* 0x0041e80000100a00 */
[----:B0-----:R-:W2:Y:S04]  /*1e480*/  LDL.64 R26, [R1+0x48] ;  /* 0x00004800011a7983 */ /* 0x001ea80000100a00 */
[----:B--2---:R0:W-:Y:S04]  /*1e490*/  STL.64 [R1+0x1608], R26 ;  /* 0x0016081a01007387 */ /* 0x0041e80000100a00 */
[----:B------:R-:W2:Y:S04]  /*1e4a0*/  LDL.LU R24, [R1+0xab0] ;  /* 0x000ab00001187983 */ /* 0x000ea80000300800 */
[----:B------:R-:W2:Y:S04]  /*1e4b0*/  LDL.LU R25, [R1+0xab4] ;  /* 0x000ab40001197983 */ /* 0x000ea80000300800 */
[----:B0-----:R-:W2:Y:S04]  /*1e4c0*/  LDL.LU R26, [R1+0xab8] ;  /* 0x000ab800011a7983 */ /* 0x001ea80000300800 */
[----:B------:R-:W2:Y:S04]  /*1e4d0*/  LDL.LU R27, [R1+0xabc] ;  /* 0x000abc00011b7983 */ /* 0x000ea80000300800 */
[----:B------:R-:W3:Y:S04]  /*1e4e0*/  LDL.LU R4, [R1+0x9e0] ;  /* 0x0009e00001047983 */ /* 0x000ee80000300800 */
[----:B------:R-:W3:Y:S04]  /*1e4f0*/  LDL.LU R5, [R1+0x9e4] ;  /* 0x0009e40001057983 */ /* 0x000ee80000300800 */
[----:B------:R-:W3:Y:S04]  /*1e500*/  LDL.LU R6, [R1+0x9e8] ;  /* 0x0009e80001067983 */ /* 0x000ee80000300800 */
[----:B------:R-:W3:Y:S04]  /*1e510*/  LDL.LU R7, [R1+0x9ec] ;  /* 0x0009ec0001077983 */ /* 0x000ee80000300800 */
[----:B------:R-:W3:Y:S04]  /*1e520*/  LDL.64 R18, [R1+0x78] ;  /* 0x0000780001127983 */ /* 0x000ee80000100a00 */
[----:B--2---:R-:W-:Y:S04]  /*1e530*/  STL.64 [R1+0x1618], R26 ;  /* 0x0016181a01007387 */ /* 0x004fe80000100a00 */
[----:B------:R0:W-:Y:S04]  /*1e540*/  STL.64 [R1+0x1610], R24 ;  /* 0x0016101801007387 */ /* 0x0001e80000100a00 */
[----:B0-----:R-:W2:Y:S04]  /*1e550*/  LDL.LU R24, [R1+0x9d0] ;  /* 0x0009d00001187983 */ /* 0x001ea80000300800 */
[----:B------:R-:W2:Y:S04]  /*1e560*/  LDL.LU R25, [R1+0x9d4] ;  /* 0x0009d40001197983 */ /* 0x000ea80000300800 */
[----:B------:R-:W2:Y:S04]  /*1e570*/  LDL.LU R26, [R1+0x9d8] ;  /* 0x0009d800011a7983 */ /* 0x000ea80000300800 */
[----:B------:R-:W2:Y:S04]  /*1e580*/  LDL.LU R27, [R1+0x9dc] ;  /* 0x0009dc00011b7983 */ /* 0x000ea80000300800 */
[----:B------:R0:W-:Y:S04]  /*1e590*/  STL.64 [R1+0x15c8], R10 ;  /* 0x0015c80a01007387 */ /* 0x0001e80000100a00 */
[----:B----4-:R-:W-:Y:S04]  /*1e5a0*/  STL.64 [R1+0x15c0], R8 ;  /* 0x0015c00801007387 */ /* 0x010fe80000100a00 */
        /* <DEDUP_REMOVED lines=8> */
[----:B---3--:R-:W-:Y:S04]  /*1e630*/  STL.64 [R1+0x15a0], R22 ;  /* 0x0015a01601007387 */ /* 0x008fe80000100a00 */
[----:B------:R0:W-:Y:S04]  /*1e640*/  STL.64 [R1+0x1598], R20 ;  /* 0x0015981401007387 */ /* 0x0001e80000100a00 */
[----:B0-----:R-:W3:Y:S04]  /*1e650*/  LDL.LU R20, [R1+0xa50] ;  /* 0x000a500001147983 */ /* 0x001ee80000300800 */
[----:B------:R-:W3:Y:S04]  /*1e660*/  LDL.LU R21, [R1+0xa54] ;  /* 0x000a540001157983 */ /* 0x000ee80000300800 */
[----:B------:R-:W2:Y:S04]  /*1e670*/  LDL.LU R22, [R1+0xa58] ;  /* 0x000a580001167983 */ /* 0x000ea80000300800 */
[----:B------:R-:W2:Y:S01]  /*1e680*/  LDL.LU R23, [R1+0xa5c] ;  /* 0x000a5c0001177983 */ /* 0x000ea20000300800 */
[----:B------:R-:W-:Y:S03]  /*1e690*/  HMMA.16816.F32 R4, R12, R18, R4 ;  /* 0x000000120c04723c */ /* 0x000fe60000001804 */
[----:B--2---:R0:W-:Y:S04]  /*1e6a0*/  STL.64 [R1+0x15b0], R22 ;  /* 0x0015b01601007387 */ /* 0x0041e80000100a00 */
[----:B---3--:R1:W-:Y:S04]  /*1e6b0*/  STL.64 [R1+0x15a8], R20 ;  /* 0x0015a81401007387 */ /* 0x0083e80000100a00 */
[----:B0-----:R-:W2:Y:S04]  /*1e6c0*/  LDL.64 R22, [R1+0x8] ;  /* 0x0000080001167983 */ /* 0x001ea80000100a00 */
[----:B--2---:R0:W-:Y:S04]  /*1e6d0*/  STL.64 [R1+0x15d0], R22 ;  /* 0x0015d01601007387 */ /* 0x0041e80000100a00 */
[----:B-1----:R-:W2:Y:S04]  /*1e6e0*/  LDL.LU R20, [R1+0xa70] ;  /* 0x000a700001147983 */ /* 0x002ea80000300800 */
[----:B------:R-:W2:Y:S04]  /*1e6f0*/  LDL.LU R21, [R1+0xa74] ;  /* 0x000a740001157983 */ /* 0x000ea80000300800 */
[----:B0-----:R-:W2:Y:S04]  /*1e700*/  LDL.LU R22, [R1+0xa78] ;  /* 0x000a780001167983 */ /* 0x001ea80000300800 */
[----:B------:R-:W2:Y:S04]  /*1e710*/  LDL.LU R23, [R1+0xa7c] ;  /* 0x000a7c0001177983 */ /* 0x000ea80000300800 */
[----:B------:R-:W-:Y:S04]  /*1e720*/  STL.64 [R1+0x170], R4 ;  /* 0x0001700401007387 */ /* 0x000fe80000100a00 */
[----:B------:R0:W-:Y:S02]  /*1e730*/  STL.64 [R1+0x178], R6 ;  /* 0x0001780601007387 */ /* 0x0001e40000100a00 */
[----:B0-----:R-:W-:-:S02]  /*1e740*/  IMAD.MOV.U32 R6, RZ, RZ, R18 ;  /* 0x000000ffff067224 */ /* 0x001fc400078e0012 */
[----:B------:R-:W-:Y:S02]  /*1e750*/  IMAD.MOV.U32 R7, RZ, RZ, R19 ;  /* 0x000000ffff077224 */ /* 0x000fe400078e0013 */
[----:B------:R-:W3:Y:S02]  /*1e760*/  LDL.LU.64 R18, [R1+0x1620] ;  /* 0x0016200001127983 */ /* 0x000ee40000300a00 */
[----:B---3--:R-:W-:Y:S01]  /*1e770*/  HMMA.16816.F32 R24, R12, R18, R24 ;  /* 0x000000120c18723c */ /* 0x008fe20000001818 */
[----:B------:R-:W-:Y:S02]  /*1e780*/  IMAD.MOV.U32 R2, RZ, RZ, R18 ;  /* 0x000000ffff027224 */ /* 0x000fe400078e0012 */
[----:B------:R-:W-:Y:S02]  /*1e790*/  IMAD.MOV.U32 R3, RZ, RZ, R19 ;  /* 0x000000ffff037224 */ /* 0x000fe400078e0013 */
[----:B------:R-:W0:-:S14]  /*1e7a0*/  LDSM.16.MT88.4 R16, [R0+UR5+0x2100] ;  /* 0x002100050010783b */ /* 0x000e1c0008004200 */
[----:B------:R-:W-:Y:S04]  /*1e7b0*/  STL.64 [R1+0x160], R24 ;  /* 0x0001601801007387 */ /* 0x000fe80000100a00 */
[----:B------:R1:W-:Y:S04]  /*1e7c0*/  STL.64 [R1+0x168], R26 ;  /* 0x0001681a01007387 */ /* 0x0003e80000100a00 */
[----:B-1----:R-:W3:Y:S04]  /*1e7d0*/  LDL.LU.64 R26, [R1+0x1618] ;  /* 0x00161800011a7983 */ /* 0x002ee80000300a00 */
[----:B------:R-:W3:Y:S04]  /*1e7e0*/  LDL.LU.64 R24, [R1+0x1610] ;  /* 0x0016100001187983 */ /* 0x000ee80000300a00 */
[----:B0-----:R0:W-:Y:S04]  /*1e7f0*/  STL.64 [R1+0x1428], R18 ;  /* 0x0014281201007387 */ /* 0x0011e80000100a00 */
[----:B------:R-:W-:Y:S04]  /*1e800*/  STL.64 [R1+0x1420], R16 ;  /* 0x0014201001007387 */ /* 0x000fe80000100a00 */
[----:B0-----:R-:W3:Y:S04]  /*1e810*/  LDL R18, [R1+0x58] ;  /* 0x0000580001127983 */ /* 0x001ee80000100800 */
[----:B------:R-:W3:Y:S02]  /*1e820*/  LDL R19, [R1+0x5c] ;  /* 0x00005c0001137983 */ /* 0x000ee40000100800 */
[----:B---3--:R-:W-:-:S15]  /*1e830*/  HMMA.16816.F32 R24, R12, R18, R24 ;  /* 0x000000120c18723c */ /* 0x008fde0000001818 */
[----:B------:R-:W-:-:S04]  /*1e840*/  NOP ;  /* 0x0000000000007918 */ /* 0x000fc80000000000 */
[----:B------:R-:W-:Y:S04]  /*1e850*/  STL.64 [R1+0x150], R24 ;  /* 0x0001501801007387 */ /* 0x000fe80000100a00 */
[----:B------:R0:W-:Y:S04]  /*1e860*/  STL.64 [R1+0x158], R26 ;  /* 0x0001581a01007387 */ /* 0x0001e80000100a00 */
[----:B0-----:R-:W3:Y:S04]  /*1e870*/  LDL.LU.64 R26, [R1+0x1608] ;  /* 0x00160800011a7983 */ /* 0x001ee80000300a00 */
[----:B------:R0:W-:Y:S04]  /*1e880*/  STL.64 [R1+0x14b8], R18 ;  /* 0x0014b81201007387 */ /* 0x0001e80000100a00 */
[----:B------:R-:W3:Y:S04]  /*1e890*/  LDL.LU R16, [R1+0xaa0] ;  /* 0x000aa00001107983 */ /* 0x000ee80000300800 */
[----:B------:R-:W3:Y:S04]  /*1e8a0*/  LDL.LU R17, [R1+0xaa4] ;  /* 0x000aa40001117983 */ /* 0x000ee80000300800 */
[----:B0-----:R-:W3:Y:S04]  /*1e8b0*/  LDL.LU R18, [R1+0xaa8] ;  /* 0x000aa80001127983 */ /* 0x001ee80000300800 */
[----:B------:R-:W3:Y:S02]  /*1e8c0*/  LDL.LU R19, [R1+0xaac] ;  /* 0x000aac0001137983 */ /* 0x000ee40000300800 */
[----:B---3--:R-:W-:-:S15]  /*1e8d0*/  HMMA.16816.F32 R16, R12, R26, R16 ;  /* 0x0000001a0c10723c */ /* 0x008fde0000001810 */
[----:B------:R-:W-:-:S04]  /*1e8e0*/  NOP ;  /* 0x0000000000007918 */ /* 0x000fc80000000000 */
[----:B------:R0:W-:Y:S04]  /*1e8f0*/  STL.64 [R1+0x140], R16 ;  /* 0x0001401001007387 */ /* 0x0001e80000100a00 */
[----:B------:R1:W-:Y:S01]  /*1e900*/  STL.64 [R1+0x148], R18 ;  /* 0x0001481201007387 */ /* 0x0003e20000100a00 */
[----:B0-----:R-:W-:Y:S02]  /*1e910*/  IMAD.MOV.U32 R17, RZ, RZ, R26 ;  /* 0x000000ffff117224 */ /* 0x001fe400078e001a */
[----:B------:R-:W-:Y:S02]  /*1e920*/  IMAD.MOV.U32 R16, RZ, RZ, R27 ;  /* 0x000000ffff107224 */ /* 0x000fe400078e001b */
[----:B------:R-:W4:Y:S02]  /*1e930*/  LDL.LU.64 R26, [R1+0x1600] ;  /* 0x00160000011a7983 */ /* 0x000f240000300a00 */
[----:B----4-:R-:W-:Y:S01]  /*1e940*/  HMMA.16816.F32 R8, R12, R26, R8 ;  /* 0x0000001a0c08723c */ /* 0x010fe20000001808 */
[----:B-1----:R-:W-:-:S02]  /*1e950*/  IMAD.MOV.U32 R19, RZ, RZ, R26 ;  /* 0x000000ffff137224 */ /* 0x002fc400078e001a */
[----:B------:R-:W-:-:S15]  /*1e960*/  IMAD.MOV.U32 R18, RZ, RZ, R27 ;  /* 0x000000ffff127224 */ /* 0x000fde00078e001b */
[----:B------:R-:W-:Y:S01]  /*1e970*/  NOP ;  /* 0x0000000000007918 */ /* 0x000fe20000000000 */
        /* <DEDUP_REMOVED lines=29> */
[----:B------:R-:W3:Y:S04]  /*1eb50*/  LDL.LU.64 R22, [R1+0x15b0] ;  /* 0x0015b00001167983 */ /* 0x000ee80000300a00 */
[----:B------:R-:W3:Y:S02]  /*1eb60*/  LDL.LU.64 R20, [R1+0x15a8] ;  /* 0x0015a80001147983 */ /* 0x000ee40000300a00 */
[----:B---3--:R-:W-:-:S15]  /*1eb70*/  HMMA.16816.F32 R20, R12, R26, R20 ;  /* 0x0000001a0c14723c */ /* 0x008fde0000001814 */
[----:B------:R-:W-:-:S04]  /*1eb80*/  NOP ;  /* 0x0000000000007918 */ /* 0x000fc80000000000 */
[----:B------:R-:W-:Y:S04]  /*1eb90*/  STL.64 [R1+0xf0], R20 ;  /* 0x0000f01401007387 */ /* 0x000fe80000100a00 */
[----:B------:R0:W-:Y:S04]  /*1eba0*/  STL.64 [R1+0xf8], R22 ;  /* 0x0000f81601007387 */ /* 0x0001e80000100a00 */
[----:B0-----:R-:W2:Y:S04]  /*1ebb0*/  LDL.LU.64 R22, [R1+0x15a0] ;  /* 0x0015a00001167983 */ /* 0x001ea80000300a00 */
[----:B------:R-:W2:Y:S04]  /*1ebc0*/  LDL.LU.64 R20, [R1+0x1598] ;  /* 0x0015980001147983 */ /* 0x000ea80000300a00 */
[----:B------:R0:W-:Y:S02]  /*1ebd0*/  STL.64 [R1+0x1438], R26 ;  /* 0x0014381a01007387 */ /* 0x0001e40000100a00 */
[----:B0-----:R-:W-:-:S02]  /*1ebe0*/  IMAD.MOV.U32 R26, RZ, RZ, R9 ;  /* 0x000000ffff1a7224 */ /* 0x001fc400078e0009 */
[----:B------:R-:W-:Y:S01]  /*1ebf0*/  IMAD.MOV.U32 R27, RZ, RZ, R8 ;  /* 0x000000ffff1b7224 */ /* 0x000fe200078e0008 */
        /* <DEDUP_REMOVED lines=8> */
[----:B------:R-:W4:Y:S04]  /*1ec80*/  LDL.LU R8, [R1+0x8e0] ;  /* 0x0008e00001087983 */ /* 0x000f280000300800 */
[----:B------:R-:W4:Y:S04]  /*1ec90*/  LDL.LU R9, [R1+0x8e4] ;  /* 0x0008e40001097983 */ /* 0x000f280000300800 */
[----:B0-----:R-:W2:Y:S04]  /*1eca0*/  LDL.LU R10, [R1+0x8e8] ;  /* 0x0008e800010a7983 */ /* 0x001ea80000300800 */
[----:B------:R-:W2:Y:S01]  /*1ecb0*/  LDL.LU R11, [R1+0x8ec] ;  /* 0x0008ec00010b7983 */ /* 0x000ea20000300800 */
[----:B------:R-:W-:-:S02]  /*1ecc0*/  IMAD.MOV.U32 R26, RZ, RZ, R4 ;  /* 0x000000ffff1a7224 */ /* 0x000fc400078e0004 */
[----:B------:R-:W-:Y:S01]  /*1ecd0*/  IMAD.MOV.U32 R27, RZ, RZ, R5 ;  /* 0x000000ffff1b7224 */ /* 0x000fe200078e0005 */
[----:B------:R-:W3:Y:S04]  /*1ece0*/  LDL.LU R4, [R1+0x1584] ;  /* 0x0015840001047983 */ /* 0x000ee80000300800 */
[----:B------:R-:W3:Y:S04]  /*1ecf0*/  LDL.LU R5, [R1+0x1580] ;  /* 0x0015800001057983 */ /* 0x000ee80000300800 */
[----:B------:R-:W-:Y:S04]  /*1ed00*/  STL.64 [R1+0x1468], R26 ;  /* 0x0014681a01007387 */ /* 0x000fe80000100a00 */
[----:B--2---:R-:W-:Y:S04]  /*1ed10*/  STL.64 [R1+0x1448], R10 ;  /* 0x0014480a01007387 */ /* 0x004fe80000100a00 */
[----:B----4-:R0:W-:Y:S04]  /*1ed20*/  STL.64 [R1+0x1440], R8 ;  /* 0x0014400801007387 */ /* 0x0101e80000100a00 */
[----:B0-----:R-:W2:Y:S04]  /*1ed30*/  LDL.LU R8, [R1+0x8f0] ;  /* 0x0008f00001087983 */ /* 0x001ea80000300800 */
[----:B------:R-:W2:Y:S04]  /*1ed40*/  LDL.LU R9, [R1+0x8f4] ;  /* 0x0008f40001097983 */ /* 0x000ea80000300800 */
[----:B------:R-:W4:Y:S04]  /*1ed50*/  LDL.LU R10, [R1+0x8f8] ;  /* 0x0008f800010a7983 */ /* 0x000f280000300800 */
[----:B------:R-:W4:Y:S01]  /*1ed60*/  LDL.LU R11, [R1+0x8fc] ;  /* 0x0008fc00010b7983 */ /* 0x000f220000300800 */
[----:B------:R-:W-:-:S02]  /*1ed70*/  IMAD.MOV.U32 R26, RZ, RZ, R25 ;  /* 0x000000ffff1a7224 */ /* 0x000fc400078e0019 */
[----:B------:R-:W-:-:S05]  /*1ed80*/  IMAD.MOV.U32 R27, RZ, RZ, R24 ;  /* 0x000000ffff1b7224 */ /* 0x000fca00078e0018 */
[----:B------:R0:W-:Y:S02]  /*1ed90*/  STL.64 [R1+0x1480], R26 ;  /* 0x0014801a01007387 */ /* 0x0001e40000100a00 */
[----:B0-----:R-:W-:Y:S02]  /*1eda0*/  IMAD.MOV.U32 R26, RZ, RZ, R19 ;  /* 0x000000ffff1a7224 */ /* 0x001fe400078e0013 */
[----:B------:R-:W-:-:S05]  /*1edb0*/  IMAD.MOV.U32 R27, RZ, RZ, R18 ;  /* 0x000000ffff1b7224 */ /* 0x000fca00078e0012 */
[----:B------:R0:W-:Y:S02]  /*1edc0*/  STL.64 [R1+0x1498], R26 ;  /* 0x0014981a01007387 */ /* 0x0001e40000100a00 */
[----:B0-----:R-:W-:Y:S02]  /*1edd0*/  IMAD.MOV.U32 R26, RZ, RZ, R17 ;  /* 0x000000ffff1a7224 */ /* 0x001fe400078e0011 */
[----:B------:R-:W-:Y:S01]  /*1ede0*/  IMAD.MOV.U32 R27, RZ, RZ, R16 ;  /* 0x000000ffff1b7224 */ /* 0x000fe200078e0010 */
[----:B----4-:R-:W-:Y:S04]  /*1edf0*/  STL.64 [R1+0x1460], R10 ;  /* 0x0014600a01007387 */ /* 0x010fe80000100a00 */
[----:B--2---:R0:W-:Y:S04]  /*1ee00*/  STL.64 [R1+0x1458], R8 ;  /* 0x0014580801007387 */ /* 0x0041e80000100a00 */
[----:B0-----:R-:W2:Y:S04]  /*1ee10*/  LDL.LU R8, [R1+0x900] ;  /* 0x0009000001087983 */ /* 0x001ea80000300800 */
[----:B------:R-:W2:Y:S04]  /*1ee20*/  LDL.LU R9, [R1+0x904] ;  /* 0x0009040001097983 */ /* 0x000ea80000300800 */
[----:B------:R-:W4:Y:S04]  /*1ee30*/  LDL.LU R10, [R1+0x908] ;  /* 0x00090800010a7983 */ /* 0x000f280000300800 */
[----:B------:R-:W4:Y:S04]  /*1ee40*/  LDL.LU R11, [R1+0x90c] ;  /* 0x00090c00010b7983 */ /* 0x000f280000300800 */
[----:B------:R0:W-:Y:S04]  /*1ee50*/  STL.64 [R1+0x14b0], R26 ;  /* 0x0014b01a01007387 */ /* 0x0001e80000100a00 */
[----:B------:R-:W2:Y:S04]  /*1ee60*/  LDL.LU R24, [R1+0x940] ;  /* 0x0009400001187983 */ /* 0x000ea80000300800 */
[----:B------:R-:W2:Y:S04]  /*1ee70*/  LDL.LU R25, [R1+0x944] ;  /* 0x0009440001197983 */ /* 0x000ea80000300800 */
[----:B0-----:R-:W2:Y:S04]  /*1ee80*/  LDL.LU R26, [R1+0x948] ;  /* 0x00094800011a7983 */ /* 0x001ea80000300800 */
        /* <DEDUP_REMOVED lines=41> */
[----:B---3--:R-:W-:-:S02]  /*1f120*/  IMAD.MOV.U32 R18, RZ, RZ, R21 ;  /* 0x000000ffff127224 */ /* 0x008fc400078e0015 */
[----:B------:R-:W-:Y:S01]  /*1f130*/  IMAD.MOV.U32 R19, RZ, RZ, R20 ;  /* 0x000000ffff137224 */ /* 0x000fe200078e0014 */
[----:B--2---:R-:W-:Y:S04]  /*1f140*/  STL.64 [R1+0x1528], R26 ;  /* 0x0015281a01007387 */ /* 0x004fe80000100a00 */
[----:B------:R-:W-:Y:S04]  /*1f150*/  STL.64 [R1+0x1520], R24 ;  /* 0x0015201801007387 */ /* 0x000fe80000100a00 */
[----:B------:R0:W-:Y:S02]  /*1f160*/  STL.64 [R1+0x1530], R18 ;  /* 0x0015301201007387 */ /* 0x0001e40000100a00 */
[----:B0-----:R-:W-:-:S02]  /*1f170*/  IMAD.MOV.U32 R18, RZ, RZ, R5 ;  /* 0x000000ffff127224 */ /* 0x001fc400078e0005 */
[----:B------:R-:W-:-:S05]  /*1f180*/  IMAD.MOV.U32 R19, RZ, RZ, R4 ;  /* 0x000000ffff137224 */ /* 0x000fca00078e0004 */
[----:B------:R-:W-:Y:S04]  /*1f190*/  STL.64 [R1+0x1548], R18 ;  /* 0x0015481201007387 */ /* 0x000fe80000100a00 */
[----:B------:R-:W2:Y:S04]  /*1f1a0*/  LDL.LU R24, [R1+0x990] ;  /* 0x0009900001187983 */ /* 0x000ea80000300800 */
[----:B------:R-:W2:Y:S04]  /*1f1b0*/  LDL.LU R25, [R1+0x994] ;  /* 0x0009940001197983 */ /* 0x000ea80000300800 */
[----:B------:R-:W3:Y:S04]  /*1f1c0*/  LDL.LU R26, [R1+0x998] ;  /* 0x00099800011a7983 */ /* 0x000ee80000300800 */
[----:B------:R-:W3:Y:S04]  /*1f1d0*/  LDL.LU R27, [R1+0x99c] ;  /* 0x00099c00011b7983 */ /* 0x000ee80000300800 */
[----:B------:R-:W2:Y:S04]  /*1f1e0*/  LDL.LU R20, [R1+0x9c0] ;  /* 0x0009c00001147983 */ /* 0x000ea80000300800 */
        /* <DEDUP_REMOVED lines=15> */
[----:B----4-:R-:W-:Y:S04]  /*1f2e0*/  STL.64 [R1+0x1478], R10 ;  /* 0x0014780a01007387 */ /* 0x010fe80000100a00 */
        /* <DEDUP_REMOVED lines=9> */
[----:B------:R-:W4:Y:S04]  /*1f380*/  LDL.LU R10, [R1+0x928] ;  /* 0x00092800010a7983 */ /* 0x000f280000300800 */
[----:B------:R-:W4:Y:S01]  /*1f390*/  LDL.LU R11, [R1+0x92c] ;  /* 0x00092c00010b7983 */ /* 0x000f220000300800 */
[----:B------:R-:W-:Y:S03]  /*1f3a0*/  HMMA.16816.F32 R12, R12, R6, R20 ;  /* 0x000000060c0c723c */ /* 0x000fe60000001814 */
[----:B----4-:R-:W-:Y:S04]  /*1f3b0*/  STL.64 [R1+0x14a8], R10 ;  /* 0x0014a80a01007387 */ /* 0x010fe80000100a00 */
[----:B---3--:R0:W-:Y:S04]  /*1f3c0*/  STL.64 [R1+0x14a0], R8 ;  /* 0x0014a00801007387 */ /* 0x0081e80000100a00 */
[----:B0-----:R-:W3:Y:S04]  /*1f3d0*/  LDL.LU R8, [R1+0x930] ;  /* 0x0009300001087983 */ /* 0x001ee80000300800 */
[----:B------:R-:W3:Y:S04]  /*1f3e0*/  LDL.LU R9, [R1+0x934] ;  /* 0x0009340001097983 */ /* 0x000ee80000300800 */
[----:B------:R-:W3:Y:S04]  /*1f3f0*/  LDL.LU R10, [R1+0x938] ;  /* 0x00093800010a7983 */ /* 0x000ee80000300800 */
[----:B------:R-:W3:Y:S04]  /*1f400*/  LDL.LU R11, [R1+0x93c] ;  /* 0x00093c00010b7983 */ /* 0x000ee80000300800 */
[----:B------:R-:W2:Y:S04]  /*1f410*/  LDL.LU.64 R22, [R1+0x1568] ;  /* 0x0015680001167983 */ /* 0x000ea80000300a00 */
[----:B------:R-:W2:Y:S04]  /*1f420*/  LDL.LU.64 R20, [R1+0x1560] ;  /* 0x0015600001147983 */ /* 0x000ea80000300a00 */
[----:B------:R-:W-:Y:S04]  /*1f430*/  STL.64 [R1+0xd0], R12 ;  /* 0x0000d00c01007387 */ /* 0x000fe80000100a00 */
[----:B------:R-:W-:Y:S04]  /*1f440*/  STL.64 [R1+0xd8], R14 ;  /* 0x0000d80e01007387 */ /* 0x000fe80000100a00 */
[----:B------:R-:W0:Y:S01]  /*1f450*/  LDSM.16.MT88.4 R12, [R0+UR5+0x2180] ;  /* 0x00218005000c783b */ /* 0x000e220008004200 */
[----:B------:R-:W-:-:S02]  /*1f460*/  IMAD.MOV.U32 R18, RZ, RZ, R3 ;  /* 0x000000ffff127224 */ /* 0x000fc400078e0003 */
[----:B------:R-:W-:Y:S01]  /*1f470*/  IMAD.MOV.U32 R19, RZ, RZ, R2 ;  /* 0x000000ffff137224 */ /* 0x000fe200078e0002 */
[----:B0-----:R0:W-:Y:S04]  /*1f480*/  STL [R1+0x12f8], R12 ;  /* 0x0012f80c01007387 */ /* 0x0011e80000100800 */
[----:B------:R1:W-:Y:S04]  /*1f490*/  STL [R1+0x12f4], R13 ;  /* 0x0012f40d01007387 */ /* 0x0003e80000100800 */
[----:B------:R4:W-:Y:S04]  /*1f4a0*/  STL [R1+0x12f0], R14 ;  /* 0x0012f00e01007387 */ /* 0x0009e80000100800 */
[----:B------:R4:W-:Y:S04]  /*1f4b0*/  STL [R1+0x12ec], R15 ;  /* 0x0012ec0f01007387 */ /* 0x0009e80000100800 */
[----:B0-----:R-:W3:Y:S04]  /*1f4c0*/  LDL.LU R12, [R1+0x8d0] ;  /* 0x0008d000010c7983 */ /* 0x001ee80000300800 */
[----:B-1----:R-:W3:Y:S04]  /*1f4d0*/  LDL.LU R13, [R1+0x8d4] ;  /* 0x0008d400010d7983 */ /* 0x002ee80000300800 */
[----:B----4-:R-:W4:Y:S04]  /*1f4e0*/  LDL.LU R14, [R1+0x8d8] ;  /* 0x0008d800010e7983 */ /* 0x010f280000300800 */
[----:B------:R-:W4:Y:S01]  /*1f4f0*/  LDL.LU R15, [R1+0x8dc] ;  /* 0x0008dc00010f7983 */ /* 0x000f220000300800 */
        /* <DEDUP_REMOVED lines=81> */
[----:B---3--:R-:W-:-:S15]  /*1fa10*/  HMMA.16816.F32 R8, R20, R26, R8 ;  /* 0x0000001a1408723c */ /* 0x008fde0000001808 */
[----:B------:R-:W-:-:S04]  /*1fa20*/  NOP ;  /* 0x0000000000007918 */ /* 0x000fc80000000000 */
[----:B------:R-:W-:Y:S04]  /*1fa30*/  STL.64 [R1+0x1e0], R8 ;  /* 0x0001e00801007387 */ /* 0x000fe80000100a00 */
[----:B------:R0:W-:Y:S04]  /*1fa40*/  STL.64 [R1+0x1e8], R10 ;  /* 0x0001e80a01007387 */ /* 0x0001e80000100a00 */
[----:B0-----:R-:W4:Y:S04]  /*1fa50*/  LDL.LU.64 R10, [R1+0x1430] ;  /* 0x00143000010a7983 */ /* 0x001f280000300a00 */
[----:B------:R0:W-:Y:S04]  /*1fa60*/  STL.64 [R1+0x1418], R26 ;  /* 0x0014181a01007387 */ /* 0x0001e80000100a00 */
[----:B------:R-:W3:Y:S04]  /*1fa70*/  LDL.LU R24, [R1+0x3c0] ;  /* 0x0003c00001187983 */ /* 0x000ee80000300800 */
[----:B------:R-:W3:Y:S04]  /*1fa80*/  LDL.LU R25, [R1+0x3c4] ;  /* 0x0003c40001197983 */ /* 0x000ee80000300800 */
[----:B0-----:R-:W3:Y:S04]  /*1fa90*/  LDL.LU R26, [R1+0x3c8] ;  /* 0x0003c800011a7983 */ /* 0x001ee80000300800 */
[----:B------:R-:W3:Y:S01]  /*1faa0*/  LDL.LU R27, [R1+0x3cc] ;  /* 0x0003cc00011b7983 */ /* 0x000ee20000300800 */
[----:B----4-:R-:W-:-:S15]  /*1fab0*/  HMMA.16816.F32 R12, R20, R10, R12 ;  /* 0x0000000a140c723c */ /* 0x010fde000000180c */
[----:B------:R-:W-:-:S04]  /*1fac0*/  NOP ;  /* 0x0000000000007918 */ /* 0x000fc80000000000 */
[----:B------:R0:W-:Y:S04]  /*1fad0*/  STL.64 [R1+0x1d0], R12 ;  /* 0x0001d00c01007387 */ /* 0x0001e80000100a00 */
[----:B------:R1:W-:Y:S04]  /*1fae0*/  STL.64 [R1+0x1d8], R14 ;  /* 0x0001d80e01007387 */ /* 0x0003e80000100a00 */
[----:B0-----:R-:W4:Y:S04]  /*1faf0*/  LDL.LU R12, [R1+0x3a0] ;  /* 0x0003a000010c7983 */ /* 0x001f280000300800 */
[----:B------:R-:W4:Y:S04]  /*1fb00*/  LDL.LU R13, [R1+0x3a4] ;  /* 0x0003a400010d7983 */ /* 0x000f280000300800 */
[----:B-1----:R-:W2:Y:S04]  /*1fb10*/  LDL.LU R14, [R1+0x3a8] ;  /* 0x0003a800010e7983 */ /* 0x002ea80000300800 */
[----:B------:R-:W2:Y:S04]  /*1fb20*/  LDL.LU R15, [R1+0x3ac] ;  /* 0x0003ac00010f7983 */ /* 0x000ea80000300800 */
[----:B--2---:R0:W-:Y:S04]  /*1fb30*/  STL.64 [R1+0x1400], R14 ;  /* 0x0014000e01007387 */ /* 0x0041e80000100a00 */
[----:B----4-:R-:W-:Y:S04]  /*1fb40*/  STL.64 [R1+0x13f8], R12 ;  /* 0x0013f80c01007387 */ /* 0x010fe80000100a00 */
[----:B0-----:R-:W2:Y:S04]  /*1fb50*/  LDL.LU.64 R14, [R1+0xb8] ;  /* 0x0000b800010e7983 */ /* 0x001ea80000300a00 */
[----:B--2---:R0:W-:Y:S04]  /*1fb60*/  STL.64 [R1+0x1410], R14 ;  /* 0x0014100e01007387 */ /* 0x0041e80000100a00 */
[----:B0-----:R-:W3:Y:S04]  /*1fb70*/  LDL.LU.64 R14, [R1+0xc8] ;  /* 0x0000c800010e7983 */ /* 0x001ee80000300a00 */
[----:B------:R0:W-:Y:S04]  /*1fb80*/  STL.64 [R1+0x1340], R10 ;  /* 0x0013400a01007387 */ /* 0x0001e80000100a00 */
[----:B0-----:R-:W2:Y:S04]  /*1fb90*/  LDL.LU.64 R10, [R1+0x88] ;  /* 0x00008800010a7983 */ /* 0x001ea80000300a00 */
[----:B--2---:R0:W-:Y:S04]  /*1fba0*/  STL.64 [R1+0x13f0], R10 ;  /* 0x0013f00a01007387 */ /* 0x0041e80000100a00 */
[----:B0-----:R-:W2:Y:S01]  /*1fbb0*/  LDL.LU.64 R10, [R1+0xa8] ;  /* 0x0000a800010a7983 */ /* 0x001ea20000300a00 */
[----:B------:R-:W-:Y:S03]  /*1fbc0*/  HMMA.16816.F32 R20, R20, R6, R16 ;  /* 0x000000061414723c */ /* 0x000fe60000001810 */
[----:B--2---:R0:W-:Y:S04]  /*1fbd0*/  STL.64 [R1+0x1408], R10 ;  /* 0x0014080a01007387 */ /* 0x0041e80000100a00 */
[----:B------:R-:W2:Y:S04]  /*1fbe0*/  LDL.LU R8, [R1+0x3b0] ;  /* 0x0003b00001087983 */ /* 0x000ea80000300800 */
[----:B------:R-:W2:Y:S04]  /*1fbf0*/  LDL.LU R9, [R1+0x3b4] ;  /* 0x0003b40001097983 */ /* 0x000ea80000300800 */
[----:B0-----:R-:W2:Y:S04]  /*1fc00*/  LDL.LU R10, [R1+0x3b8] ;  /* 0x0003b800010a7983 */ /* 0x001ea80000300800 */
[----:B------:R-:W2:Y:S04]  /*1fc10*/  LDL.LU R11, [R1+0x3bc] ;  /* 0x0003bc00010b7983 */ /* 0x000ea80000300800 */
[----:B------:R-:W3:Y:S04]  /*1fc20*/  LDL.LU.64 R18, [R1+0x1428] ;  /* 0x0014280001127983 */ /* 0x000ee80000300a00 */
[----:B------:R-:W3:Y:S04]  /*1fc30*/  LDL.LU.64 R16, [R1+0x1420] ;  /* 0x0014200001107983 */ /* 0x000ee80000300a00 */
[----:B------:R0:W-:Y:S04]  /*1fc40*/  STL.64 [R1+0x1348], R6 ;  /* 0x0013480601007387 */ /* 0x0001e80000100a00 */
[----:B------:R-:W4:Y:S04]  /*1fc50*/  LDL.LU R4, [R1+0x380] ;  /* 0x0003800001047983 */ /* 0x000f280000300800 */
[----:B------:R-:W4:Y:S04]  /*1fc60*/  LDL.LU R5, [R1+0x384] ;  /* 0x0003840001057983 */ /* 0x000f280000300800 */
[----:B0-----:R-:W4:Y:S04]  /*1fc70*/  LDL.LU R6, [R1+0x388] ;  /* 0x0003880001067983 */ /* 0x001f280000300800 */
[----:B------:R-:W4:Y:S04]  /*1fc80*/  LDL.LU R7, [R1+0x38c] ;  /* 0x00038c0001077983 */ /* 0x000f280000300800 */
[----:B------:R-:W-:Y:S04]  /*1fc90*/  STL [R1+0x1114], R20 ;  /* 0x0011141401007387 */ /* 0x000fe80000100800 */
[----:B------:R-:W-:Y:S04]  /*1fca0*/  STL [R1+0x1110], R21 ;  /* 0x0011101501007387 */ /* 0x000fe80000100800 */
[----:B------:R-:W-:Y:S04]  /*1fcb0*/  STL [R1+0x110c], R22 ;  /* 0x00110c1601007387 */ /* 0x000fe80000100800 */
[----:B------:R0:W-:Y:S04]  /*1fcc0*/  STL [R1+0x1108], R23 ;  /* 0x0011081701007387 */ /* 0x0001e80000100800 */
[----:B0-----:R-:W2:Y:S01]  /*1fcd0*/  LDL.LU.64 R22, [R1+0x98] ;  /* 0x0000980001167983 */ /* 0x001ea20000300a00 */
[----:B---3--:R-:W-:-:S15]  /*1fce0*/  HMMA.16816.F32 R24, R16, R14, R24 ;  /* 0x0000000e1018723c */ /* 0x008fde0000001818 */
[----:B------:R-:W-:-:S04]  /*1fcf0*/  NOP ;  /* 0x0000000000007918 */ /* 0x000fc80000000000 */
[----:B------:R0:W-:Y:S04]  /*1fd00*/  STL.64 [R1+0x3c0], R24 ;  /* 0x0003c01801007387 */ /* 0x0001e80000100a00 */
[----:B------:R1:W-:Y:S01]  /*1fd10*/  STL.64 [R1+0x3c8], R26 ;  /* 0x0003c81a01007387 */ /* 0x0003e20000100a00 */
[----:B0-----:R-:W-:-:S03]  /*1fd20*/  IMAD.MOV.U32 R25, RZ, RZ, R14 ;  /* 0x000000ffff197224 */ /* 0x001fc600078e000e */
[----:B-1----:R-:W3:Y:S01]  /*1fd30*/  LDL.LU.64 R26, [R1+0x1418] ;  /* 0x00141800011a7983 */ /* 0x002ee20000300a00 */
[----:B------:R-:W-:-:S03]  /*1fd40*/  IMAD.MOV.U32 R24, RZ, RZ, R15 ;  /* 0x000000ffff187224 */ /* 0x000fc600078e000f */
[----:B------:R-:W2:Y:S04]  /*1fd50*/  LDL.LU.64 R14, [R1+0x1410] ;  /* 0x00141000010e7983 */ /* 0x000ea80000300a00 */
[----:B------:R0:W-:Y:S04]  /*1fd60*/  STL [R1+0x1300], R24 ;  /* 0x0013001801007387 */ /* 0x0001e80000100800 */
[----:B------:R1:W-:Y:S01]  /*1fd70*/  STL [R1+0x12fc], R25 ;  /* 0x0012fc1901007387 */ /* 0x0003e20000100800 */
[----:B--2---:R-:W-:Y:S03]  /*1fd80*/  HMMA.16816.F32 R8, R16, R14, R8 ;  /* 0x0000000e1008723c */ /* 0x004fe60000001808 */
[----:B---3--:R2:W-:Y:S04]  /*1fd90*/  STL.64 [R1+0x13c8], R26 ;  /* 0x0013c81a01007387 */ /* 0x0085e80000100a00 */
[----:B0-----:R-:W3:Y:S04]  /*1fda0*/  LDL.LU R24, [R1+0x390] ;  /* 0x0003900001187983 */ /* 0x001ee80000300800 */
[----:B-1----:R-:W3:Y:S01]  /*1fdb0*/  LDL.LU R25, [R1+0x394] ;  /* 0x0003940001197983 */ /* 0x002ee20000300800 */
[----:B------:R-:W-:-:S02]  /*1fdc0*/  IMAD.MOV.U32 R3, RZ, RZ, R14 ;  /* 0x000000ffff037224 */ /* 0x000fc400078e000e */
[----:B------:R-:W-:Y:S01]  /*1fdd0*/  IMAD.MOV.U32 R28, RZ, RZ, R15 ;  /* 0x000000ffff1c7224 */ /* 0x000fe200078e000f */
[----:B--2---:R-:W3:Y:S04]  /*1fde0*/  LDL.LU R26, [R1+0x398] ;  /* 0x00039800011a7983 */ /* 0x004ee80000300800 */
[----:B------:R-:W3:Y:S04]  /*1fdf0*/  LDL.LU R27, [R1+0x39c] ;  /* 0x00039c00011b7983 */ /* 0x000ee80000300800 */
[----:B------:R-:W-:Y:S04]  /*1fe00*/  STL.64 [R1+0x3b0], R8 ;  /* 0x0003b00801007387 */ /* 0x000fe80000100a00 */
[----:B------:R0:W-:Y:S04]  /*1fe10*/  STL.64 [R1+0x3b8], R10 ;  /* 0x0003b80a01007387 */ /* 0x0001e80000100a00 */
[----:B0-----:R-:W2:Y:S04]  /*1fe20*/  LDL.LU.64 R10, [R1+0x1408] ;  /* 0x00140800010a7983 */ /* 0x001ea80000300a00 */
[----:B------:R-:W2:Y:S04]  /*1fe30*/  LDL.LU.64 R14, [R1+0x1400] ;  /* 0x00140000010e7983 */ /* 0x000ea80000300a00 */
[----:B------:R-:W2:Y:S04]  /*1fe40*/  LDL.LU.64 R12, [R1+0x13f8] ;  /* 0x0013f800010c7983 */ /* 0x000ea80000300a00 */
[----:B------:R-:W-:Y:S04]  /*1fe50*/  STL [R1+0x1308], R28 ;  /* 0x0013081c01007387 */ /* 0x000fe80000100800 */
[----:B------:R-:W-:Y:S01]  /*1fe60*/  STL [R1+0x1304], R3 ;  /* 0x0013040301007387 */ /* 0x000fe20000100800 */
[----:B--2---:R-:W-:Y:S01]  /*1fe70*/  HMMA.16816.F32 R12, R16, R10, R12 ;  /* 0x0000000a100c723c */ /* 0x004fe2000000180c */
[----:B------:R-:W-:-:S15]  /*1fe80*/  IMAD.MOV.U32 R2, RZ, RZ, R11 ;  /* 0x000000ffff027224 */ /* 0x000fde00078e000b */
[----:B------:R-:W-:-:S03]  /*1fe90*/  NOP ;  /* 0x0000000000007918 */ /* 0x000fc60000000000 */
[----:B------:R-:W-:Y:S04]  /*1fea0*/  STL.64 [R1+0x3a0], R12 ;  /* 0x0003a00c01007387 */ /* 0x000fe80000100a00 */
[----:B------:R0:W-:Y:S02]  /*1feb0*/  STL.64 [R1+0x3a8], R14 ;  /* 0x0003a80e01007387 */ /* 0x0001e40000100a00 */
[----:B0-----:R-:W-:Y:S02]  /*1fec0*/  IMAD.MOV.U32 R15, RZ, RZ, R10 ;  /* 0x000000ffff0f7224 */ /* 0x001fe400078e000a */
[----:B------:R-:W4:Y:S01]  /*1fed0*/  LDL.LU.64 R10, [R1+0x13f0] ;  /* 0x0013f000010a7983 */ /* 0x000f220000300a00 */
[----:B---3--:R-:W-:Y:S01]  /*1fee0*/  HMMA.16816.F32 R24, R16, R22, R24 ;  /* 0x000000161018723c */ /* 0x008fe20000001818 */
[----:B------:R-:W-:-:S02]  /*1fef0*/  IMAD.MOV.U32 R14, RZ, RZ, R23 ;  /* 0x000000ffff0e7224 */ /* 0x000fc400078e0017 */
[----:B------:R-:W-:Y:S01]  /*1ff00*/  STL [R1+0x1310], R2 ;  /* 0x0013100201007387 */ /* 0x000fe20000100800 */
[----:B------:R-:W-:-:S03]  /*1ff10*/  IMAD.MOV.U32 R13, RZ, RZ, R22 ;  /* 0x000000ffff0d7224 */ /* 0x000fc600078e0016 */
[----:B------:R-:W-:-:S12]  /*1ff20*/  STL [R1+0x130c], R15 ;  /* 0x00130c0f01007387 */ /* 0x000fd80000100800 */
[----:B------:R-:W-:Y:S04]  /*1ff30*/  STL.64 [R1+0x390], R24 ;  /* 0x0003901801007387 */ /* 0x000fe80000100a00 */
[----:B------:R-:W-:Y:S04]  /*1ff40*/  STL.64 [R1+0x398], R26 ;  /* 0x0003981a01007387 */ /* 0x000fe80000100a00 */
[----:B------:R-:W-:Y:S04]  /*1ff50*/  STL [R1+0x1318], R14 ;  /* 0x0013180e01007387 */ /* 0x000fe80000100800 */
[----:B------:R-:W-:Y:S01]  /*1ff60*/  STL [R1+0x1314], R13 ;  /* 0x0013140d01007387 */ /* 0x000fe20000100800 */
[----:B----4-:R-:W-:Y:S01]  /*1ff70*/  HMMA.16816.F32 R4, R16, R10, R4 ;  /* 0x0000000a1004723c */ /* 0x010fe20000001804 */
[----:B------:R-:W-:-:S02]  /*1ff80*/  IMAD.MOV.U32 R21, RZ, RZ, R10 ;  /* 0x000000ffff157224 */ /* 0x000fc400078e000a */
[----:B------:R-:W-:-:S15]  /*1ff90*/  IMAD.MOV.U32 R20, RZ, RZ, R11 ;  /* 0x000000ffff147224 */ /* 0x000fde00078e000b */
[----:B------:R-:W-:Y:S01]  /*1ffa0*/  NOP ;  /* 0x0000000000007918 */ /* 0x000fe20000000000 */
[----:B------:R-:W-:Y:S04]  /*1ffb0*/  STL.64 [R1+0x380], R4 ;  /* 0x0003800401007387 */ /* 0x000fe80000100a00 */
[----:B------:R-:W-:Y:S04]  /*1ffc0*/  STL.64 [R1+0x388], R6 ;  /* 0x0003880601007387 */ /* 0x000fe80000100a00 */
[----:B------:R-:W2:Y:S04]  /*1ffd0*/  LDL.LU R8, [R1+0x2f0] ;  /* 0x0002f00001087983 */ /* 0x000ea80000300800 */
        /* <DEDUP_REMOVED lines=13> */
[----:B--2---:R-:W-:Y:S04]  /*200b0*/  STL.64 [R1+0x13d8], R26 ;  /* 0x0013d81a01007387 */ /* 0x004fe80000100a00 */
[----:B----4-:R-:W-:Y:S04]  /*200c0*/  STL.64 [R1+0x13d0], R24 ;  /* 0x0013d01801007387 */ /* 0x010fe80000100a00 */
[----:B------:R-:W2:Y:S04]  /*200d0*/  LDL.LU R12, [R1+0x360] ;  /* 0x00036000010c7983 */ /* 0x000ea80000300800 */
[----:B------:R-:W2:Y:S04]  /*200e0*/  LDL.LU R13, [R1+0x364] ;  /* 0x00036400010d7983 */ /* 0x000ea80000300800 */
[----:B------:R-:W4:Y:S04]  /*200f0*/  LDL.LU R14, [R1+0x368] ;  /* 0x00036800010e7983 */ /* 0x000f280000300800 */
[----:B------:R-:W4:Y:S04]  /*20100*/  LDL.LU R15, [R1+0x36c] ;  /* 0x00036c00010f7983 */ /* 0x000f280000300800 */
[----:B----4-:R-:W-:Y:S04]  /*20110*/  STL.64 [R1+0x13e8], R14 ;  /* 0x0013e80e01007387 */ /* 0x010fe80000100a00 */
[----:B--2---:R0:W-:Y:S04]  /*20120*/  STL.64 [R1+0x13e0], R12 ;  /* 0x0013e00c01007387 */ /* 0x0041e80000100a00 */
[----:B0-----:R-:W2:Y:S04]  /*20130*/  LDL.LU R12, [R1+0x370] ;  /* 0x00037000010c7983 */ /* 0x001ea80000300800 */
[----:B------:R-:W2:Y:S04]  /*20140*/  LDL.LU R13, [R1+0x374] ;  /* 0x00037400010d7983 */ /* 0x000ea80000300800 */
[----:B------:R-:W2:Y:S04]  /*20150*/  LDL.LU R14, [R1+0x378] ;  /* 0x00037800010e7983 */ /* 0x000ea80000300800 */
[----:B------:R-:W2:Y:S04]  /*20160*/  LDL.LU R15, [R1+0x37c] ;  /* 0x00037c00010f7983 */ /* 0x000ea80000300800 */
[----:B------:R-:W2:Y:S04]  /*20170*/  LDL.LU.64 R26, [R1+0x78] ;  /* 0x00007800011a7983 */ /* 0x000ea80000300a00 */
[----:B---3--:R0:W-:Y:S04]  /*20180*/  STL.64 [R1+0x1368], R10 ;  /* 0x0013680a01007387 */ /* 0x0081e80000100a00 */
[----:B------:R-:W-:Y:S04]  /*20190*/  STL.64 [R1+0x1360], R8 ;  /* 0x0013600801007387 */ /* 0x000fe80000100a00 */
[----:B0-----:R-:W3:Y:S04]  /*201a0*/  LDL.LU.64 R10, [R1+0x18] ;  /* 0x00001800010a7983 */ /* 0x001ee80000300a00 */
[----:B---3--:R0:W-:Y:S04]  /*201b0*/  STL.64 [R1+0x1378], R10 ;  /* 0x0013780a01007387 */ /* 0x0081e80000100a00 */
[----:B0-----:R-:W3:Y:S04]  /*201c0*/  LDL.LU.64 R10, [R1+0x28] ;  /* 0x00002800010a7983 */ /* 0x001ee80000300a00 */
[----:B---3--:R0:W-:Y:S04]  /*201d0*/  STL.64 [R1+0x1390], R10 ;  /* 0x0013900a01007387 */ /* 0x0081e80000100a00 */
[----:B0-----:R-:W3:Y:S04]  /*201e0*/  LDL.LU.64 R10, [R1+0x38] ;  /* 0x00003800010a7983 */ /* 0x001ee80000300a00 */
[----:B---3--:R0:W-:Y:S04]  /*201f0*/  STL.64 [R1+0x13a8], R10 ;  /* 0x0013a80a01007387 */ /* 0x0081e80000100a00 */
[----:B0-----:R-:W3:Y:S04]  /*20200*/  LDL.LU.64 R10, [R1+0x48] ;  /* 0x00004800010a7983 */ /* 0x001ee80000300a00 */
[----:B---3--:R0:W-:Y:S04]  /*20210*/  STL.64 [R1+0x13c0], R10 ;  /* 0x0013c00a01007387 */ /* 0x0081e80000100a00 */
[----:B0-----:R-:W3:Y:S04]  /*20220*/  LDL.LU.64 R10, [R1+0x58] ;  /* 0x00005800010a7983 */ /* 0x001ee80000300a00 */
[----:B------:R-:W4:Y:S04]  /*20230*/  LDL.LU.64 R6, [R1+0x8] ;  /* 0x0000080001067983 */ /* 0x000f280000300a00 */
[----:B----4-:R0:W-:Y:S04]  /*20240*/  STL.64 [R1+0x1370], R6 ;  /* 0x0013700601007387 */ /* 0x0101e80000100a00 */
[----:B------:R-:W4:Y:S04]  /*20250*/  LDL.LU R4, [R1+0x310] ;  /* 0x0003100001047983 */ /* 0x000f280000300800 */
[----:B------:R-:W4:Y:S04]  /*20260*/  LDL.LU R5, [R1+0x314] ;  /* 0x0003140001057983 */ /* 0x000f280000300800 */
[----:B0-----:R-:W2:Y:S04]  /*20270*/  LDL.LU R6, [R1+0x318] ;  /* 0x0003180001067983 */ /* 0x001ea80000300800 */
[----:B------:R-:W2:Y:S04]  /*20280*/  LDL.LU R7, [R1+0x31c] ;  /* 0x00031c0001077983 */ /* 0x000ea80000300800 */
[----:B--2---:R-:W-:Y:S04]  /*20290*/  STL.64 [R1+0x1388], R6 ;  /* 0x0013880601007387 */ /* 0x004fe80000100a00 */
[----:B----4-:R0:W-:Y:S04]  /*202a0*/  STL.64 [R1+0x1380], R4 ;  /* 0x0013800401007387 */ /* 0x0101e80000100a00 */
[----:B0-----:R-:W2:Y:S04]  /*202b0*/  LDL.LU R4, [R1+0x320] ;  /* 0x0003200001047983 */ /* 0x001ea80000300800 */
[----:B------:R-:W2:Y:S04]  /*202c0*/  LDL.LU R5, [R1+0x324] ;  /* 0x0003240001057983 */ /* 0x000ea80000300800 */
[----:B------:R-:W4:Y:S04]  /*202d0*/  LDL.LU R6, [R1+0x328] ;  /* 0x0003280001067983 */ /* 0x000f280000300800 */
[----:B------:R-:W4:Y:S01]  /*202e0*/  LDL.LU R7, [R1+0x32c] ;  /* 0x00032c0001077983 */ /* 0x000f220000300800 */
[----:B------:R-:W-:Y:S03]  /*202f0*/  HMMA.16816.F32 R12, R16, R26, R12 ;  /* 0x0000001a100c723c */ /* 0x000fe6000000180c */
[----:B----4-:R-:W-:Y:S04]  /*20300*/  STL.64 [R1+0x13a0], R6 ;  /* 0x0013a00601007387 */ /* 0x010fe80000100a00 */
[----:B--2---:R0:W-:Y:S04]  /*20310*/  STL.64 [R1+0x1398], R4 ;  /* 0x0013980401007387 */ /* 0x0041e80000100a00 */
[----:B0-----:R-:W2:Y:S04]  /*20320*/  LDL.LU R4, [R1+0x330] ;  /* 0x0003300001047983 */ /* 0x001ea80000300800 */
[----:B------:R-:W2:Y:S04]  /*20330*/  LDL.LU R5, [R1+0x334] ;  /* 0x0003340001057983 */ /* 0x000ea80000300800 */
[----:B------:R-:W4:Y:S04]  /*20340*/  LDL.LU R6, [R1+0x338] ;  /* 0x0003380001067983 */ /* 0x000f280000300800 */
[----:B------:R-:W4:Y:S01]  /*20350*/  LDL.LU R7, [R1+0x33c] ;  /* 0x00033c0001077983 */ /* 0x000f220000300800 */
[----:B------:R-:W-:-:S02]  /*20360*/  IMAD.MOV.U32 R0, RZ, RZ, R26 ;  /* 0x000000ffff007224 */ /* 0x000fc400078e001a */
[----:B------:R-:W-:Y:S01]  /*20370*/  IMAD.MOV.U32 R29, RZ, RZ, R27 ;  /* 0x000000ffff1d7224 */ /* 0x000fe200078e001b */
[----:B----4-:R-:W-:Y:S04]  /*20380*/  STL.64 [R1+0x13b8], R6 ;  /* 0x0013b80601007387 */ /* 0x010fe80000100a00 */
[----:B--2---:R0:W-:Y:S04]  /*20390*/  STL.64 [R1+0x13b0], R4 ;  /* 0x0013b00401007387 */ /* 0x0041e80000100a00 */
[----:B0-----:R-:W2:Y:S04]  /*203a0*/  LDL.LU R4, [R1+0x340] ;  /* 0x0003400001047983 */ /* 0x001ea80000300800 */
[----:B------:R-:W2:Y:S04]  /*203b0*/  LDL.LU R5, [R1+0x344] ;  /* 0x0003440001057983 */ /* 0x000ea80000300800 */
[----:B------:R-:W2:Y:S04]  /*203c0*/  LDL.LU R6, [R1+0x348] ;  /* 0x0003480001067983 */ /* 0x000ea80000300800 */
[----:B------:R-:W2:Y:S04]  /*203d0*/  LDL.LU R7, [R1+0x34c] ;  /* 0x00034c0001077983 */ /* 0x000ea80000300800 */
[----:B------:R-:W-:Y:S04]  /*203e0*/  STL [R1+0x1320], R20 ;  /* 0x0013201401007387 */ /* 0x000fe80000100800 */
[----:B------:R-:W-:Y:S04]  /*203f0*/  STL [R1+0x131c], R21 ;  /* 0x00131c1501007387 */ /* 0x000fe80000100800 */
[----:B------:R-:W4:Y:S04]  /*20400*/  LDL.LU.64 R22, [R1+0x68] ;  /* 0x0000680001167983 */ /* 0x000f280000300a00 */
[----:B------:R-:W-:Y:S04]  /*20410*/  STL.64 [R1+0x370], R12 ;  /* 0x0003700c01007387 */ /* 0x000fe80000100a00 */
[----:B------:R0:W-:Y:S04]  /*20420*/  STL.64 [R1+0x378], R14 ;  /* 0x0003780e01007387 */ /* 0x0001e80000100a00 */
[----:B0-----:R-:W4:Y:S04]  /*20430*/  LDL.LU.64 R14, [R1+0x13e8] ;  /* 0x0013e800010e7983 */ /* 0x001f280000300a00 */
[----:B------:R-:W4:Y:S04]  /*20440*/  LDL.LU.64 R12, [R1+0x13e0] ;  /* 0x0013e000010c7983 */ /* 0x000f280000300a00 */
[----:B------:R-:W3:Y:S04]  /*20450*/  LDL.LU.64 R26, [R1+0x13d8] ;  /* 0x0013d800011a7983 */ /* 0x000ee80000300a00 */
[----:B------:R-:W3:Y:S04]  /*20460*/  LDL.LU.64 R24, [R1+0x13d0] ;  /* 0x0013d00001187983 */ /* 0x000ee80000300a00 */
[----:B------:R-:W-:Y:S04]  /*20470*/  STL [R1+0x1328], R29 ;  /* 0x0013281d01007387 */ /* 0x000fe80000100800 */
[----:B------:R-:W-:Y:S01]  /*20480*/  STL [R1+0x1324], R0 ;  /* 0x0013240001007387 */ /* 0x000fe20000100800 */
[C---:B----4-:R-:W-:Y:S08]  /*20490*/  HMMA.16816.F32 R12, R16.reuse, R22, R12 ;  /* 0x00000016100c723c */ /* 0x050ff0000000180c */
[----:B---3--:R-:W-:Y:S11]  /*204a0*/  HMMA.16816.F32 R24, R16, R10, R24 ;  /* 0x0000000a1018723c */ /* 0x008ff60000001818 */
[----:B------:R-:W-:Y:S04]  /*204b0*/  STL.64 [R1+0x360], R12 ;  /* 0x0003600c01007387 */ /* 0x000fe80000100a00 */
[----:B------:R-:W-:Y:S04]  /*204c0*/  STL.64 [R1+0x368], R14 ;  /* 0x0003680e01007387 */ /* 0x000fe80000100a00 */
        /* <DEDUP_REMOVED lines=32> */
[----:B------:R-:W2:Y:S01]  /*206d0*/  LDL.LU.64 R10, [R1+0x1378] ;  /* 0x00137800010a7983 */ /* 0x000ea20000300a00 */
[----:B------:R-:W-:-:S03]  /*206e0*/  IMAD.MOV.U32 R12, RZ, RZ, R22 ;  /* 0x000000ffff0c7224 */ /* 0x000fc600078e0016 */
[----:B------:R-:W-:Y:S04]  /*206f0*/  STL.64 [R1+0x1338], R14 ;  /* 0x0013380e01007387 */ /* 0x000fe80000100a00 */
[----:B------:R0:W-:Y:S04]  /*20700*/  STL.64 [R1+0x1330], R12 ;  /* 0x0013300c01007387 */ /* 0x0001e80000100a00 */
[----:B0-----:R-:W4:Y:S04]  /*20710*/  LDL.LU R12, [R1+0x2e0] ;  /* 0x0002e000010c7983 */ /* 0x001f280000300800 */
[----:B------:R-:W4:Y:S04]  /*20720*/  LDL.LU R13, [R1+0x2e4] ;  /* 0x0002e400010d7983 */ /* 0x000f280000300800 */
[----:B------:R-:W4:Y:S04]  /*20730*/  LDL.LU R14, [R1+0x2e8] ;  /* 0x0002e800010e7983 */ /* 0x000f280000300800 */
[----:B------:R-:W4:Y:S01]  /*20740*/  LDL.LU R15, [R1+0x2ec] ;  /* 0x0002ec00010f7983 */ /* 0x000f220000300800 */
        /* <DEDUP_REMOVED lines=17> */
[----:B------:R-:W2:Y:S01]  /*20860*/  LDL.LU.64 R6, [R1+0x1348] ;  /* 0x0013480001067983 */ /* 0x000ea20000300a00 */
[----:B------:R-:W-:Y:S01]  /*20870*/  IMAD.MOV.U32 R22, RZ, RZ, R23 ;  /* 0x000000ffff167224 */ /* 0x000fe200078e0017 */
[----:B---3--:R-:W-:-:S15]  /*20880*/  HMMA.16816.F32 R8, R16, R26, R8 ;  /* 0x0000001a1008723c */ /* 0x008fde0000001808 */
[----:B------:R-:W-:-:S04]  /*20890*/  NOP ;  /* 0x0000000000007918 */ /* 0x000fc80000000000 */
[----:B------:R-:W-:Y:S04]  /*208a0*/  STL.64 [R1+0x2f0], R8 ;  /* 0x0002f00801007387 */ /* 0x000fe80000100a00 */
[----:B------:R0:W-:Y:S04]  /*208b0*/  STL.64 [R1+0x2f8], R10 ;  /* 0x0002f80a01007387 */ /* 0x0001e80000100a00 */
[----:B0-----:R-:W4:Y:S04]  /*208c0*/  LDL.LU.64 R10, [R1+0x1340] ;  /* 0x00134000010a7983 */ /* 0x001f280000300a00 */
[----:B------:R-:W-:Y:S04]  /*208d0*/  STL.64 [R1+0x1270], R26 ;  /* 0x0012701a01007387 */ /* 0x000fe80000100a00 */
[----:B------:R-:W3:Y:S04]  /*208e0*/  LDL.LU.64 R4, [R1+0xad0] ;  /* 0x000ad00001047983 */ /* 0x000ee80000300a00 */
[----:B------:R-:W2:Y:S01]  /*208f0*/  LDL.LU R23, [R1+0xaf0] ;  /* 0x000af00001177983 */ /* 0x000ea20000300800 */
[----:B----4-:R-:W-:Y:S03]  /*20900*/  HMMA.16816.F32 R12, R16, R10, R12 ;  /* 0x0000000a100c723c */ /* 0x010fe6000000180c */
[----:B--2---:R-:W-:-:S15]  /*20910*/  STL [R1+0x1278], R23 ;  /* 0x0012781701007387 */ /* 0x004fde0000100800 */
[----:B------:R-:W-:Y:S01]  /*20920*/  NOP ;  /* 0x0000000000007918 */ /* 0x000fe20000000000 */
[----:B------:R-:W-:Y:S04]  /*20930*/  STL.64 [R1+0x2e0], R12 ;  /* 0x0002e00c01007387 */ /* 0x000fe80000100a00 */
[----:B------:R0:W-:Y:S04]  /*20940*/  STL.64 [R1+0x2e8], R14 ;  /* 0x0002e80e01007387 */ /* 0x0001e80000100a00 */
[----:B0-----:R-:W2:Y:S04]  /*20950*/  LDL.LU.64 R14, [R1+0x1338] ;  /* 0x00133800010e7983 */ /* 0x001ea80000300a00 */
[----:B------:R-:W4:Y:S04]  /*20960*/  LDL.LU.64 R12, [R1+0x1330] ;  /* 0x00133000010c7983 */ /* 0x000f280000300a00 */
[----:B------:R0:W-:Y:S04]  /*20970*/  STL.64 [R1+0x11a0], R10 ;  /* 0x0011a00a01007387 */ /* 0x0001e80000100a00 */
[----:B------:R-:W2:Y:S04]  /*20980*/  LDL.LU R8, [R1+0x2d0] ;  /* 0x0002d00001087983 */ /* 0x000ea80000300800 */
[----:B------:R-:W2:Y:S04]  /*20990*/  LDL.LU R9, [R1+0x2d4] ;  /* 0x0002d40001097983 */ /* 0x000ea80000300800 */
[----:B0-----:R-:W2:Y:S04]  /*209a0*/  LDL.LU R10, [R1+0x2d8] ;  /* 0x0002d800010a7983 */ /* 0x001ea80000300800 */
[----:B------:R-:W2:Y:S02]  /*209b0*/  LDL.LU R11, [R1+0x2dc] ;  /* 0x0002dc00010b7983 */ /* 0x000ea40000300800 */
[----:B--2---:R-:W-:Y:S02]  /*209c0*/  HMMA.16816.F32 R16, R16, R6, R8 ;  /* 0x000000061010723c */ /* 0x004fe40000001808 */
[----:B------:R-:W2:-:S15]  /*209d0*/  LDL.LU R8, [R1+0x640] ;  /* 0x0006400001087983 */ /* 0x000e9e0000300800 */
[----:B------:R-:W-:Y:S02]  /*209e0*/  NOP ;  /* 0x0000000000007918 */ /* 0x000fe40000000000 */
[----:B------:R-:W-:Y:S04]  /*209f0*/  STL.64 [R1+0x2d0], R16 ;  /* 0x0002d01001007387 */ /* 0x000fe80000100a00 */
[----:B------:R-:W-:Y:S04]  /*20a00*/  STL.64 [R1+0x2d8], R18 ;  /* 0x0002d81201007387 */ /* 0x000fe80000100a00 */
[----:B------:R-:W2:Y:S04]  /*20a10*/  LDL.LU R9, [R1+0x644] ;  /* 0x0006440001097983 */ /* 0x000ea80000300800 */
[----:B------:R-:W2:Y:S04]  /*20a20*/  LDL.LU R10, [R1+0x648] ;  /* 0x00064800010a7983 */ /* 0x000ea80000300800 */
[----:B------:R-:W2:Y:S04]  /*20a30*/  LDL.LU R11, [R1+0x64c] ;  /* 0x00064c00010b7983 */ /* 0x000ea80000300800 */
[----:B--2---:R0:W-:Y:S04]  /*20a40*/  STL.64 [R1+0x11b0], R10 ;  /* 0x0011b00a01007387 */ /* 0x0041e80000100a00 */
[----:B------:R-:W-:Y:S01]  /*20a50*/  STL.64 [R1+0x11a8], R8 ;  /* 0x0011a80801007387 */ /* 0x000fe20000100a00 */
[----:B0-----:R-:W-:-:S02]  /*20a60*/  IMAD.MOV.U32 R10, RZ, RZ, R29 ;  /* 0x000000ffff0a7224 */ /* 0x001fc400078e001d */
[----:B------:R-:W-:Y:S01]  /*20a70*/  IMAD.MOV.U32 R11, RZ, RZ, R0 ;  /* 0x000000ffff0b7224 */ /* 0x000fe200078e0000 */
[----:B------:R-:W2:Y:S04]  /*20a80*/  LDL.LU R29, [R1+0x1328] ;  /* 0x00132800011d7983 */ /* 0x000ea80000300800 */
[----:B------:R-:W2:Y:S04]  /*20a90*/  LDL.LU R0, [R1+0x1324] ;  /* 0x0013240001007983 */ /* 0x000ea80000300800 */
[----:B------:R-:W-:Y:S04]  /*20aa0*/  STL.64 [R1+0x11c8], R10 ;  /* 0x0011c80a01007387 */ /* 0x000fe80000100a00 */
[----:B------:R-:W-:Y:S04]  /*20ab0*/  STL.64 [R1+0x1198], R6 ;  /* 0x0011980601007387 */ /* 0x000fe80000100a00 */
[----:B---3--:R0:W-:Y:S04]  /*20ac0*/  STL.64 [R1+0x1190], R4 ;  /* 0x0011900401007387 */ /* 0x0081e80000100a00 */
[----:B0-----:R-:W3:Y:S04]  /*20ad0*/  LDL.LU R4, [R1+0x630] ;  /* 0x0006300001047983 */ /* 0x001ee80000300800 */
[----:B------:R-:W3:Y:S04]  /*20ae0*/  LDL.LU R5, [R1+0x634] ;  /* 0x0006340001057983 */ /* 0x000ee80000300800 */
        /* <DEDUP_REMOVED lines=8> */
[----:B----4-:R-:W-:Y:S01]  /*20b70*/  IMAD.MOV.U32 R11, RZ, RZ, R13 ;  /* 0x000000ffff0b7224 */ /* 0x010fe200078e000d */
[----:B------:R-:W4:Y:S04]  /*20b80*/  LDL.LU R14, [R1+0x1318] ;  /* 0x00131800010e7983 */ /* 0x000f280000300800 */
[----:B------:R-:W4:Y:S04]  /*20b90*/  LDL.LU R13, [R1+0x1314] ;  /* 0x00131400010d7983 */ /* 0x000f280000300800 */
[----:B------:R-:W-:Y:S04]  /*20ba0*/  STL.64 [R1+0x11f8], R10 ;  /* 0x0011f80a01007387 */ /* 0x000fe80000100a00 */
[----:B--2---:R-:W-:Y:S04]  /*20bb0*/  STL.64 [R1+0x11c0], R6 ;  /* 0x0011c00601007387 */ /* 0x004fe80000100a00 */
[----:B---3--:R0:W-:Y:S04]  /*20bc0*/  STL.64 [R1+0x11b8], R4 ;  /* 0x0011b80401007387 */ /* 0x0081e80000100a00 */
[----:B0-----:R-:W2:Y:S04]  /*20bd0*/  LDL.LU R4, [R1+0x650] ;  /* 0x0006500001047983 */ /* 0x001ea80000300800 */
[----:B------:R-:W2:Y:S04]  /*20be0*/  LDL.LU R5, [R1+0x654] ;  /* 0x0006540001057983 */ /* 0x000ea80000300800 */
[----:B------:R-:W3:Y:S04]  /*20bf0*/  LDL.LU R6, [R1+0x658] ;  /* 0x0006580001067983 */ /* 0x000ee80000300800 */
[----:B------:R-:W3:Y:S01]  /*20c00*/  LDL.LU R7, [R1+0x65c] ;  /* 0x00065c0001077983 */ /* 0x000ee20000300800 */
[----:B------:R-:W-:-:S02]  /*20c10*/  IMAD.MOV.U32 R10, RZ, RZ, R2 ;  /* 0x000000ffff0a7224 */ /* 0x000fc400078e0002 */
[----:B------:R-:W-:Y:S01]  /*20c20*/  IMAD.MOV.U32 R11, RZ, RZ, R15 ;  /* 0x000000ffff0b7224 */ /* 0x000fe200078e000f */
[----:B------:R-:W2:Y:S04]  /*20c30*/  LDL.LU R2, [R1+0x1310] ;  /* 0x0013100001027983 */ /* 0x000ea80000300800 */
[----:B------:R-:W4:Y:S04]  /*20c40*/  LDL.LU R15, [R1+0x130c] ;  /* 0x00130c00010f7983 */ /* 0x000f280000300800 */
[----:B------:R-:W-:Y:S04]  /*20c50*/  STL.64 [R1+0x1210], R10 ;  /* 0x0012100a01007387 */ /* 0x000fe80000100a00 */
[----:B---3--:R-:W-:Y:S04]  /*20c60*/  STL.64 [R1+0x11d8], R6 ;  /* 0x0011d80601007387 */ /* 0x008fe80000100a00 */
[----:B--2---:R0:W-:Y:S04]  /*20c70*/  STL.64 [R1+0x11d0], R4 ;  /* 0x0011d00401007387 */ /* 0x0041e80000100a00 */
        /* <DEDUP_REMOVED lines=19> */
[----:B------:R0:W-:Y:S01]  /*20db0*/  STL.64 [R1+0x1240], R10 ;  /* 0x0012400a01007387 */ /* 0x0001e20000100a00 */
[----:B------:R-:W-:-:S02]  /*20dc0*/  IMAD.MOV.U32 R26, RZ, RZ, R21 ;  /* 0x000000ffff1a7224 */ /* 0x000fc400078e0015 */
[----:B------:R-:W-:Y:S02]  /*20dd0*/  IMAD.MOV.U32 R27, RZ, RZ, R20 ;  /* 0x000000ffff1b7224 */ /* 0x000fe400078e0014 */
[----:B0-----:R-:W-:Y:S02]  /*20de0*/  IMAD.MOV.U32 R10, RZ, RZ, R12 ;  /* 0x000000ffff0a7224 */ /* 0x001fe400078e000c */
[----:B------:R-:W-:Y:S01]  /*20df0*/  IMAD.MOV.U32 R11, RZ, RZ, R22 ;  /* 0x000000ffff0b7224 */ /* 0x000fe200078e0016 */
[----:B---3--:R-:W-:Y:S04]  /*20e00*/  STL.64 [R1+0x1208], R6 ;  /* 0x0012080601007387 */ /* 0x008fe80000100a00 */
[----:B--2---:R0:W-:Y:S04]  /*20e10*/  STL.64 [R1+0x1200], R4 ;  /* 0x0012000401007387 */ /* 0x0041e80000100a00 */
[----:B0-----:R-:W2:Y:S04]  /*20e20*/  LDL.LU R4, [R1+0x680] ;  /* 0x0006800001047983 */ /* 0x001ea80000300800 */
[----:B------:R-:W2:Y:S04]  /*20e30*/  LDL.LU R5, [R1+0x684] ;  /* 0x0006840001057983 */ /* 0x000ea80000300800 */
[----:B------:R-:W3:Y:S04]  /*20e40*/  LDL.LU R6, [R1+0x688] ;  /* 0x0006880001067983 */ /* 0x000ee80000300800 */
[----:B------:R-:W3:Y:S04]  /*20e50*/  LDL.LU R7, [R1+0x68c] ;  /* 0x00068c0001077983 */ /* 0x000ee80000300800 */
[----:B------:R-:W2:Y:S04]  /*20e60*/  LDL.LU R12, [R1+0x12f8] ;  /* 0x0012f800010c7983 */ /* 0x000ea80000300800 */
[----:B------:R-:W-:Y:S04]  /*20e70*/  STL.64 [R1+0x1280], R26 ;  /* 0x0012801a01007387 */ /* 0x000fe80000100a00 */
[----:B------:R-:W2:Y:S04]  /*20e80*/  LDL.LU R20, [R1+0x510] ;  /* 0x0005100001147983 */ /* 0x000ea80000300800 */
[----:B------:R-:W2:Y:S04]  /*20e90*/  LDL.LU R21, [R1+0x514] ;  /* 0x0005140001157983 */ /* 0x000ea80000300800 */
[----:B------:R-:W2:Y:S04]  /*20ea0*/  LDL.LU R22, [R1+0x518] ;  /* 0x0005180001167983 */ /* 0x000ea80000300800 */
[----:B------:R-:W2:Y:S01]  /*20eb0*/  LDL.LU R23, [R1+0x51c] ;  /* 0x00051c0001177983 */ /* 0x000ea20000300800 */
[----:B----4-:R-:W-:-:S02]  /*20ec0*/  IMAD.MOV.U32 R18, RZ, RZ, R13 ;  /* 0x000000ffff127224 */ /* 0x010fc400078e000d */
[----:B------:R-:W-:Y:S01]  /*20ed0*/  IMAD.MOV.U32 R19, RZ, RZ, R14 ;  /* 0x000000ffff137224 */ /* 0x000fe200078e000e */
[----:B--2---:R0:W-:Y:S04]  /*20ee0*/  STL.64 [R1+0x1290], R22 ;  /* 0x0012901601007387 */ /* 0x0041e80000100a00 */
[----:B------:R-:W-:Y:S04]  /*20ef0*/  STL.64 [R1+0x1288], R20 ;  /* 0x0012881401007387 */ /* 0x000fe80000100a00 */
[----:B------:R-:W2:Y:S04]  /*20f00*/  LDL.LU R13, [R1+0x12f4] ;  /* 0x0012f400010d7983 */ /* 0x000ea80000300800 */
[----:B------:R-:W2:Y:S04]  /*20f10*/  LDL.LU R14, [R1+0x12f0] ;  /* 0x0012f000010e7983 */ /* 0x000ea80000300800 */
[----:B------:R1:W-:Y:S01]  /*20f20*/  STL.64 [R1+0x1298], R18 ;  /* 0x0012981201007387 */ /* 0x0003e20000100a00 */
[----:B0-----:R-:W-:-:S02]  /*20f30*/  IMAD.MOV.U32 R22, RZ, RZ, R15 ;  /* 0x000000ffff167224 */ /* 0x001fc400078e000f */
[----:B------:R-:W-:Y:S01]  /*20f40*/  IMAD.MOV.U32 R23, RZ, RZ, R2 ;  /* 0x000000ffff177224 */ /* 0x000fe200078e0002 */
[----:B------:R-:W2:Y:S04]  /*20f50*/  LDL.LU R15, [R1+0x12ec] ;  /* 0x0012ec00010f7983 */ /* 0x000ea80000300800 */
[----:B------:R-:W4:Y:S04]  /*20f60*/  LDL.LU R2, [R1+0x12e8] ;  /* 0x0012e80001027983 */ /* 0x000f280000300800 */
[----:B------:R0:W-:Y:S04]  /*20f70*/  STL.64 [R1+0x12a0], R22 ;  /* 0x0012a01601007387 */ /* 0x0001e80000100a00 */
[----:B------:R-:W2:Y:S04]  /*20f80*/  LDL.LU R16, [R1+0x530] ;  /* 0x0005300001107983 */ /* 0x000ea80000300800 */
[----:B------:R-:W2:Y:S04]  /*20f90*/  LDL.LU R17, [R1+0x534] ;  /* 0x0005340001117983 */ /* 0x000ea80000300800 */
[----:B-1----:R-:W2:Y:S04]  /*20fa0*/  LDL.LU R18, [R1+0x538] ;  /* 0x0005380001127983 */ /* 0x002ea80000300800 */
[----:B------:R-:W2:Y:S01]  /*20fb0*/  LDL.LU R19, [R1+0x53c] ;  /* 0x00053c0001137983 */ /* 0x000ea20000300800 */
[----:B0-----:R-:W-:-:S02]  /*20fc0*/  IMAD.MOV.U32 R22, RZ, RZ, R3 ;  /* 0x000000ffff167224 */ /* 0x001fc400078e0003 */
        /* <DEDUP_REMOVED lines=14> */
[----:B0-----:R-:W2:Y:S04]  /*210b0*/  LDL.LU R16, [R1+0x880] ;  /* 0x0008800001107983 */ /* 0x001ea80000300800 */
[----:B------:R-:W2:Y:S04]  /*210c0*/  LDL.LU R17, [R1+0x884] ;  /* 0x0008840001117983 */ /* 0x000ea80000300800 */
[----:B------:R-:W2:Y:S04]  /*210d0*/  LDL.LU R18, [R1+0x888] ;  /* 0x0008880001127983 */ /* 0x000ea80000300800 */
[----:B------:R-:W2:Y:S04]  /*210e0*/  LDL.LU R19, [R1+0x88c] ;  /* 0x00088c0001137983 */ /* 0x000ea80000300800 */
[----:B------:R-:W2:Y:S04]  /*210f0*/  LDL.LU R24, [R1+0x520] ;  /* 0x0005200001187983 */ /* 0x000ea80000300800 */
[----:B------:R-:W2:Y:S04]  /*21100*/  LDL.LU R25, [R1+0x524] ;  /* 0x0005240001197983 */ /* 0x000ea80000300800 */
[----:B------:R-:W2:Y:S04]  /*21110*/  LDL.LU R26, [R1+0x528] ;  /* 0x00052800011a7983 */ /* 0x000ea80000300800 */
[----:B------:R-:W2:Y:S04]  /*21120*/  LDL.LU R27, [R1+0x52c] ;  /* 0x00052c00011b7983 */ /* 0x000ea80000300800 */
[----:B------:R-:W-:Y:S04]  /*21130*/  STL.64 [R1+0x1258], R10 ;  /* 0x0012580a01007387 */ /* 0x000fe80000100a00 */
[----:B---3--:R-:W-:Y:S04]  /*21140*/  STL.64 [R1+0x1220], R6 ;  /* 0x0012200601007387 */ /* 0x008fe80000100a00 */
[----:B------:R0:W-:Y:S04]  /*21150*/  STL.64 [R1+0x1218], R4 ;  /* 0x0012180401007387 */ /* 0x0001e80000100a00 */
[----:B0-----:R-:W3:Y:S04]  /*21160*/  LDL.LU R4, [R1+0x690] ;  /* 0x0006900001047983 */ /* 0x001ee80000300800 */
[----:B------:R-:W3:Y:S04]  /*21170*/  LDL.LU R5, [R1+0x694] ;  /* 0x0006940001057983 */ /* 0x000ee80000300800 */
[----:B------:R-:W2:Y:S04]  /*21180*/  LDL.LU R6, [R1+0x698] ;  /* 0x0006980001067983 */ /* 0x000ea80000300800 */
[----:B------:R-:W2:Y:S01]  /*21190*/  LDL.LU R7, [R1+0x69c] ;  /* 0x00069c0001077983 */ /* 0x000ea20000300800 */
[----:B------:R-:W-:-:S02]  /*211a0*/  IMAD.MOV.U32 R10, RZ, RZ, R0 ;  /* 0x000000ffff0a7224 */ /* 0x000fc400078e0000 */
[----:B------:R-:W-:Y:S01]  /*211b0*/  IMAD.MOV.U32 R11, RZ, RZ, R29 ;  /* 0x000000ffff0b7224 */ /* 0x000fe200078e001d */
[----:B------:R-:W3:Y:S04]  /*211c0*/  LDL.LU R0, [R1+0x12dc] ;  /* 0x0012dc0001007983 */ /* 0x000ee80000300800 */
[----:B------:R-:W4:Y:S04]  /*211d0*/  LDL.LU R29, [R1+0x12d8] ;  /* 0x0012d800011d7983 */ /* 0x000f280000300800 */
[----:B--2---:R-:W-:Y:S04]  /*211e0*/  STL.64 [R1+0x1238], R6 ;  /* 0x0012380601007387 */ /* 0x004fe80000100a00 */
[----:B---3--:R0:W-:Y:S04]  /*211f0*/  STL.64 [R1+0x1230], R4 ;  /* 0x0012300401007387 */ /* 0x0081e80000100a00 */
[----:B0-----:R-:W2:Y:S04]  /*21200*/  LDL.LU R4, [R1+0x6a0] ;  /* 0x0006a00001047983 */ /* 0x001ea80000300800 */
[----:B------:R-:W2:Y:S04]  /*21210*/  LDL.LU R5, [R1+0x6a4] ;  /* 0x0006a40001057983 */ /* 0x000ea80000300800 */
[----:B------:R-:W3:Y:S01]  /*21220*/  LDL.LU R6, [R1+0x6a8] ;  /* 0x0006a80001067983 */ /* 0x000ee20000300800 */
[----:B------:R-:W-:-:S03]  /*21230*/  IMAD.MOV.U32 R7, RZ, RZ, R0 ;  /* 0x000000ffff077224 */ /* 0x000fc600078e0000 */
[----:B------:R-:W2:Y:S01]  /*21240*/  LDL.LU R0, [R1+0x12d4] ;  /* 0x0012d40001007983 */ /* 0x000ea20000300800 */
[----:B------:R-:W-:Y:S03]  /*21250*/  HMMA.16816.F32 R20, R12, R22, R16 ;  /* 0x000000160c14723c */ /* 0x000fe60000001810 */
        /* <DEDUP_REMOVED lines=10> */
[----:B------:R-:W2:Y:S01]  /*21300*/  LDL.LU R6, [R1+0x508] ;  /* 0x0005080001067983 */ /* 0x000ea20000300800 */
[----:B------:R-:W-:-:S03]  /*21310*/  IMAD.MOV.U32 R7, RZ, RZ, R0 ;  /* 0x000000ffff077224 */ /* 0x000fc600078e0000 */
[----:B------:R-:W3:Y:S04]  /*21320*/  LDL.LU R0, [R1+0x12d0] ;  /* 0x0012d00001007983 */ /* 0x000ee80000300800 */
[----:B------:R-:W2:Y:S04]  /*21330*/  LDL.LU.64 R18, [R1+0x12c8] ;  /* 0x0012c80001127983 */ /* 0x000ea80000300a00 */
[----:B------:R-:W2:Y:S04]  /*21340*/  LDL.LU.64 R16, [R1+0x12c0] ;  /* 0x0012c00001107983 */ /* 0x000ea80000300a00 */
        /* <DEDUP_REMOVED lines=16> */
[----:B--2---:R-:W-:Y:S03]  /*21450*/  HMMA.16816.F32 R16, R12, R18, R24 ;  /* 0x000000120c10723c */ /* 0x004fe60000001818 */
[----:B------:R-:W3:-:S15]  /*21460*/  LDL.LU.64 R26, [R1+0x1280] ;  /* 0x00128000011a7983 */ /* 0x000ede0000300a00 */
[----:B------:R-:W-:Y:S01]  /*21470*/  NOP ;  /* 0x0000000000007918 */ /* 0x000fe20000000000 */
[----:B------:R-:W-:Y:S04]  /*21480*/  STL.64 [R1+0x520], R16 ;  /* 0x0005201001007387 */ /* 0x000fe80000100a00 */
[----:B------:R-:W-:Y:S01]  /*21490*/  STL.64 [R1+0x528], R18 ;  /* 0x0005281201007387 */ /* 0x000fe20000100a00 */
[----:B---3--:R-:W-:Y:S03]  /*214a0*/  HMMA.16816.F32 R24, R12, R26, R20 ;  /* 0x0000001a0c18723c */ /* 0x008fe60000001814 */
[----:B------:R-:W2:-:S15]  /*214b0*/  LDL.LU R23, [R1+0x1278] ;  /* 0x0012780001177983 */ /* 0x000e9e0000300800 */
[----:B------:R-:W-:Y:S01]  /*214c0*/  NOP ;  /* 0x0000000000007918 */ /* 0x000fe20000000000 */
[----:B------:R-:W-:Y:S04]  /*214d0*/  STL.64 [R1+0x510], R24 ;  /* 0x0005101801007387 */ /* 0x000fe80000100a00 */
[----:B------:R0:W-:Y:S04]  /*214e0*/  STL.64 [R1+0x518], R26 ;  /* 0x0005181a01007387 */ /* 0x0001e80000100a00 */
[----:B0-----:R-:W3:Y:S04]  /*214f0*/  LDL.LU.64 R26, [R1+0x1270] ;  /* 0x00127000011a7983 */ /* 0x001ee80000300a00 */
[----:B------:R-:W2:Y:S04]  /*21500*/  LDL.LU R22, [R1+0xaf8] ;  /* 0x000af80001167983 */ /* 0x000ea80000300800 */
[----:B------:R-:W2:Y:S04]  /*21510*/  LDL.LU R21, [R1+0xedc] ;  /* 0x000edc0001157983 */ /* 0x000ea80000300800 */
[----:B------:R-:W2:Y:S01]  /*21520*/  LDL.LU R20, [R1+0xed4] ;  /* 0x000ed40001147983 */ /* 0x000ea20000300800 */
[----:B------:R-:W-:Y:S01]  /*21530*/  HMMA.16816.F32 R8, R12, R10, R4 ;  /* 0x0000000a0c08723c */ /* 0x000fe20000001804 */
[----:B------:R-:W-:-:S02]  /*21540*/  IMAD.MOV.U32 R17, RZ, RZ, R28 ;  /* 0x000000ffff117224 */ /* 0x000fc400078e001c */
[----:B----4-:R-:W-:Y:S01]  /*21550*/  IMAD.MOV.U32 R19, RZ, RZ, R2 ;  /* 0x000000ffff137224 */ /* 0x010fe200078e0002 */
[----:B--2---:R0:W-:Y:S04]  /*21560*/  STL.64 [R1+0x1188], R20 ;  /* 0x0011881401007387 */ /* 0x0041e80000100a00 */
[----:B0-----:R-:W2:Y:S04]  /*21570*/  LDL.LU.64 R20, [R1+0xac8] ;  /* 0x000ac80001147983 */ /* 0x001ea80000300a00 */
[----:B------:R-:W4:Y:S04]  /*21580*/  LDL.LU R25, [R1+0xecc] ;  /* 0x000ecc0001197983 */ /* 0x000f280000300800 */
[----:B------:R-:W2:Y:S04]  /*21590*/  LDL.LU R24, [R1+0xec4] ;  /* 0x000ec40001187983 */ /* 0x000ea80000300800 */
[----:B------:R-:W2:Y:S04]  /*215a0*/  LDL.LU R28, [R1+0xebc] ;  /* 0x000ebc00011c7983 */ /* 0x000ea80000300800 */
[----:B------:R-:W2:Y:S04]  /*215b0*/  LDL.LU R2, [R1+0xaf4] ;  /* 0x000af40001027983 */ /* 0x000ea80000300800 */
        /* <DEDUP_REMOVED lines=46> */
[----:B0-----:R-:W3:Y:S04]  /*218a0*/  LDL.LU.64 R10, [R1+0x11b0] ;  /* 0x0011b000010a7983 */ /* 0x001ee80000300a00 */
[----:B------:R-:W3:Y:S02]  /*218b0*/  LDL.LU.64 R8, [R1+0x11a8] ;  /* 0x0011a80001087983 */ /* 0x000ee40000300a00 */
[----:B---3--:R-:W-:-:S15]  /*218c0*/  HMMA.16816.F32 R8, R12, R26, R8 ;  /* 0x0000001a0c08723c */ /* 0x008fde0000001808 */
[----:B------:R-:W-:-:S04]  /*218d0*/  NOP ;  /* 0x0000000000007918 */ /* 0x000fc80000000000 */
[----:B------:R-:W-:Y:S04]  /*218e0*/  STL.64 [R1+0x640], R8 ;  /* 0x0006400801007387 */ /* 0x000fe80000100a00 */
[----:B------:R0:W-:Y:S04]  /*218f0*/  STL.64 [R1+0x648], R10 ;  /* 0x0006480a01007387 */ /* 0x0001e80000100a00 */
[----:B0-----:R-:W2:Y:S04]  /*21900*/  LDL.LU.64 R10, [R1+0x11a0] ;  /* 0x0011a000010a7983 */ /* 0x001ea80000300a00 */
[----:B------:R-:W3:Y:S01]  /*21910*/  LDL.LU.64 R26, [R1+0xac0] ;  /* 0x000ac000011a7983 */ /* 0x000ee20000300a00 */
[----:B------:R-:W-:-:S02]  /*21920*/  IMAD.MOV.U32 R16, RZ, RZ, R29 ;  /* 0x000000ffff107224 */ /* 0x000fc400078e001d */
[----:B------:R-:W0:Y:S01]  /*21930*/  LDC R29, c[0x0][0x3a8] ;  /* 0x0000ea00ff1d7b82 */ /* 0x000e220000000800 */
[----:B--2---:R-:W-:Y:S01]  /*21940*/  HMMA.16816.F32 R8, R12, R10, R4 ;  /* 0x0000000a0c08723c */ /* 0x004fe20000001804 */
[----:B------:R-:W2:Y:S04]  /*21950*/  LDL.LU.64 R6, [R1+0x1198] ;  /* 0x0011980001067983 */ /* 0x000ea80000300a00 */
[----:B------:R-:W2:Y:S01]  /*21960*/  LDL.LU.64 R4, [R1+0x1190] ;  /* 0x0011900001047983 */ /* 0x000ea20000300a00 */
[----:B0-----:R-:W-:-:S04]  /*21970*/  IMAD.SHL.U32 R29, R29, 0x20, RZ ;  /* 0x000000201d1d7824 */ /* 0x001fc800078e00ff */
[----:B------:R-:W-:Y:S02]  /*21980*/  IMAD.SHL.U32 R29, R29, 0x2, RZ ;  /* 0x000000021d1d7824 */ /* 0x000fe400078e00ff */
[----:B------:R-:W-:-:S07]  /*21990*/  IMAD.MOV.U32 R18, RZ, RZ, R3 ;  /* 0x000000ffff127224 */ /* 0x000fce00078e0003 */
[----:B------:R0:W-:Y:S04]  /*219a0*/  STL.64 [R1+0x630], R8 ;  /* 0x0006300801007387 */ /* 0x0001e80000100a00 */
[----:B------:R3:W-:Y:S01]  /*219b0*/  STL.64 [R1+0x638], R10 ;  /* 0x0006380a01007387 */ /* 0x0007e20000100a00 */
[-C--:B0-----:R-:W-:Y:S02]  /*219c0*/  IADD3 R8, P0, PT, R20, R29.reuse, RZ ;  /* 0x0000001d14087210 */ /* 0x081fe40007f1e0ff */
[----:B---3--:R-:W-:-:S03]  /*219d0*/  IADD3 R10, P2, PT, R26, R29, RZ ;  /* 0x0000001d1a0a7210 */ /* 0x008fc60007f5e0ff */
[----:B------:R-:W-:Y:S01]  /*219e0*/  IMAD.X R3, R21, 0x1, R0, P0 ;  /* 0x0000000115037824 */ /* 0x000fe200000e0600 */
[----:B--2---:R-:W-:-:S05]  /*219f0*/  IADD3 R9, P1, PT, R4, R29, RZ ;  /* 0x0000001d04097210 */ /* 0x004fca0007f3e0ff */
[----:B------:R-:W-:Y:S04]  /*21a00*/  STL [R1+0x1118], R9 ;  /* 0x0011180901007387 */ /* 0x000fe80000100800 */
[----:B------:R-:W-:Y:S04]  /*21a10*/  STL [R1+0x111c], R10 ;  /* 0x00111c0a01007387 */ /* 0x000fe80000100800 */
[----:B------:R-:W2:Y:S01]  /*21a20*/  LDL.LU.64 R20, [R1+0x1188] ;  /* 0x0011880001147983 */ /* 0x000ea20000300a00 */
[----:B------:R-:W-:Y:S01]  /*21a30*/  HMMA.16816.F32 R12, R12, R6, R16 ;  /* 0x000000060c0c723c */ /* 0x000fe20000001810 */
[----:B------:R-:W-:-:S02]  /*21a40*/  IMAD.X R4, R5, 0x1, R0, P1 ;  /* 0x0000000105047824 */ /* 0x000fc400008e0600 */
[----:B------:R-:W-:Y:S02]  /*21a50*/  VIADD R23, R23, 0x1 ;  /* 0x0000000117177836 */ /* 0x000fe40000000000 */
[----:B------:R-:W-:Y:S01]  /*21a60*/  IMAD.X R5, R27, 0x1, R0, P2 ;  /* 0x000000011b057824 */ /* 0x000fe200010e0600 */
[----:B------:R0:W-:Y:S04]  /*21a70*/  STL [R1+0x1120], R4 ;  /* 0x0011200401007387 */ /* 0x0001e80000100800 */
[----:B------:R-:W-:Y:S04]  /*21a80*/  STL [R1+0xaf0], R23 ;  /* 0x000af01701007387 */ /* 0x000fe80000100800 */
[----:B------:R1:W-:Y:S01]  /*21a90*/  STL [R1+0x1124], R5 ;  /* 0x0011240501007387 */ /* 0x0003e20000100800 */
[----:B------:R-:W-:-:S02]  /*21aa0*/  IADD3 R22, P2, PT, R22, R29, RZ ;  /* 0x0000001d16167210 */ /* 0x000fc40007f5e0ff */
[-C--:B----4-:R-:W-:Y:S01]  /*21ab0*/  IADD3 R25, P1, PT, R25, R29.reuse, RZ ;  /* 0x0000001d19197210 */ /* 0x090fe20007f3e0ff */
[----:B0-----:R-:W-:Y:S02]  /*21ac0*/  IMAD.MOV.U32 R4, RZ, RZ, R8 ;  /* 0x000000ffff047224 */ /* 0x001fe400078e0008 */
[----:B-1----:R-:W-:Y:S01]  /*21ad0*/  IMAD.MOV.U32 R5, RZ, RZ, R3 ;  /* 0x000000ffff057224 */ /* 0x002fe200078e0003 */
[----:B------:R-:W-:Y:S04]  /*21ae0*/  STL.64 [R1+0x4e0], R12 ;  /* 0x0004e00c01007387 */ /* 0x000fe80000100a00 */
[----:B------:R-:W-:Y:S01]  /*21af0*/  STL.64 [R1+0x4e8], R14 ;  /* 0x0004e80e01007387 */ /* 0x000fe20000100a00 */
[----:B------:R-:W-:-:S03]  /*21b00*/  IADD3 R24, P4, PT, R24, R29, RZ ;  /* 0x0000001d18187210 */ /* 0x000fc60007f9e0ff */
[----:B------:R-:W-:Y:S04]  /*21b10*/  STL.64 [R1+0xac8], R4 ;  /* 0x000ac80401007387 */ /* 0x000fe80000100a00 */
[----:B------:R-:W-:Y:S01]  /*21b20*/  STL [R1+0xaf8], R22 ;  /* 0x000af81601007387 */ /* 0x000fe20000100800 */
[-C--:B------:R-:W-:Y:S01]  /*21b30*/  IADD3 R28, P3, PT, R28, R29.reuse, RZ ;  /* 0x0000001d1c1c7210 */ /* 0x080fe20007f7e0ff */
[----:B------:R-:W-:Y:S01]  /*21b40*/  IMAD.X R2, R2, 0x1, R0, P2 ;  /* 0x0000000102027824 */ /* 0x000fe200010e0600 */
[-C--:B--2---:R-:W-:Y:S02]  /*21b50*/  IADD3 R21, P6, PT, R21, R29.reuse, RZ ;  /* 0x0000001d15157210 */ /* 0x084fe40007fde0ff */
[----:B------:R-:W-:-:S03]  /*21b60*/  IADD3 R20, P5, PT, R20, R29, RZ ;  /* 0x0000001d14147210 */ /* 0x000fc60007fbe0ff */
[----:B------:R-:W-:Y:S04]  /*21b70*/  STL [R1+0xedc], R21 ;  /* 0x000edc1501007387 */ /* 0x000fe80000100800 */
[----:B------:R-:W-:Y:S04]  /*21b80*/  STL [R1+0xed4], R20 ;  /* 0x000ed41401007387 */ /* 0x000fe80000100800 */
[----:B------:R-:W-:Y:S04]  /*21b90*/  STL [R1+0xecc], R25 ;  /* 0x000ecc1901007387 */ /* 0x000fe80000100800 */
[----:B------:R0:W-:Y:S04]  /*21ba0*/  STL [R1+0x1184], R0 ;  /* 0x0011840001007387 */ /* 0x0001e80000100800 */
[----:B------:R-:W-:Y:S04]  /*21bb0*/  STL [R1+0xec4], R24 ;  /* 0x000ec41801007387 */ /* 0x000fe80000100800 */
[----:B0-----:R-:W2:Y:S04]  /*21bc0*/  LDL.LU R0, [R1+0xeb4] ;  /* 0x000eb40001007983 */ /* 0x001ea80000300800 */
[----:B------:R-:W-:Y:S04]  /*21bd0*/  STL [R1+0xebc], R28 ;  /* 0x000ebc1c01007387 */ /* 0x000fe80000100800 */
[----:B------:R-:W3:Y:S04]  /*21be0*/  LDL.LU R8, [R1+0xea4] ;  /* 0x000ea40001087983 */ /* 0x000ee80000300800 */
[----:B------:R-:W-:Y:S01]  /*21bf0*/  STL [R1+0xaf4], R2 ;  /* 0x000af40201007387 */ /* 0x000fe20000100800 */
[----:B------:R-:W-:-:S03]  /*21c00*/  ISETP.NE.U32.AND P0, PT, R23, UR7, PT ;  /* 0x0000000717007c0c */ /* 0x000fc6000bf05070 */
[----:B---3--:R0:W-:Y:S04]  /*21c10*/  STL [R1+0x1180], R8 ;  /* 0x0011800801007387 */ /* 0x0081e80000100800 */
[----:B0-----:R-:W3:Y:S04]  /*21c20*/  LDL.LU R8, [R1+0xeac] ;  /* 0x000eac0001087983 */ /* 0x001ee80000300800 */
        /* <DEDUP_REMOVED lines=22> */
[----:B--2---:R-:W-:-:S03]  /*21d90*/  IADD3 R0, P2, PT, R0, R29, RZ ;  /* 0x0000001d00007210 */ /* 0x004fc60007f5e0ff */
[----:B------:R-:W2:Y:S04]  /*21da0*/  LDL.LU R25, [R1+0xe70] ;  /* 0x000e700001197983 */ /* 0x000ea80000300800 */
[----:B------:R-:W2:Y:S04]  /*21db0*/  LDL.LU R24, [R1+0xe44] ;  /* 0x000e440001187983 */ /* 0x000ea80000300800 */
[----:B------:R-:W2:Y:S04]  /*21dc0*/  LDL.LU R28, [R1+0xe68] ;  /* 0x000e6800011c7983 */ /* 0x000ea80000300800 */
[----:B------:R-:W2:Y:S04]  /*21dd0*/  LDL.LU R2, [R1+0xe3c] ;  /* 0x000e3c0001027983 */ /* 0x000ea80000300800 */
[----:B------:R0:W-:Y:S04]  /*21de0*/  STL [R1+0xeb4], R0 ;  /* 0x000eb40001007387 */ /* 0x0001e80000100800 */
[----:B0-----:R-:W2:Y:S04]  /*21df0*/  LDL.LU R0, [R1+0x1184] ;  /* 0x0011840001007983 */ /* 0x001ea80000300800 */
[----:B------:R-:W2:Y:S02]  /*21e00*/  LDL.LU R29, [R1+0xed8] ;  /* 0x000ed800011d7983 */ /* 0x000ea40000300800 */
[----:B--2---:R-:W-:-:S05]  /*21e10*/  IMAD.X R29, R29, 0x1, R0, P6 ;  /* 0x000000011d1d7824 */ /* 0x004fca00030e0600 */
[----:B------:R0:W-:Y:S02]  /*21e20*/  STL [R1+0xed8], R29 ;  /* 0x000ed81d01007387 */ /* 0x0001e40000100800 */
[----:B0-----:R-:W0:Y:S02]  /*21e30*/  LDC R29, c[0x0][0x3a8] ;  /* 0x0000ea00ff1d7b82 */ /* 0x001e240000000800 */
[----:B0-----:R-:W-:-:S04]  /*21e40*/  IMAD.SHL.U32 R29, R29, 0x20, RZ ;  /* 0x000000201d1d7824 */ /* 0x001fc800078e00ff */
[----:B------:R-:W-:-:S05]  /*21e50*/  IMAD.SHL.U32 R29, R29, 0x2, RZ ;  /* 0x000000021d1d7824 */ /* 0x000fca00078e00ff */
[----:B---3--:R-:W-:-:S05]  /*21e60*/  IADD3 R8, P6, PT, R8, R29, RZ ;  /* 0x0000001d08087210 */ /* 0x008fca0007fde0ff */
[----:B------:R0:W-:Y:S04]  /*21e70*/  STL [R1+0xeac], R8 ;  /* 0x000eac0801007387 */ /* 0x0001e80000100800 */
[----:B0-----:R-:W2:Y:S04]  /*21e80*/  LDL.LU R8, [R1+0x1180] ;  /* 0x0011800001087983 */ /* 0x001ea80000300800 */
[----:B------:R-:W3:Y:S01]  /*21e90*/  LDL.LU R29, [R1+0xed0] ;  /* 0x000ed000011d7983 */ /* 0x000ee20000300800 */
[--C-:B----4-:R-:W-:Y:S02]  /*21ea0*/  IMAD.X R3, R3, 0x1, R0.reuse, P1 ;  /* 0x0000000103037824 */ /* 0x110fe400008e0600 */
[----:B------:R-:W-:-:S02]  /*21eb0*/  IMAD.X R13, R13, 0x1, R0, P4 ;  /* 0x000000010d0d7824 */ /* 0x000fc400020e0600 */
[--C-:B------:R-:W-:Y:S02]  /*21ec0*/  IMAD.X R15, R15, 0x1, R0.reuse, P3 ;  /* 0x000000010f0f7824 */ /* 0x100fe400018e0600 */
[--C-:B------:R-:W-:Y:S02]  /*21ed0*/  IMAD.X R7, R7, 0x1, R0.reuse, P2 ;  /* 0x0000000107077824 */ /* 0x100fe400010e0600 */
[--C-:B------:R-:W-:Y:S02]  /*21ee0*/  IMAD.X R4, R4, 0x1, R0.reuse, P6 ;  /* 0x0000000104047824 */ /* 0x100fe400030e0600 */
[----:B---3--:R-:W-:-:S05]  /*21ef0*/  IMAD.X R29, R29, 0x1, R0, P5 ;  /* 0x000000011d1d7824 */ /* 0x008fca00028e0600 */
[----:B------:R0:W-:Y:S02]  /*21f00*/  STL [R1+0xed0], R29 ;  /* 0x000ed01d01007387 */ /* 0x0001e40000100800 */
[----:B0-----:R-:W0:Y:S02]  /*21f10*/  LDC R29, c[0x0][0x3a8] ;  /* 0x0000ea00ff1d7b82 */ /* 0x001e240000000800 */
[----:B0-----:R-:W-:-:S04]  /*21f20*/  IMAD.SHL.U32 R29, R29, 0x20, RZ ;  /* 0x000000201d1d7824 */ /* 0x001fc800078e00ff */
[----:B------:R-:W-:-:S05]  /*21f30*/  IMAD.SHL.U32 R29, R29, 0x2, RZ ;  /* 0x000000021d1d7824 */ /* 0x000fca00078e00ff */
[-C--:B--2---:R-:W-:Y:S02]  /*21f40*/  IADD3 R8, P5, PT, R8, R29.reuse, RZ ;  /* 0x0000001d08087210 */ /* 0x084fe40007fbe0ff */
[-C--:B------:R-:W-:Y:S02]  /*21f50*/  IADD3 R12, P1, PT, R12, R29.reuse, RZ ;  /* 0x0000001d0c0c7210 */ /* 0x080fe40007f3e0ff */
[-C--:B------:R-:W-:Y:S02]  /*21f60*/  IADD3 R14, P4, PT, R14, R29.reuse, RZ ;  /* 0x0000001d0e0e7210 */ /* 0x080fe40007f9e0ff */
[-C--:B------:R-:W-:Y:S01]  /*21f70*/  IADD3 R6, P3, PT, R6, R29.reuse, RZ ;  /* 0x0000001d06067210 */ /* 0x080fe20007f7e0ff */
[----:B------:R0:W-:Y:S04]  /*21f80*/  STL [R1+0xea4], R8 ;  /* 0x000ea40801007387 */ /* 0x0001e80000100800 */
[----:B------:R-:W-:Y:S04]  /*21f90*/  STL [R1+0xec8], R3 ;  /* 0x000ec80301007387 */ /* 0x000fe80000100800 */
[----:B------:R-:W-:Y:S04]  /*21fa0*/  STL [R1+0xe9c], R12 ;  /* 0x000e9c0c01007387 */ /* 0x000fe80000100800 */
[----:B------:R-:W-:Y:S01]  /*21fb0*/  STL [R1+0xec0], R13 ;  /* 0x000ec00d01007387 */ /* 0x000fe20000100800 */
[----:B------:R-:W-:-:S03]  /*21fc0*/  IADD3 R5, P2, PT, R5, R29, RZ ;  /* 0x0000001d05057210 */ /* 0x000fc60007f5e0ff */
[----:B------:R-:W-:Y:S04]  /*21fd0*/  STL [R1+0xe94], R14 ;  /* 0x000e940e01007387 */ /* 0x000fe80000100800 */
[----:B------:R-:W-:Y:S01]  /*21fe0*/  STL [R1+0xeb8], R15 ;  /* 0x000eb80f01007387 */ /* 0x000fe20000100800 */
[----:B------:R-:W-:-:S03]  /*21ff0*/  IADD3 R10, P6, PT, R10, R29, RZ ;  /* 0x0000001d0a0a7210 */ /* 0x000fc60007fde0ff */
[----:B------:R-:W-:Y:S01]  /*22000*/  STL [R1+0xe8c], R6 ;  /* 0x000e8c0601007387 */ /* 0x000fe20000100800 */
[----:B------:R-:W-:-:S03]  /*22010*/  IMAD.X R9, R9, 0x1, R0, P5 ;  /* 0x0000000109097824 */ /* 0x000fc600028e0600 */
        /* <DEDUP_REMOVED lines=24> */
[----:B------:R-:W-:Y:S04]  /*221a0*/  STL [R1+0xe80], R23 ;  /* 0x000e801701007387 */ /* 0x000fe80000100800 */
[----:B------:R-:W-:Y:S01]  /*221b0*/  STL [R1+0xe54], R22 ;  /* 0x000e541601007387 */ /* 0x000fe20000100800 */
[----:B------:R-:W-:-:S03]  /*221c0*/  IADD3 R24, P5, PT, R24, R29, RZ ;  /* 0x0000001d18187210 */ /* 0x000fc60007fbe0ff */
[----:B------:R-:W-:Y:S01]  /*221d0*/  STL [R1+0xe78], R21 ;  /* 0x000e781501007387 */ /* 0x000fe20000100800 */
[----:B------:R-:W-:-:S03]  /*221e0*/  IMAD.X R28, R28, 0x1, R0, P1 ;  /* 0x000000011c1c7824 */ /* 0x000fc600008e0600 */
[----:B------:R-:W-:Y:S01]  /*221f0*/  STL [R1+0xe4c], R20 ;  /* 0x000e4c1401007387 */ /* 0x000fe20000100800 */
[----:B------:R-:W-:-:S03]  /*22200*/  IADD3 R2, P1, PT, R2, R29, RZ ;  /* 0x0000001d02027210 */ /* 0x000fc60007f3e0ff */
[----:B------:R-:W-:Y:S04]  /*22210*/  STL [R1+0xe70], R25 ;  /* 0x000e701901007387 */ /* 0x000fe80000100800 */
[----:B------:R-:W2:Y:S04]  /*22220*/  LDL.LU R29, [R1+0xe60] ;  /* 0x000e6000011d7983 */ /* 0x000ea80000300800 */
[----:B------:R-:W-:Y:S04]  /*22230*/  STL [R1+0xe44], R24 ;  /* 0x000e441801007387 */ /* 0x000fe80000100800 */
[----:B0-----:R-:W3:Y:S04]  /*22240*/  LDL.LU R8, [R1+0xe50] ;  /* 0x000e500001087983 */ /* 0x001ee80000300800 */
[----:B------:R-:W-:Y:S04]  /*22250*/  STL [R1+0xe68], R28 ;  /* 0x000e681c01007387 */ /* 0x000fe80000100800 */
[----:B---3--:R0:W-:Y:S04]  /*22260*/  STL [R1+0x1178], R8 ;  /* 0x0011780801007387 */ /* 0x0081e80000100800 */
[----:B------:R-:W-:Y:S04]  /*22270*/  STL [R1+0xe3c], R2 ;  /* 0x000e3c0201007387 */ /* 0x000fe80000100800 */
[----:B0-----:R-:W3:Y:S01]  /*22280*/  LDL.LU R8, [R1+0xe2c] ;  /* 0x000e2c0001087983 */ /* 0x001ee20000300800 */
[----:B--2---:R-:W-:-:S03]  /*22290*/  IMAD.X R29, R29, 0x1, R0, P4 ;  /* 0x000000011d1d7824 */ /* 0x004fc600020e0600 */
[----:B---3--:R0:W-:Y:S04]  /*222a0*/  STL [R1+0x117c], R8 ;  /* 0x00117c0801007387 */ /* 0x0081e80000100800 */
        /* <DEDUP_REMOVED lines=27> */
[----:B------:R0:W-:Y:S02]  /*22460*/  STL [R1+0xe60], R29 ;  /* 0x000e601d01007387 */ /* 0x0001e40000100800 */
[----:B0-----:R-:W0:Y:S02]  /*22470*/  LDC R29, c[0x0][0x3a8] ;  /* 0x0000ea00ff1d7b82 */ /* 0x001e240000000800 */
[----:B0-----:R-:W-:-:S04]  /*22480*/  IMAD.SHL.U32 R29, R29, 0x20, RZ ;  /* 0x000000201d1d7824 */ /* 0x001fc800078e00ff */
[----:B------:R-:W-:-:S05]  /*22490*/  IMAD.SHL.U32 R29, R29, 0x2, RZ ;  /* 0x000000021d1d7824 */ /* 0x000fca00078e00ff */
[----:B--2---:R-:W-:-:S05]  /*224a0*/  IADD3 R8, P4, PT, R8, R29, RZ ;  /* 0x0000001d08087210 */ /* 0x004fca0007f9e0ff */
        /* <DEDUP_REMOVED lines=8> */
[----:B------:R-:W-:-:S05]  /*22530*/  IADD3 R8, P3, PT, R8, R29, RZ ;  /* 0x0000001d08087210 */ /* 0x000fca0007f7e0ff */
[----:B------:R0:W-:Y:S04]  /*22540*/  STL [R1+0xe2c], R8 ;  /* 0x000e2c0801007387 */ /* 0x0001e80000100800 */
[----:B0-----:R-:W2:Y:S01]  /*22550*/  LDL.LU R8, [R1+0x1178] ;  /* 0x0011780001087983 */ /* 0x001ea20000300800 */
[--C-:B----4-:R-:W-:Y:S01]  /*22560*/  IMAD.X R12, R12, 0x1, R0.reuse, P6 ;  /* 0x000000010c0c7824 */ /* 0x110fe200030e0600 */
[-C--:B---3--:R-:W-:Y:S01]  /*22570*/  IADD3 R13, P6, PT, R13, R29.reuse, RZ ;  /* 0x0000001d0d0d7210 */ /* 0x088fe20007fde0ff */
[--C-:B------:R-:W-:Y:S01]  /*22580*/  IMAD.X R14, R14, 0x1, R0.reuse, P5 ;  /* 0x000000010e0e7824 */ /* 0x100fe200028e0600 */
[-C--:B------:R-:W-:Y:S01]  /*22590*/  IADD3 R15, P5, PT, R15, R29.reuse, RZ ;  /* 0x0000001d0f0f7210 */ /* 0x080fe20007fbe0ff */
        /* <DEDUP_REMOVED lines=15> */
[----:B------:R-:W-:Y:S01]  /*22690*/  IADD3 R25, P3, PT, R25, R29, RZ ;  /* 0x0000001d19197210 */ /* 0x000fe20007f7e0ff */
[----:B------:R-:W-:-:S02]  /*226a0*/  IMAD.X R2, R2, 0x1, R0, P6 ;  /* 0x0000000102027824 */ /* 0x000fc400030e0600 */
[----:B--2---:R-:W-:Y:S01]  /*226b0*/  IMAD.X R8, R8, 0x1, R0, P2 ;  /* 0x0000000108087824 */ /* 0x004fe200010e0600 */
[----:B------:R-:W-:-:S04]  /*226c0*/  IADD3 R3, P2, PT, R3, R29, RZ ;  /* 0x0000001d03037210 */ /* 0x000fc80007f5e0ff */
[----:B------:R-:W-:Y:S04]  /*226d0*/  STL [R1+0xe50], R8 ;  /* 0x000e500801007387 */ /* 0x000fe80000100800 */
[----:B------:R-:W-:Y:S04]  /*226e0*/  STL [R1+0xe24], R3 ;  /* 0x000e240301007387 */ /* 0x000fe80000100800 */
[----:B------:R-:W-:Y:S04]  /*226f0*/  STL [R1+0xe48], R12 ;  /* 0x000e480c01007387 */ /* 0x000fe80000100800 */
[----:B------:R-:W-:Y:S04]  /*22700*/  STL [R1+0xe1c], R13 ;  /* 0x000e1c0d01007387 */ /* 0x000fe80000100800 */
[----:B------:R-:W-:Y:S04]  /*22710*/  STL [R1+0xe40], R14 ;  /* 0x000e400e01007387 */ /* 0x000fe80000100800 */
[----:B------:R-:W-:Y:S04]  /*22720*/  STL [R1+0xe14], R15 ;  /* 0x000e140f01007387 */ /* 0x000fe80000100800 */
[----:B------:R-:W-:Y:S04]  /*22730*/  STL [R1+0xe38], R6 ;  /* 0x000e380601007387 */ /* 0x000fe80000100800 */
[----:B------:R-:W-:Y:S01]  /*22740*/  STL [R1+0xe0c], R7 ;  /* 0x000e0c0701007387 */ /* 0x000fe20000100800 */
[----:B------:R-:W-:-:S03]  /*22750*/  IMAD.X R11, R11, 0x1, R0, P2 ;  /* 0x000000010b0b7824 */ /* 0x000fc600010e0600 */
[----:B------:R-:W-:Y:S01]  /*22760*/  STL [R1+0xe30], R5 ;  /* 0x000e300501007387 */ /* 0x000fe20000100800 */
[----:B------:R-:W-:-:S03]  /*22770*/  IADD3 R26, P2, PT, R26, R29, RZ ;  /* 0x0000001d1a1a7210 */ /* 0x000fc60007f5e0ff */
        /* <DEDUP_REMOVED lines=17> */
[----:B------:R0:W-:Y:S04]  /*22890*/  STL [R1+0x1174], R0 ;  /* 0x0011740001007387 */ /* 0x0001e80000100800 */
[----:B------:R-:W-:Y:S04]  /*228a0*/  STL [R1+0xdf0], R24 ;  /* 0x000df01801007387 */ /* 0x000fe80000100800 */
[----:B0-----:R-:W2:Y:S04]  /*228b0*/  LDL.LU R0, [R1+0xdbc] ;  /* 0x000dbc0001007983 */ /* 0x001ea80000300800 */
[----:B------:R-:W-:Y:S04]  /*228c0*/  STL [R1+0xdc4], R28 ;  /* 0x000dc41c01007387 */ /* 0x000fe80000100800 */
[----:B------:R-:W3:Y:S04]  /*228d0*/  LDL.LU R8, [R1+0xdac] ;  /* 0x000dac0001087983 */ /* 0x000ee80000300800 */
[----:B------:R-:W-:Y:S04]  /*228e0*/  STL [R1+0xde8], R2 ;  /* 0x000de80201007387 */ /* 0x000fe80000100800 */
        /* <DEDUP_REMOVED lines=574> */
[----:B------:R-:W-:Y:S01]  /*24cd0*/  IADD3 R18, P3, PT, R18, UR10, RZ ;  /* 0x0000000a12127c10 */ /* 0x000fe2000ff7e0ff */
[--C-:B------:R-:W-:Y:S01]  /*24ce0*/  IMAD.X R19, R19, 0x1, R0.reuse, P2 ;  /* 0x0000000113137824 */ /* 0x100fe200010e0600 */
[----:B------:R-:W-:Y:S01]  /*24cf0*/  IADD3 R23, P2, PT, R23, UR10, RZ ;  /* 0x0000000a17177c10 */ /* 0x000fe2000ff5e0ff */
[--C-:B------:R-:W-:Y:S01]  /*24d00*/  IMAD.X R22, R22, 0x1, R0.reuse, P6 ;  /* 0x0000000116167824 */ /* 0x100fe200030e0600 */
[----:B------:R-:W-:Y:S01]  /*24d10*/  IADD3 R21, P6, PT, R21, UR10, RZ ;  /* 0x0000000a15157c10 */ /* 0x000fe2000ffde0ff */
[--C-:B------:R-:W-:Y:S01]  /*24d20*/  IMAD.X R20, R20, 0x1, R0.reuse, P5 ;  /* 0x0000000114147824 */ /* 0x100fe200028e0600 */
[----:B------:R-:W-:Y:S01]  /*24d30*/  IADD3 R25, P5, PT, R25, UR10, RZ ;  /* 0x0000000a19197c10 */ /* 0x000fe2000ffbe0ff */
        /* <DEDUP_REMOVED lines=28> */
[----:B------:R-:W2:Y:S01]  /*24f00*/  LDL.LU R29, [R1+0x1038] ;  /* 0x00103800011d7983 */ /* 0x000ea20000300800 */
[----:B------:R-:W-:Y:S01]  /*24f10*/  IMAD.X R24, R24, 0x1, R0, P1 ;  /* 0x0000000118187824 */ /* 0x000fe200008e0600 */
[----:B------:R-:W-:-:S04]  /*24f20*/  IADD3 R28, P1, PT, R28, UR10, RZ ;  /* 0x0000000a1c1c7c10 */ /* 0x000fc8000ff3e0ff */
[----:B------:R-:W-:Y:S01]  /*24f30*/  STL [R1+0xb08], R24 ;  /* 0x000b081801007387 */ /* 0x000fe20000100800 */
[----:B------:R-:W-:-:S03]  /*24f40*/  IMAD.X R2, R2, 0x1, R0, P4 ;  /* 0x0000000102027824 */ /* 0x000fc600020e0600 */
[----:B--2---:R0:W-:Y:S04]  /*24f50*/  STL [R1+0x1144], R29 ;  /* 0x0011441d01007387 */ /* 0x0041e80000100800 */
[----:B------:R1:W-:Y:S04]  /*24f60*/  STL [R1+0x1040], R28 ;  /* 0x0010401c01007387 */ /* 0x0003e80000100800 */
[----:B0-----:R-:W2:Y:S04]  /*24f70*/  LDL.LU R29, [R1+0x103c] ;  /* 0x00103c00011d7983 */ /* 0x001ea80000300800 */
[----:B------:R0:W-:Y:S04]  /*24f80*/  STL [R1+0xb00], R2 ;  /* 0x000b000201007387 */ /* 0x0001e80000100800 */
[----:B------:R-:W3:Y:S04]  /*24f90*/  LDL.LU R8, [R1+0xef0] ;  /* 0x000ef00001087983 */ /* 0x000ee80000300800 */
[----:B------:R-:W4:Y:S04]  /*24fa0*/  LDL.LU R3, [R1+0x1030] ;  /* 0x0010300001037983 */ /* 0x000f280000300800 */
        /* <DEDUP_REMOVED lines=23> */
[----:B-1----:R-:W4:Y:S04]  /*25120*/  LDL.LU R28, [R1+0xfd0] ;  /* 0x000fd000011c7983 */ /* 0x002f280000300800 */
[----:B0-----:R-:W4:Y:S04]  /*25130*/  LDL.LU R2, [R1+0xff4] ;  /* 0x000ff40001027983 */ /* 0x001f280000300800 */
[----:B------:R0:W-:Y:S04]  /*25140*/  STL [R1+0x1128], R0 ;  /* 0x0011280001007387 */ /* 0x0001e80000100800 */
[----:B0-----:R-:W4:Y:S01]  /*25150*/  LDL.LU R0, [R1+0xafc] ;  /* 0x000afc0001007983 */ /* 0x001f220000300800 */
[----:B--2---:R-:W-:-:S05]  /*25160*/  IADD3 R29, P4, PT, R29, UR10, RZ ;  /* 0x0000000a1d1d7c10 */ /* 0x004fca000ff9e0ff */
[----:B------:R0:W-:Y:S04]  /*25170*/  STL [R1+0x103c], R29 ;  /* 0x00103c1d01007387 */ /* 0x0001e80000100800 */
[----:B0-----:R-:W2:Y:S01]  /*25180*/  LDL.LU R29, [R1+0x1144] ;  /* 0x00114400011d7983 */ /* 0x001ea20000300800 */
[----:B---3--:R-:W-:Y:S02]  /*25190*/  IADD3.X R8, PT, PT, R8, UR4, RZ, P2, !PT ;  /* 0x0000000408087c10 */ /* 0x008fe400097fe4ff */
[----:B----4-:R-:W-:Y:S02]  /*251a0*/  IADD3 R3, P2, PT, R3, UR10, RZ ;  /* 0x0000000a03037c10 */ /* 0x010fe4000ff5e0ff */
[----:B------:R-:W-:Y:S02]  /*251b0*/  IADD3.X R12, PT, PT, R12, UR4, RZ, P6, !PT ;  /* 0x000000040c0c7c10 */ /* 0x000fe4000b7fe4ff */
[----:B------:R-:W-:-:S02]  /*251c0*/  IADD3 R13, P6, PT, R13, UR10, RZ ;  /* 0x0000000a0d0d7c10 */ /* 0x000fc4000ffde0ff */
[----:B------:R-:W-:Y:S02]  /*251d0*/  IADD3.X R14, PT, PT, R14, UR4, RZ, P5, !PT ;  /* 0x000000040e0e7c10 */ /* 0x000fe4000affe4ff */
[----:B------:R-:W-:Y:S02]  /*251e0*/  IADD3 R15, P5, PT, R15, UR10, RZ ;  /* 0x0000000a0f0f7c10 */ /* 0x000fe4000ffbe0ff */
[----:B------:R-:W-:Y:S02]  /*251f0*/  IADD3.X R6, PT, PT, R6, UR4, RZ, P1, !PT ;  /* 0x0000000406067c10 */ /* 0x000fe40008ffe4ff */
[----:B------:R-:W-:Y:S02]  /*25200*/  IADD3 R7, P1, PT, R7, UR10, RZ ;  /* 0x0000000a07077c10 */ /* 0x000fe4000ff3e0ff */
[----:B------:R-:W-:Y:S02]  /*25210*/  IADD3.X R5, PT, PT, R5, UR4, RZ, P4, !PT ;  /* 0x0000000405057c10 */ /* 0x000fe4000a7fe4ff */
[----:B------:R-:W-:-:S02]  /*25220*/  IADD3 R4, P4, PT, R4, UR10, RZ ;  /* 0x0000000a04047c10 */ /* 0x000fc4000ff9e0ff */
[----:B------:R-:W-:-:S05]  /*25230*/  IADD3.X R0, PT, PT, R0, UR4, RZ, P3, !PT ;  /* 0x0000000400007c10 */ /* 0x000fca0009ffe4ff */
[----:B------:R0:W-:Y:S01]  /*25240*/  STL [R1+0xafc], R0 ;  /* 0x000afc0001007387 */ /* 0x0001e20000100800 */
[----:B------:R-:W-:Y:S02]  /*25250*/  IADD3.X R11, PT, PT, R11, UR4, RZ, P2, !PT ;  /* 0x000000040b0b7c10 */ /* 0x000fe400097fe4ff */
[----:B------:R-:W-:Y:S02]  /*25260*/  IADD3 R26, P2, PT, R26, UR10, RZ ;  /* 0x0000000a1a1a7c10 */ /* 0x000fe4000ff5e0ff */
[----:B------:R-:W-:Y:S02]  /*25270*/  IADD3.X R27, PT, PT, R27, UR4, RZ, P6, !PT ;  /* 0x000000041b1b7c10 */ /* 0x000fe4000b7fe4ff */
[----:B------:R-:W-:Y:S02]  /*25280*/  IADD3 R16, P6, PT, R16, UR10, RZ ;  /* 0x0000000a10107c10 */ /* 0x000fe4000ffde0ff */
[----:B------:R-:W-:Y:S02]  /*25290*/  IADD3.X R17, PT, PT, R17, UR4, RZ, P5, !PT ;  /* 0x0000000411117c10 */ /* 0x000fe4000affe4ff */
[----:B------:R-:W-:-:S02]  /*252a0*/  IADD3 R18, P5, PT, R18, UR10, RZ ;  /* 0x0000000a12127c10 */ /* 0x000fc4000ffbe0ff */
[----:B------:R-:W-:Y:S02]  /*252b0*/  IADD3.X R19, PT, PT, R19, UR4, RZ, P1, !PT ;  /* 0x0000000413137c10 */ /* 0x000fe40008ffe4ff */
[----:B------:R-:W-:Y:S02]  /*252c0*/  IADD3 R23, P1, PT, R23, UR10, RZ ;  /* 0x0000000a17177c10 */ /* 0x000fe4000ff3e0ff */
[----:B------:R-:W-:Y:S02]  /*252d0*/  IADD3.X R22, PT, PT, R22, UR4, RZ, P4, !PT ;  /* 0x0000000416167c10 */ /* 0x000fe4000a7fe4ff */
[----:B------:R-:W-:Y:S02]  /*252e0*/  IADD3 R21, P4, PT, R21, UR10, RZ ;  /* 0x0000000a15157c10 */ /* 0x000fe4000ff9e0ff */
[----:B--2---:R-:W-:-:S05]  /*252f0*/  IADD3 R29, P3, PT, R29, UR10, RZ ;  /* 0x0000000a1d1d7c10 */ /* 0x004fca000ff7e0ff */
[----:B------:R-:W-:Y:S04]  /*25300*/  STL [R1+0x1038], R29 ;  /* 0x0010381d01007387 */ /* 0x000fe80000100800 */
[----:B------:R-:W-:Y:S04]  /*25310*/  STL [R1+0xef0], R8 ;  /* 0x000ef00801007387 */ /* 0x000fe80000100800 */
[----:B------:R-:W-:Y:S04]  /*25320*/  STL [R1+0x1030], R3 ;  /* 0x0010300301007387 */ /* 0x000fe80000100800 */
[----:B------:R-:W-:Y:S04]  /*25330*/  STL [R1+0xeec], R12 ;  /* 0x000eec0c01007387 */ /* 0x000fe80000100800 */
[----:B------:R-:W-:Y:S04]  /*25340*/  STL [R1+0x1028], R13 ;  /* 0x0010280d01007387 */ /* 0x000fe80000100800 */
[----:B------:R-:W-:Y:S04]  /*25350*/  STL [R1+0xee8], R14 ;  /* 0x000ee80e01007387 */ /* 0x000fe80000100800 */
[----:B------:R-:W-:Y:S01]  /*25360*/  STL [R1+0x1020], R15 ;  /* 0x0010200f01007387 */ /* 0x000fe20000100800 */
[----:B------:R-:W-:-:S03]  /*25370*/  IADD3.X R10, PT, PT, R10, UR4, RZ, P3, !PT ;  /* 0x000000040a0a7c10 */ /* 0x000fc60009ffe4ff */
[----:B------:R-:W-:Y:S01]  /*25380*/  STL [R1+0xee4], R6 ;  /* 0x000ee40601007387 */ /* 0x000fe20000100800 */
[----:B------:R-:W-:-:S03]  /*25390*/  IADD3 R9, P3, PT, R9, UR10, RZ ;  /* 0x0000000a09097c10 */ /* 0x000fc6000ff7e0ff */
        /* <DEDUP_REMOVED lines=19> */
[----:B0-----:R-:W2:Y:S01]  /*254d0*/  LDL.LU R0, [R1+0xfc0] ;  /* 0x000fc00001007983 */ /* 0x001ea20000300800 */
[----:B------:R-:W-:-:S02]  /*254e0*/  IADD3.X R24, PT, PT, R24, UR4, RZ, P2, !PT ;  /* 0x0000000418187c10 */ /* 0x000fc400097fe4ff */
[----:B------:R-:W-:-:S03]  /*254f0*/  IADD3 R28, P2, PT, R28, UR10, RZ ;  /* 0x0000000a1c1c7c10 */ /* 0x000fc6000ff5e0ff */
[----:B------:R-:W-:Y:S04]  /*25500*/  STL [R1+0xffc], R24 ;  /* 0x000ffc1801007387 */ /* 0x000fe80000100800 */
[----:B--2---:R0:W-:Y:S04]  /*25510*/  STL [R1+0x113c], R0 ;  /* 0x00113c0001007387 */ /* 0x0041e80000100800 */
[----:B------:R-:W-:Y:S04]  /*25520*/  STL [R1+0xfd0], R28 ;  /* 0x000fd01c01007387 */ /* 0x000fe80000100800 */
[----:B0-----:R-:W2:Y:S01]  /*25530*/  LDL.LU R0, [R1+0xfec] ;  /* 0x000fec0001007983 */ /* 0x001ea20000300800 */
[----:B------:R-:W-:-:S05]  /*25540*/  IADD3.X R2, PT, PT, R2, UR4, RZ, P6, !PT ;  /* 0x0000000402027c10 */ /* 0x000fca000b7fe4ff */
[----:B------:R-:W-:Y:S04]  /*25550*/  STL [R1+0xff4], R2 ;  /* 0x000ff40201007387 */ /* 0x000fe80000100800 */
        /* <DEDUP_REMOVED lines=30> */
[----:B--2---:R-:W-:-:S05]  /*25740*/  IADD3 R0, P6, PT, R0, UR10, RZ ;  /* 0x0000000a00007c10 */ /* 0x004fca000ffde0ff */
[----:B------:R0:W-:Y:S04]  /*25750*/  STL [R1+0xfc8], R0 ;  /* 0x000fc80001007387 */ /* 0x0001e80000100800 */
[----:B0-----:R-:W2:Y:S02]  /*25760*/  LDL.LU R0, [R1+0x1140] ;  /* 0x0011400001007983 */ /* 0x001ea40000300800 */
[----:B--2---:R-:W-:-:S05]  /*25770*/  IADD3.X R0, PT, PT, R0, UR4, RZ, P5, !PT ;  /* 0x0000000400007c10 */ /* 0x004fca000affe4ff */
        /* <DEDUP_REMOVED lines=23> */
[----:B--2---:R-:W-:-:S05]  /*258f0*/  IADD3 R0, P5, PT, R0, UR10, RZ ;  /* 0x0000000a00007c10 */ /* 0x004fca000ffbe0ff */
[----:B------:R0:W-:Y:S04]  /*25900*/  STL [R1+0xfc0], R0 ;  /* 0x000fc00001007387 */ /* 0x0001e80000100800 */
        /* <DEDUP_REMOVED lines=29> */
[----:B0-----:R-:W2:Y:S01]  /*25ae0*/  LDL.LU R0, [R1+0xf6c] ;  /* 0x000f6c0001007983 */ /* 0x001ea20000300800 */
[----:B------:R-:W-:-:S02]  /*25af0*/  IADD3 R24, P1, PT, R24, UR10, RZ ;  /* 0x0000000a18187c10 */ /* 0x000fc4000ff3e0ff */
[----:B------:R-:W-:-:S03]  /*25b00*/  IADD3.X R28, PT, PT, R28, UR4, RZ, P4, !PT ;  /* 0x000000041c1c7c10 */ /* 0x000fc6000a7fe4ff */
[----:B------:R-:W-:Y:S04]  /*25b10*/  STL [R1+0xf58], R24 ;  /* 0x000f581801007387 */ /* 0x000fe80000100800 */
[----:B--2---:R0:W-:Y:S04]  /*25b20*/  STL [R1+0x1134], R0 ;  /* 0x0011340001007387 */ /* 0x0041e80000100800 */
[----:B------:R-:W-:Y:S04]  /*25b30*/  STL [R1+0xf7c], R28 ;  /* 0x000f7c1c01007387 */ /* 0x000fe80000100800 */
[----:B0-----:R-:W2:Y:S01]  /*25b40*/  LDL.LU R0, [R1+0xf48] ;  /* 0x000f480001007983 */ /* 0x001ea20000300800 */
[----:B------:R-:W-:-:S05]  /*25b50*/  IADD3 R2, P4, PT, R2, UR10, RZ ;  /* 0x0000000a02027c10 */ /* 0x000fca000ff9e0ff */
        /* <DEDUP_REMOVED lines=31> */
[----:B--2---:R-:W-:-:S05]  /*25d50*/  IADD3.X R0, PT, PT, R0, UR4, RZ, P3, !PT ;  /* 0x0000000400007c10 */ /* 0x004fca0009ffe4ff */
[----:B------:R0:W-:Y:S04]  /*25d60*/  STL [R1+0xf74], R0 ;  /* 0x000f740001007387 */ /* 0x0001e80000100800 */
[----:B0-----:R-:W2:Y:S02]  /*25d70*/  LDL.LU R0, [R1+0x1138] ;  /* 0x0011380001007983 */ /* 0x001ea40000300800 */
[----:B--2---:R-:W-:-:S05]  /*25d80*/  IADD3 R0, P3, PT, R0, UR10, RZ ;  /* 0x0000000a00007c10 */ /* 0x004fca000ff7e0ff */
[----:B------:R0:W-:Y:S04]  /*25d90*/  STL [R1+0xf48], R0 ;  /* 0x000f480001007387 */ /* 0x0001e80000100800 */
[----:B0-----:R-:W2:Y:S01]  /*25da0*/  LDL.LU R0, [R1+0x1134] ;  /* 0x0011340001007983 */ /* 0x001ea20000300800 */
[----:B----4-:R-:W-:Y:S02]  /*25db0*/  IADD3.X R8, PT, PT, R8, UR4, RZ, P6, !PT ;  /* 0x0000000408087c10 */ /* 0x010fe4000b7fe4ff */
[----:B---3--:R-:W-:Y:S02]  /*25dc0*/  IADD3 R3, P6, PT, R3, UR10, RZ ;  /* 0x0000000a03037c10 */ /* 0x008fe4000ffde0ff */
        /* <DEDUP_REMOVED lines=18> */
[----:B--2---:R-:W-:Y:S02]  /*25ef0*/  IADD3.X R0, PT, PT, R0, UR4, RZ, P2, !PT ;  /* 0x0000000400007c10 */ /* 0x004fe400097fe4ff */
[----:B------:R-:W-:-:S03]  /*25f00*/  IADD3 R29, P2, PT, R29, UR10, RZ ;  /* 0x0000000a1d1d7c10 */ /* 0x000fc6000ff5e0ff */
[----:B------:R0:W-:Y:S04]  /*25f10*/  STL [R1+0xf6c], R0 ;  /* 0x000f6c0001007387 */ /* 0x0001e80000100800 */
        /* <DEDUP_REMOVED lines=85> */
[----:B0-----:R0:W5:Y:S04]  /*26470*/  LDL.LU R0, [R1+0x1128] ;  /* 0x0011280001007983 */ /* 0x0011680000300800 */
        /* <DEDUP_REMOVED lines=8> */
[----:B------:R1:W-:Y:S01]  /*26500*/  STL [R1+0xef8], R20 ;  /* 0x000ef81401007387 */ /* 0x0003e20000100800 */
[----:B------:R-:W-:-:S02]  /*26510*/  IADD3 R25, P5, PT, R25, UR10, RZ ;  /* 0x0000000a19197c10 */ /* 0x000fc4000ffbe0ff */
[----:B------:R-:W-:Y:S01]  /*26520*/  IADD3.X R28, PT, PT, R28, UR4, RZ, P1, !PT ;  /* 0x000000041c1c7c10 */ /* 0x000fe20008ffe4ff */
[----:B-1----:R0:W5:Y:S04]  /*26530*/  LDL.LU R20, [R1+0x1114] ;  /* 0x0011140001147983 */ /* 0x0021680000300800 */
[----:B------:R1:W-:Y:S01]  /*26540*/  STL [R1+0x10b4], R21 ;  /* 0x0010b41501007387 */ /* 0x0003e20000100800 */
[----:B------:R-:W-:Y:S02]  /*26550*/  IADD3 R29, P1, PT, R29, UR10, RZ ;  /* 0x0000000a1d1d7c10 */ /* 0x000fe4000ff3e0ff */
[----:B------:R-:W-:Y:S01]  /*26560*/  IADD3.X R2, PT, PT, R2, UR4, RZ, P4, !PT ;  /* 0x0000000402027c10 */ /* 0x000fe2000a7fe4ff */
[----:B-1----:R0:W5:Y:S04]  /*26570*/  LDL.LU R21, [R1+0x1110] ;  /* 0x0011100001157983 */ /* 0x0021680000300800 */
        /* <DEDUP_REMOVED lines=20> */
[----:B------:R1:W-:Y:S04]  /*266c0*/  STL [R1+0x10d4], R29 ;  /* 0x0010d41d01007387 */ /* 0x0003e80000100800 */
[----:B------:R0:W-:Y:S04]  /*266d0*/  STL [R1+0x1068], R2 ;  /* 0x0010680201007387 */ /* 0x0001e80000100800 */
[----:B------:R-:W-:Y:S04]  /*266e0*/  STL [R1+0x10d0], R8 ;  /* 0x0010d00801007387 */ /* 0x000fe80000100800 */
[----:B------:R-:W-:Y:S04]  /*266f0*/  STL [R1+0x1070], R3 ;  /* 0x0010700301007387 */ /* 0x000fe80000100800 */
[----:B------:R-:W-:Y:S04]  /*26700*/  STL [R1+0x10cc], R12 ;  /* 0x0010cc0c01007387 */ /* 0x000fe80000100800 */
[----:B------:R-:W-:Y:S04]  /*26710*/  STL [R1+0x1078], R13 ;  /* 0x0010780d01007387 */ /* 0x000fe80000100800 */
[----:B------:R-:W-:Y:S01]  /*26720*/  STL [R1+0x10c8], R14 ;  /* 0x0010c80e01007387 */ /* 0x000fe20000100800 */
[----:B------:R-:W-:-:S02]  /*26730*/  IADD3.X R27, PT, PT, R27, UR4, RZ, P4, !PT ;  /* 0x000000041b1b7c10 */ /* 0x000fc4000a7fe4ff */
[----:B------:R-:W-:Y:S02]  /*26740*/  IADD3.X R16, PT, PT, R16, UR4, RZ, P3, !PT ;  /* 0x0000000410107c10 */ /* 0x000fe40009ffe4ff */
[----:B------:R-:W-:Y:S01]  /*26750*/  IADD3.X R17, PT, PT, R17, UR4, RZ, P2, !PT ;  /* 0x0000000411117c10 */ /* 0x000fe200097fe4ff */
[----:B-1----:R-:W1:Y:S01]  /*26760*/  LDC R29, c[0x0][0x3a8] ;  /* 0x0000ea00ff1d7b82 */ /* 0x002e620000000800 */
[----:B0-----:R-:W0:Y:S01]  /*26770*/  S2R R2, SR_TID.X ;  /* 0x0000000000027919 */ /* 0x001e220000002100 */
[----:B------:R-:W-:Y:S04]  /*26780*/  STL [R1+0x1080], R15 ;  /* 0x0010800f01007387 */ /* 0x000fe80000100800 */
[----:B------:R-:W-:Y:S04]  /*26790*/  STL [R1+0x10c4], R6 ;  /* 0x0010c40601007387 */ /* 0x000fe80000100800 */
[----:B------:R3:W-:Y:S04]  /*267a0*/  STL [R1+0x1088], R7 ;  /* 0x0010880701007387 */ /* 0x0007e80000100800 */
[----:B------:R0:W-:Y:S01]  /*267b0*/  STL [R1+0x10c0], R11 ;  /* 0x0010c00b01007387 */ /* 0x0001e20000100800 */
[----:B------:R-:W-:-:S03]  /*267c0*/  IADD3.X R18, PT, PT, R18, UR4, RZ, P6, !PT ;  /* 0x0000000412127c10 */ /* 0x000fc6000b7fe4ff */
[----:B------:R0:W-:Y:S04]  /*267d0*/  STL [R1+0x1090], R26 ;  /* 0x0010901a01007387 */ /* 0x0001e80000100800 */
[----:B------:R0:W-:Y:S01]  /*267e0*/  STL [R1+0x1098], R27 ;  /* 0x0010981b01007387 */ /* 0x0001e20000100800 */
[----:B------:R-:W-:-:S03]  /*267f0*/  IADD3.X R19, PT, PT, R19, UR4, RZ, P5, !PT ;  /* 0x0000000413137c10 */ /* 0x000fc6000affe4ff */
[----:B------:R0:W-:Y:S04]  /*26800*/  STL [R1+0x10a0], R16 ;  /* 0x0010a01001007387 */ /* 0x0001e80000100800 */
[----:B------:R0:W-:Y:S04]  /*26810*/  STL [R1+0x10a8], R17 ;  /* 0x0010a81101007387 */ /* 0x0001e80000100800 */
[----:B------:R0:W-:Y:S01]  /*26820*/  STL [R1+0x10b0], R18 ;  /* 0x0010b01201007387 */ /* 0x0001e20000100800 */
[----:B-1----:R-:W-:-:S04]  /*26830*/  IMAD.SHL.U32 R29, R29, 0x20, RZ ;  /* 0x000000201d1d7824 */ /* 0x002fc800078e00ff */
[----:B------:R-:W-:Y:S01]  /*26840*/  IMAD.SHL.U32 R29, R29, 0x2, RZ ;  /* 0x000000021d1d7824 */ /* 0x000fe200078e00ff */
[----:B0-----:R-:W-:-:S05]  /*26850*/  LOP3.LUT R2, R2, 0x3f, RZ, 0xc0, !PT ;  /* 0x0000003f02027812 */ /* 0x001fca00078ec0ff */
[----:B------:R-:W-:Y:S02]  /*26860*/  IMAD.SHL.U32 R2, R2, 0x2, RZ ;  /* 0x0000000202027824 */ /* 0x000fe400078e00ff */
[----:B---3--:R-:W-:Y:S02]  /*26870*/  IMAD.MOV.U32 R7, RZ, RZ, R4 ;  /* 0x000000ffff077224 */ /* 0x008fe400078e0004 */
[----:B----4-:R-:W-:-:S05]  /*26880*/  IMAD.MOV.U32 R4, RZ, RZ, R10 ;  /* 0x000000ffff047224 */ /* 0x010fca00078e000a */
[----:B--2---:R0:W-:Y:S04]  /*26890*/  STL.64 [R1+0xac0], R4 ;  /* 0x000ac00401007387 */ /* 0x0041e80000100a00 */
[----:B------:R0:W-:Y:S01]  /*268a0*/  STL [R1+0x10b8], R19 ;  /* 0x0010b81301007387 */ /* 0x0001e20000100800 */
[----:B------:R-:W-:-:S05]  /*268b0*/  IMAD.MOV.U32 R6, RZ, RZ, R9 ;  /* 0x000000ffff067224 */ /* 0x000fca00078e0009 */
[----:B------:R0:W-:Y:S01]  /*268c0*/  STL.64 [R1+0xad0], R6 ;  /* 0x000ad00601007387 */ /* 0x0001e20000100a00 */
[----:B------:R-:W-:Y:S05]  /*268d0*/  @P0 BRA `(.L_x_1) ;  /* 0xfffffe50000c0947 */ /* 0x000fea000383ffff */
[----:B-----5:R1:W-:Y:S04]  /*268e0*/  STL [R1+0x152c], R23 ;  /* 0x00152c1701007387 */ /* 0x0203e80000100800 */
[----:B-1----:R-:W2:Y:S04]  /*268f0*/  LDL.LU R23, [R1+0x554] ;  /* 0x0005540001177983 */ /* 0x002ea80000300800 */
[----:B--2---:R1:W-:Y:S04]  /*26900*/  STL [R1+0x1534], R23 ;  /* 0x0015341701007387 */ /* 0x0043e80000100800 */
[----:B-1----:R-:W2:Y:S04]  /*26910*/  LDL.LU R23, [R1+0x55c] ;  /* 0x00055c0001177983 */ /* 0x002ea80000300800 */
[----:B--2---:R1:W-:Y:S04]  /*26920*/  STL [R1+0x153c], R23 ;  /* 0x00153c1701007387 */ /* 0x0043e80000100800 */
[----:B-1----:R-:W2:Y:S04]  /*26930*/  LDL.LU R23, [R1+0x2d4] ;  /* 0x0002d40001177983 */ /* 0x002ea80000300800 */
[----:B--2---:R1:W-:Y:S04]  /*26940*/  STL [R1+0x1544], R23 ;  /* 0x0015441701007387 */ /* 0x0043e80000100800 */
[----:B-1----:R-:W2:Y:S04]  /*26950*/  LDL.LU R23, [R1+0x2dc] ;  /* 0x0002dc0001177983 */ /* 0x002ea80000300800 */
[----:B------:R1:W-:Y:S04]  /*26960*/  STL [R1+0x1528], R21 ;  /* 0x0015281501007387 */ /* 0x0003e80000100800 */
[----:B-1----:R-:W3:Y:S04]  /*26970*/  LDL.LU R21, [R1+0xdc] ;  /* 0x0000dc0001157983 */ /* 0x002ee80000300800 */
[----:B---3--:R1:W-:Y:S04]  /*26980*/  STL [R1+0x1530], R21 ;  /* 0x0015301501007387 */ /* 0x0083e80000100800 */
[----:B-1----:R-:W3:Y:S04]  /*26990*/  LDL.LU R21, [R1+0x6b4] ;  /* 0x0006b40001157983 */ /* 0x002ee80000300800 */
[----:B---3--:R1:W-:Y:S04]  /*269a0*/  STL [R1+0x1538], R21 ;  /* 0x0015381501007387 */ /* 0x0083e80000100800 */
[----:B-1----:R-:W3:Y:S04]  /*269b0*/  LDL.LU R21, [R1+0x6bc] ;  /* 0x0006bc0001157983 */ /* 0x002ee80000300800 */
[----:B---3--:R1:W-:Y:S04]  /*269c0*/  STL [R1+0x1540], R21 ;  /* 0x0015401501007387 */ /* 0x0083e80000100800 */
[----:B-1----:R-:W3:Y:S04]  /*269d0*/  LDL.LU R21, [R1+0x4e4] ;  /* 0x0004e40001157983 */ /* 0x002ee80000300800 */
[----:B---3--:R1:W-:Y:S04]  /*269e0*/  STL [R1+0x1548], R21 ;  /* 0x0015481501007387 */ /* 0x0083e80000100800 */
        /* <DEDUP_REMOVED lines=15> */
[----:B------:R1:W-:Y:S04]  /*26ae0*/  STL [R1+0x14f0], R20 ;  /* 0x0014f01401007387 */ /* 0x0003e80000100800 */
[----:B-1----:R-:W4:Y:S04]  /*26af0*/  LDL.LU R20, [R1+0xd8] ;  /* 0x0000d80001147983 */ /* 0x002f280000300800 */
[----:B----4-:R1:W-:Y:S04]  /*26b00*/  STL [R1+0x14f8], R20 ;  /* 0x0014f81401007387 */ /* 0x0103e80000100800 */
        /* <DEDUP_REMOVED lines=11> */
[----:B------:R-:W2:Y:S04]  /*26bc0*/  LDL.LU R28, [R1+0xec] ;  /* 0x0000ec00011c7983 */ /* 0x000ea80000300800 */
[----:B--2---:R1:W-:Y:S04]  /*26bd0*/  STL [R1+0x14d0], R28 ;  /* 0x0014d01c01007387 */ /* 0x0043e80000100800 */
[----:B-1----:R-:W2:Y:S04]  /*26be0*/  LDL.LU R28, [R1+0x634] ;  /* 0x00063400011c7983 */ /* 0x002ea80000300800 */
        /* <DEDUP_REMOVED lines=8> */
[----:B------:R-:W2:Y:S04]  /*26c70*/  LDL.LU R2, [R1+0x1d4] ;  /* 0x0001d40001027983 */ /* 0x000ea80000300800 */
[----:B--2---:R1:W-:Y:S04]  /*26c80*/  STL [R1+0x14d8], R2 ;  /* 0x0014d80201007387 */ /* 0x0043e80000100800 */
[----:B-1----:R-:W2:Y:S04]  /*26c90*/  LDL.LU R2, [R1+0x63c] ;  /* 0x00063c0001027983 */ /* 0x002ea80000300800 */
[----:B--2---:R1:W-:Y:S04]  /*26ca0*/  STL [R1+0x14e0], R2 ;  /* 0x0014e00201007387 */ /* 0x0043e80000100800 */
[----:B-1----:R-:W2:Y:S01]  /*26cb0*/  LDL.LU R2, [R1+0x3d0] ;  /* 0x0003d00001027983 */ /* 0x002ea20000300800 */
[----:B------:R-:W-:-:S03]  /*26cc0*/  F2FP.F16.F32.PACK_AB R23, R21, R23 ;  /* 0x000000171517723e */ /* 0x000fc600000000ff */
[----:B--2---:R1:W-:Y:S04]  /*26cd0*/  STL [R1+0x14e8], R2 ;  /* 0x0014e80201007387 */ /* 0x0043e80000100800 */
[----:B-1----:R-:W2:Y:S04]  /*26ce0*/  LDL.LU R2, [R1+0x3d8] ;  /* 0x0003d80001027983 */ /* 0x002ea80000300800 */
[----:B------:R-:W2:Y:S04]  /*26cf0*/  LDL.LU R0, [R1+0xe4] ;  /* 0x0000e40001007983 */ /* 0x000ea80000300800 */
[----:B------:R-:W2:Y:S04]  /*26d00*/  LDL.LU R29, [R1+0x44c] ;  /* 0x00044c00011d7983 */ /* 0x000ea80000300800 */
[----:B------:R-:W2:Y:S04]  /*26d10*/  LDL.LU R10, [R1+0x56c] ;  /* 0x00056c00010a7983 */ /* 0x000ea80000300800 */
        /* <DEDUP_REMOVED lines=18> */
[----:B------:R0:W-:Y:S04]  /*26e40*/  STL [R1+0x1140], R25 ;  /* 0x0011401901007387 */ /* 0x0001e80000100800 */
[----:B0-----:R-:W2:Y:S04]  /*26e50*/  LDL.LU R25, [R1+0x1dc] ;  /* 0x0001dc0001197983 */ /* 0x001ea80000300800 */
[----:B------:R0:W-:Y:S04]  /*26e60*/  STL [R1+0x113c], R24 ;  /* 0x00113c1801007387 */ /* 0x0001e80000100800 */
[----:B0-----:R-:W2:Y:S04]  /*26e70*/  LDL.LU R24, [R1+0x6c4] ;  /* 0x0006c40001187983 */ /* 0x001ea80000300800 */
[----:B------:R-:W2:Y:S04]  /*26e80*/  LDL.LU R21, [R1+0x1548] ;  /* 0x0015480001157983 */ /* 0x000ea80000300800 */
[----:B------:R0:W-:Y:S04]  /*26e90*/  STL [R1+0x94c], R23 ;  /* 0x00094c1701007387 */ /* 0x0001e80000100800 */
[----:B0-----:R-:W2:Y:S02]  /*26ea0*/  LDL.LU R23, [R1+0x1544] ;  /* 0x0015440001177983 */ /* 0x001ea40000300800 */
[----:B--2---:R-:W-:-:S02]  /*26eb0*/  F2FP.F16.F32.PACK_AB R23, R21, R23 ;  /* 0x000000171517723e */ /* 0x004fc400000000ff */
        /* <DEDUP_REMOVED lines=12> */
[----:B------:R-:W3:Y:S04]  /*26f80*/  LDL.LU R21, [R1+0x1528] ;  /* 0x0015280001157983 */ /* 0x000ee80000300800 */
[----:B------:R0:W-:Y:S04]  /*26f90*/  STL [R1+0x95c], R23 ;  /* 0x00095c1701007387 */ /* 0x0001e80000100800 */
[----:B0-----:R-:W2:Y:S01]  /*26fa0*/  LDL.LU R23, [R1+0x7a4] ;  /* 0x0007a40001177983 */ /* 0x001ea20000300800 */
[----:B---3--:R-:W-:-:S03]  /*26fb0*/  F2FP.F16.F32.PACK_AB R21, R21, R22 ;  /* 0x000000161515723e */ /* 0x008fc600000000ff */
[----:B------:R-:W4:Y:S04]  /*26fc0*/  LDL.LU R22, [R1+0x1524] ;  /* 0x0015240001167983 */ /* 0x000f280000300800 */
[----:B------:R0:W-:Y:S04]  /*26fd0*/  STL [R1+0x958], R21 ;  /* 0x0009581501007387 */ /* 0x0001e80000100800 */
[----:B0-----:R-:W3:Y:S01]  /*26fe0*/  LDL.LU R21, [R1+0x6cc] ;  /* 0x0006cc0001157983 */ /* 0x001ee20000300800 */
[----:B----4-:R-:W-:-:S03]  /*26ff0*/  F2FP.F16.F32.PACK_AB R22, R20, R22 ;  /* 0x000000161416723e */ /* 0x010fc600000000ff */
[----:B------:R-:W4:Y:S04]  /*27000*/  LDL.LU R20, [R1+0x1520] ;  /* 0x0015200001147983 */ /* 0x000f280000300800 */
[----:B------:R0:W-:Y:S04]  /*27010*/  STL [R1+0x954], R22 ;  /* 0x0009541601007387 */ /* 0x0001e80000100800 */
[----:B0-----:R-:W4:Y:S02]  /*27020*/  LDL.LU R22, [R1+0x151c] ;  /* 0x00151c0001167983 */ /* 0x001f240000300800 */
[----:B----4-:R-:W-:-:S02]  /*27030*/  F2FP.F16.F32.PACK_AB R22, R20, R22 ;  /* 0x000000161416723e */ /* 0x010fc400000000ff */
        /* <DEDUP_REMOVED lines=22> */
[----:B0-----:R-:W3:Y:S01]  /*271a0*/  LDL.LU R22, [R1+0x7ac] ;  /* 0x0007ac0001167983 */ /* 0x001ee20000300800 */
[----:B----4-:R-:W-:-:S03]  /*271b0*/  F2FP.F16.F32.PACK_AB R20, R20, R28 ;  /* 0x0000001c1414723e */ /* 0x010fc600000000ff */
[----:B------:R-:W4:Y:S04]  /*271c0*/  LDL.LU R28, [R1+0x14ec] ;  /* 0x0014ec00011c7983 */ /* 0x000f280000300800 */
[----:B------:R0:W-:Y:S04]  /*271d0*/  STL [R1+0x928], R20 ;  /* 0x0009281401007387 */ /* 0x0001e80000100800 */
[----:B0-----:R-:W2:Y:S01]  /*271e0*/  LDL.LU R20, [R1+0x2e4] ;  /* 0x0002e40001147983 */ /* 0x001ea20000300800 */
        /* <DEDUP_REMOVED lines=11> */
[----:B0-----:R-:W2:Y:S01]  /*272a0*/  LDL.LU R28, [R1+0x14d4] ;  /* 0x0014d400011c7983 */ /* 0x001ea20000300800 */
[----:B---3--:R-:W-:Y:S02]  /*272b0*/  F2FP.F16.F32.PACK_AB R22, R22, R21 ;  /* 0x000000151616723e */ /* 0x008fe400000000ff */
[----:B--2---:R-:W-:-:S02]  /*272c0*/  F2FP.F16.F32.PACK_AB R20, R28, R20 ;  /* 0x000000141c14723e */ /* 0x004fc400000000ff */
[----:B------:R-:W2:Y:S01]  /*272d0*/  LDL.LU R28, [R1+0x14d0] ;  /* 0x0014d000011c7983 */ /* 0x000ea20000300800 */
[----:B------:R-:W-:Y:S02]  /*272e0*/  F2FP.F16.F32.PACK_AB R21, R23, R24 ;  /* 0x000000181715723e */ /* 0x000fe400000000ff */
[----:B----4-:R-:W-:Y:S01]  /*272f0*/  F2FP.F16.F32.PACK_AB R2, R2, R0 ;  /* 0x000000000202723e */ /* 0x010fe200000000ff */
[----:B------:R2:W-:Y:S01]  /*27300*/  STL [R1+0x908], R20 ;  /* 0x0009081401007387 */ /* 0x0005e20000100800 */
[----:B------:R-:W-:Y:S02]  /*27310*/  F2FP.F16.F32.PACK_AB R0, R29, R10 ;  /* 0x0000000a1d00723e */ /* 0x000fe400000000ff */
[----:B------:R-:W-:Y:S01]  /*27320*/  F2FP.F16.F32.PACK_AB R5, R5, R9 ;  /* 0x000000090505723e */ /* 0x000fe200000000ff */
[----:B------:R-:W-:Y:S04]  /*27330*/  STL [R1+0x904], R22 ;  /* 0x0009041601007387 */ /* 0x000fe80000100800 */
[----:B------:R-:W-:Y:S01]  /*27340*/  STL [R1+0x900], R21 ;  /* 0x0009001501007387 */ /* 0x000fe20000100800 */
[----:B--2---:R-:W-:-:S05]  /*27350*/  F2FP.F16.F32.PACK_AB R20, R25, R28 ;  /* 0x0000001c1914723e */ /* 0x004fca00000000ff */
[----:B------:R-:W-:Y:S04]  /*27360*/  STL [R1+0x91c], R20 ;  /* 0x00091c1401007387 */ /* 0x000fe80000100800 */
[----:B------:R0:W-:Y:S04]  /*27370*/  STL [R1+0x918], R2 ;  /* 0x0009180201007387 */ /* 0x0001e80000100800 */
[----:B------:R1:W-:Y:S04]  /*27380*/  STL [R1+0x914], R0 ;  /* 0x0009140001007387 */ /* 0x0003e80000100800 */
[----:B------:R-:W-:Y:S01]  /*27390*/  STL [R1+0x910], R5 ;  /* 0x0009100501007387 */ /* 0x000fe20000100800 */
[----:B0-----:R-:W-:-:S02]  /*273a0*/  F2FP.F16.F32.PACK_AB R2, R4, R8 ;  /* 0x000000080402723e */ /* 0x001fc400000000ff */
[----:B-1----:R-:W-:-:S03]  /*273b0*/  F2FP.F16.F32.PACK_AB R0, R3, R12 ;  /* 0x0000000c0300723e */ /* 0x002fc600000000ff */
[----:B------:R0:W-:Y:S01]  /*273c0*/  STL [R1+0x8fc], R2 ;  /* 0x0008fc0201007387 */ /* 0x0001e20000100800 */
[----:B------:R-:W-:-:S03]  /*273d0*/  F2FP.F16.F32.PACK_AB R3, R13, R14 ;  /* 0x0000000e0d03723e */ /* 0x000fc600000000ff */
[----:B------:R1:W-:Y:S04]  /*273e0*/  STL [R1+0x8f8], R0 ;  /* 0x0008f80001007387 */ /* 0x0003e80000100800 */
[----:B------:R2:W-:Y:S01]  /*273f0*/  STL [R1+0x8f4], R3 ;  /* 0x0008f40301007387 */ /* 0x0005e20000100800 */
[----:B0-----:R-:W-:Y:S02]  /*27400*/  F2FP.F16.F32.PACK_AB R2, R15, R6 ;  /* 0x000000060f02723e */ /* 0x001fe400000000ff */
[----:B-1----:R-:W-:-:S03]  /*27410*/  F2FP.F16.F32.PACK_AB R0, R7, R11 ;  /* 0x0000000b0700723e */ /* 0x002fc600000000ff */
[----:B------:R0:W-:Y:S01]  /*27420*/  STL [R1+0x8f0], R2 ;  /* 0x0008f00201007387 */ /* 0x0001e20000100800 */
[----:B--2---:R-:W-:-:S03]  /*27430*/  F2FP.F16.F32.PACK_AB R3, R26, R27 ;  /* 0x0000001b1a03723e */ /* 0x004fc600000000ff */
[----:B------:R1:W-:Y:S04]  /*27440*/  STL [R1+0x8ec], R0 ;  /* 0x0008ec0001007387 */ /* 0x0003e80000100800 */
[----:B------:R-:W-:Y:S01]  /*27450*/  STL [R1+0x8e8], R3 ;  /* 0x0008e80301007387 */ /* 0x000fe20000100800 */
[----:B0-----:R-:W-:-:S03]  /*27460*/  F2FP.F16.F32.PACK_AB R2, R16, R17 ;  /* 0x000000111002723e */ /* 0x001fc600000000ff */
[----:B------:R-:W2:Y:S01]  /*27470*/  LDL.LU R20, [R1+0x304] ;  /* 0x0003040001147983 */ /* 0x000ea20000300800 */
[----:B-1----:R-:W-:-:S03]  /*27480*/  F2FP.F16.F32.PACK_AB R0, R18, R19 ;  /* 0x000000131200723e */ /* 0x002fc600000000ff */
        /* <DEDUP_REMOVED lines=36> */
[----:B------:R-:W3:Y:S04]  /*276d0*/  LDL.LU R22, [R1+0x7cc] ;  /* 0x0007cc0001167983 */ /* 0x000ee80000300800 */
[----:B---3--:R0:W-:Y:S04]  /*276e0*/  STL [R1+0x1444], R22 ;  /* 0x0014441601007387 */ /* 0x0081e80000100800 */
[----:B0-----:R-:W3:Y:S04]  /*276f0*/  LDL.LU R22, [R1+0x654] ;  /* 0x0006540001167983 */ /* 0x001ee80000300800 */
        /* <DEDUP_REMOVED lines=33> */
[----:B0-----:R-:W2:Y:S04]  /*27910*/  LDL.LU R22, [R1+0x64c] ;  /* 0x00064c0001167983 */ /* 0x001ea80000300800 */
[----:B------:R-:W3:Y:S04]  /*27920*/  LDL.LU R21, [R1+0x6ec] ;  /* 0x0006ec0001157983 */ /* 0x000ee80000300800 */
[----:B------:R-:W4:Y:S04]  /*27930*/  LDL.LU R23, [R1+0x7c4] ;  /* 0x0007c40001177983 */ /* 0x000f280000300800 */
        /* <DEDUP_REMOVED lines=25> */
[----:B--2---:R-:W-:-:S03]  /*27ad0*/  F2FP.F16.F32.PACK_AB R20, R22, R20 ;  /* 0x000000141614723e */ /* 0x004fc600000000ff */
        /* <DEDUP_REMOVED lines=68> */
[----:B------:R-:W2:Y:S01]  /*27f20*/  LDL.LU R22, [R1+0x1444] ;  /* 0x0014440001167983 */ /* 0x000ea20000300800 */
[----:B---3--:R-:W-:-:S03]  /*27f30*/  F2FP.F16.F32.PACK_AB R2, R2, R0 ;  /* 0x000000000202723e */ /* 0x008fc600000000ff */
[----:B------:R0:W-:Y:S01]  /*27f40*/  STL [R1+0x648], R20 ;  /* 0x0006481401007387 */ /* 0x0001e20000100800 */
[----:B------:R-:W-:Y:S02]  /*27f50*/  F2FP.F16.F32.PACK_AB R0, R29, R10 ;  /* 0x0000000a1d00723e */ /* 0x000fe400000000ff */
[----:B------:R-:W-:Y:S02]  /*27f60*/  F2FP.F16.F32.PACK_AB R5, R5, R9 ;  /* 0x000000090505723e */ /* 0x000fe400000000ff */
[----:B0-----:R-:W-:Y:S02]  /*27f70*/  F2FP.F16.F32.PACK_AB R20, R25, R28 ;  /* 0x0000001c1914723e */ /* 0x001fe400000000ff */
[----:B--2---:R-:W-:Y:S02]  /*27f80*/  F2FP.F16.F32.PACK_AB R22, R22, R21 ;  /* 0x000000151616723e */ /* 0x004fe400000000ff */
[----:B----4-:R-:W-:-:S03]  /*27f90*/  F2FP.F16.F32.PACK_AB R21, R23, R24 ;  /* 0x000000181715723e */ /* 0x010fc600000000ff */
[----:B------:R-:W-:Y:S04]  /*27fa0*/  STL [R1+0x644], R22 ;  /* 0x0006441601007387 */ /* 0x000fe80000100800 */
[----:B------:R-:W-:Y:S04]  /*27fb0*/  STL [R1+0x640], R21 ;  /* 0x0006401501007387 */ /* 0x000fe80000100800 */
[----:B------:R-:W-:Y:S04]  /*27fc0*/  STL [R1+0x6bc], R20 ;  /* 0x0006bc1401007387 */ /* 0x000fe80000100800 */
[----:B------:R0:W-:Y:S04]  /*27fd0*/  STL [R1+0x6b8], R2 ;  /* 0x0006b80201007387 */ /* 0x0001e80000100800 */
[----:B------:R1:W-:Y:S01]  /*27fe0*/  STL [R1+0x6b4], R0 ;  /* 0x0006b40001007387 */ /* 0x0003e20000100800 */
[----:B0-----:R-:W-:-:S03]  /*27ff0*/  F2FP.F16.F32.PACK_AB R2, R4, R8 ;  /* 0x000000080402723e */ /* 0x001fc600000000ff */
[----:B------:R-:W-:Y:S01]  /*28000*/  STL [R1+0x6b0], R5 ;  /* 0x0006b00501007387 */ /* 0x000fe20000100800 */
[----:B-1----:R-:W-:Y:S02]  /*28010*/  F2FP.F16.F32.PACK_AB R0, R3, R12 ;  /* 0x0000000c0300723e */ /* 0x002fe400000000ff */
[----:B------:R-:W-:Y:S01]  /*28020*/  F2FP.F16.F32.PACK_AB R3, R13, R14 ;  /* 0x0000000e0d03723e */ /* 0x000fe200000000ff */
[----:B------:R0:W-:Y:S04]  /*28030*/  STL [R1+0x63c], R2 ;  /* 0x00063c0201007387 */ /* 0x0001e80000100800 */
[----:B------:R1:W-:Y:S04]  /*28040*/  STL [R1+0x638], R0 ;  /* 0x0006380001007387 */ /* 0x0003e80000100800 */
[----:B------:R2:W-:Y:S01]  /*28050*/  STL [R1+0x634], R3 ;  /* 0x0006340301007387 */ /* 0x0005e20000100800 */
[----:B0-----:R-:W-:-:S02]  /*28060*/  F2FP.F16.F32.PACK_AB R2, R15, R6 ;  /* 0x000000060f02723e */ /* 0x001fc400000000ff */
[----:B-1----:R-:W-:-:S03]  /*28070*/  F2FP.F16.F32.PACK_AB R0, R7, R11 ;  /* 0x0000000b0700723e */ /* 0x002fc600000000ff */
[----:B------:R0:W-:Y:S01]  /*28080*/  STL [R1+0x630], R2 ;  /* 0x0006300201007387 */ /* 0x0001e20000100800 */
[----:B--2---:R-:W-:-:S03]  /*28090*/  F2FP.F16.F32.PACK_AB R3, R26, R27 ;  /* 0x0000001b1a03723e */ /* 0x004fc600000000ff */
[----:B------:R1:W-:Y:S04]  /*280a0*/  STL [R1+0x57c], R0 ;  /* 0x00057c0001007387 */ /* 0x0003e80000100800 */
[----:B------:R-:W-:Y:S04]  /*280b0*/  STL [R1+0x578], R3 ;  /* 0x0005780301007387 */ /* 0x000fe80000100800 */
[----:B------:R-:W2:Y:S01]  /*280c0*/  LDL.LU R20, [R1+0x324] ;  /* 0x0003240001147983 */ /* 0x000ea20000300800 */
[----:B0-----:R-:W-:Y:S02]  /*280d0*/  F2FP.F16.F32.PACK_AB R2, R16, R17 ;  /* 0x000000111002723e */ /* 0x001fe400000000ff */
        /* <DEDUP_REMOVED lines=963> */
[----:B------:R0:W-:Y:S01]  /*2bd10*/  STL [R1+0x58], R20 ;  /* 0x0000581401007387 */ /* 0x0001e20000100800 */
[----:B---3--:R-:W-:Y:S02]  /*2bd20*/  F2FP.F16.F32.PACK_AB R2, R2, R0 ;  /* 0x000000000202723e */ /* 0x008fe400000000ff */
[----:B------:R-:W-:Y:S02]  /*2bd30*/  F2FP.F16.F32.PACK_AB R0, R29, R10 ;  /* 0x0000000a1d00723e */ /* 0x000fe400000000ff */
[----:B------:R-:W-:Y:S02]  /*2bd40*/  F2FP.F16.F32.PACK_AB R5, R5, R9 ;  /* 0x000000090505723e */ /* 0x000fe400000000ff */
[----:B0-----:R-:W-:-:S02]  /*2bd50*/  F2FP.F16.F32.PACK_AB R20, R25, R28 ;  /* 0x0000001c1914723e */ /* 0x001fc400000000ff */
[----:B--2---:R-:W-:Y:S02]  /*2bd60*/  F2FP.F16.F32.PACK_AB R22, R22, R21 ;  /* 0x000000151616723e */ /* 0x004fe400000000ff */
[----:B----4-:R-:W-:-:S03]  /*2bd70*/  F2FP.F16.F32.PACK_AB R21, R23, R24 ;  /* 0x000000181715723e */ /* 0x010fc600000000ff */
[----:B------:R-:W-:Y:S04]  /*2bd80*/  STL [R1+0x54], R22 ;  /* 0x0000541601007387 */ /* 0x000fe80000100800 */
[----:B------:R-:W-:Y:S04]  /*2bd90*/  STL [R1+0x50], R21 ;  /* 0x0000501501007387 */ /* 0x000fe80000100800 */
[----:B------:R-:W-:Y:S04]  /*2bda0*/  STL [R1+0x6c], R20 ;  /* 0x00006c1401007387 */ /* 0x000fe80000100800 */
[----:B------:R0:W-:Y:S04]  /*2bdb0*/  STL [R1+0x68], R2 ;  /* 0x0000680201007387 */ /* 0x0001e80000100800 */
[----:B------:R1:W-:Y:S04]  /*2bdc0*/  STL [R1+0x64], R0 ;  /* 0x0000640001007387 */ /* 0x0003e80000100800 */
[----:B------:R-:W-:Y:S01]  /*2bdd0*/  STL [R1+0x60], R5 ;  /* 0x0000600501007387 */ /* 0x000fe20000100800 */
[----:B0-----:R-:W-:-:S02]  /*2bde0*/  F2FP.F16.F32.PACK_AB R2, R4, R8 ;  /* 0x000000080402723e */ /* 0x001fc400000000ff */
[----:B-1----:R-:W-:Y:S02]  /*2bdf0*/  F2FP.F16.F32.PACK_AB R0, R3, R12 ;  /* 0x0000000c0300723e */ /* 0x002fe400000000ff */
[----:B------:R-:W-:Y:S01]  /*2be00*/  F2FP.F16.F32.PACK_AB R3, R13, R14 ;  /* 0x0000000e0d03723e */ /* 0x000fe200000000ff */
[----:B------:R0:W-:Y:S04]  /*2be10*/  STL [R1+0x4c], R2 ;  /* 0x00004c0201007387 */ /* 0x0001e80000100800 */
[----:B------:R1:W-:Y:S04]  /*2be20*/  STL [R1+0x48], R0 ;  /* 0x0000480001007387 */ /* 0x0003e80000100800 */
[----:B------:R2:W-:Y:S01]  /*2be30*/  STL [R1+0x44], R3 ;  /* 0x0000440301007387 */ /* 0x0005e20000100800 */
[----:B0-----:R-:W-:-:S02]  /*2be40*/  F2FP.F16.F32.PACK_AB R2, R15, R6 ;  /* 0x000000060f02723e */ /* 0x001fc400000000ff */
[----:B-1----:R-:W-:Y:S02]  /*2be50*/  F2FP.F16.F32.PACK_AB R0, R7, R11 ;  /* 0x0000000b0700723e */ /* 0x002fe400000000ff */
[----:B--2---:R-:W-:Y:S01]  /*2be60*/  F2FP.F16.F32.PACK_AB R3, R26, R27 ;  /* 0x0000001b1a03723e */ /* 0x004fe200000000ff */
[----:B------:R0:W-:Y:S04]  /*2be70*/  STL [R1+0x40], R2 ;  /* 0x0000400201007387 */ /* 0x0001e80000100800 */
[----:B------:R1:W-:Y:S04]  /*2be80*/  STL [R1+0x3c], R0 ;  /* 0x00003c0001007387 */ /* 0x0003e80000100800 */
[----:B------:R-:W-:Y:S04]  /*2be90*/  STL [R1+0x38], R3 ;  /* 0x0000380301007387 */ /* 0x000fe80000100800 */
[----:B------:R-:W2:Y:S01]  /*2bea0*/  LDL.LU R27, [R1+0x3b8] ;  /* 0x0003b800011b7983 */ /* 0x000ea20000300800 */
[----:B0-----:R-:W-:-:S02]  /*2beb0*/  F2FP.F16.F32.PACK_AB R2, R16, R17 ;  /* 0x000000111002723e */ /* 0x001fc400000000ff */
        /* <DEDUP_REMOVED lines=40> */
[----:B------:R-:W2:Y:S04]  /*2c140*/  LDL.LU R15, [R1+0x1b8] ;  /* 0x0001b800010f7983 */ /* 0x000ea80000300800 */
[----:B--2---:R0:W-:Y:S04]  /*2c150*/  STL [R1+0x1138], R15 ;  /* 0x0011380f01007387 */ /* 0x0041e80000100800 */
[----:B0-----:R-:W2:Y:S04]  /*2c160*/  LDL.LU R15, [R1+0x870] ;  /* 0x00087000010f7983 */ /* 0x001ea80000300800 */
        /* <DEDUP_REMOVED lines=42> */
[----:B------:R-:W2:Y:S01]  /*2c410*/  LDL.LU R20, [R1+0x8b0] ;  /* 0x0008b00001147983 */ /* 0x000ea20000300800 */
[----:B------:R-:W-:-:S03]  /*2c420*/  F2FP.F16.F32.PACK_AB R27, R25, R27 ;  /* 0x0000001b191b723e */ /* 0x000fc600000000ff */
[----:B--2---:R0:W-:Y:S04]  /*2c430*/  STL [R1+0x10fc], R20 ;  /* 0x0010fc1401007387 */ /* 0x0041e80000100800 */
        /* <DEDUP_REMOVED lines=42> */
[----:B------:R-:W3:Y:S02]  /*2c6e0*/  LDL.LU R25, [R1+0x1144] ;  /* 0x0011440001197983 */ /* 0x000ee40000300800 */
[----:B---3--:R-:W-:Y:S02]  /*2c6f0*/  F2FP.F16.F32.PACK_AB R26, R25, R26 ;  /* 0x0000001a191a723e */ /* 0x008fe400000000ff */
[----:B------:R-:W4:Y:S02]  /*2c700*/  LDL.LU R25, [R1+0x1140] ;  /* 0x0011400001197983 */ /* 0x000f240000300800 */
[----:B----4-:R-:W-:Y:S02]  /*2c710*/  F2FP.F16.F32.PACK_AB R25, R24, R25 ;  /* 0x000000191819723e */ /* 0x010fe400000000ff */
[----:B------:R-:W2:Y:S02]  /*2c720*/  LDL.LU R24, [R1+0x113c] ;  /* 0x00113c0001187983 */ /* 0x000ea40000300800 */
[----:B--2---:R-:W-:-:S02]  /*2c730*/  F2FP.F16.F32.PACK_AB R24, R15, R24 ;  /* 0x000000180f18723e */ /* 0x004fc400000000ff */
[----:B------:R-:W2:Y:S02]  /*2c740*/  LDL.LU R15, [R1+0x1138] ;  /* 0x00113800010f7983 */ /* 0x000ea40000300800 */
[----:B--2---:R-:W-:Y:S02]  /*2c750*/  F2FP.F16.F32.PACK_AB R15, R14, R15 ;  /* 0x0000000f0e0f723e */ /* 0x004fe400000000ff */
[----:B------:R-:W2:Y:S02]  /*2c760*/  LDL.LU R14, [R1+0x1134] ;  /* 0x00113400010e7983 */ /* 0x000ea40000300800 */
[----:B--2---:R-:W-:Y:S02]  /*2c770*/  F2FP.F16.F32.PACK_AB R14, R13, R14 ;  /* 0x0000000e0d0e723e */ /* 0x004fe400000000ff */
        /* <DEDUP_REMOVED lines=26> */
[----:B------:R-:W2:Y:S01]  /*2c920*/  LDL.LU R20, [R1+0x10fc] ;  /* 0x0010fc0001147983 */ /* 0x000ea20000300800 */
[----:B------:R-:W-:Y:S02]  /*2c930*/  F2FP.F16.F32.PACK_AB R23, R22, R23 ;  /* 0x000000171617723e */ /* 0x000fe400000000ff */
[----:B------:R-:W-:Y:S02]  /*2c940*/  F2FP.F16.F32.PACK_AB R22, R21, R28 ;  /* 0x0000001c1516723e */ /* 0x000fe400000000ff */
[----:B------:R-:W-:Y:S02]  /*2c950*/  F2FP.F16.F32.PACK_AB R21, R2, R0 ;  /* 0x000000000215723e */ /* 0x000fe400000000ff */
[----:B--2---:R-:W-:Y:S02]  /*2c960*/  F2FP.F16.F32.PACK_AB R16, R20, R16 ;  /* 0x000000101410723e */ /* 0x004fe400000000ff */
[----:B------:R-:W-:-:S07]  /*2c970*/  F2FP.F16.F32.PACK_AB R20, R29, R3 ;  /* 0x000000031d14723e */ /* 0x000fce00000000ff */
.L_x_0:
[----:B------:R-:W2:Y:S01]  /*2c980*/  LDL R28, [R1+0xadc] ;  /* 0x000adc00011c7983 */ /* 0x000ea20000100800 */
[----:B------:R-:W0:Y:S01]  /*2c990*/  S2UR UR5, SR_CgaCtaId ;  /* 0x00000000000579c3 */ /* 0x000e220000008800 */
[----:B------:R-:W1:Y:S01]  /*2c9a0*/  LDCU.64 UR26, c[0x0][0x398] ;  /* 0x00007300ff1a77ac */ /* 0x000e620008000a00 */
[----:B------:R-:W3:Y:S01]  /*2c9b0*/  S2R R3, SR_TID.X ;  /* 0x0000000000037919 */ /* 0x000ee20000002100 */
[----:B------:R-:W-:Y:S01]  /*2c9c0*/  UMOV UR4, 0x400 ;  /* 0x0000040000047882 */ /* 0x000fe20000000000 */
[----:B------:R-:W4:Y:S01]  /*2c9d0*/  LDCU.64 UR10, c[0x0][0x398] ;  /* 0x00007300ff0a77ac */ /* 0x000f220008000a00 */
[----:B------:R-:W5:Y:S01]  /*2c9e0*/  LDCU.64 UR6, c[0x0][0x390] ;  /* 0x00007200ff0677ac */ /* 0x000f620008000a00 */
[----:B------:R-:W0:Y:S01]  /*2c9f0*/  LDCU.64 UR28, c[0x0][0x398] ;  /* 0x00007300ff1c77ac */ /* 0x000e220008000a00 */
[----:B------:R-:W1:Y:S01]  /*2ca00*/  LDCU.64 UR24, c[0x0][0x398] ;  /* 0x00007300ff1877ac */ /* 0x000e620008000a00 */
[----:B------:R-:W1:Y:S01]  /*2ca10*/  LDCU.64 UR22, c[0x0][0x398] ;  /* 0x00007300ff1677ac */ /* 0x000e620008000a00 */
[----:B0-----:R-:W-:Y:S01]  /*2ca20*/  ULEA UR4, UR5, UR4, 0x18 ;  /* 0x0000000405047291 */ /* 0x001fe2000f8ec0ff */
[----:B------:R-:W0:Y:S01]  /*2ca30*/  LDCU UR5, c[0x0][0x3b8] ;  /* 0x00007700ff0577ac */ /* 0x000e220008000800 */
[----:B------:R-:W0:Y:S01]  /*2ca40*/  LDCU.64 UR20, c[0x0][0x398] ;  /* 0x00007300ff1477ac */ /* 0x000e220008000a00 */
[C---:B---3--:R-:W-:Y:S01]  /*2ca50*/  IMAD.SHL.U32 R0, R3.reuse, 0x10, RZ ;  /* 0x0000001003007824 */ /* 0x048fe200078e00ff */
[----:B------:R-:W3:Y:S01]  /*2ca60*/  LDCU.64 UR18, c[0x0][0x398] ;  /* 0x00007300ff1277ac */ /* 0x000ee20008000a00 */
[----:B------:R-:W-:-:S03]  /*2ca70*/  IMAD.SHL.U32 R2, R3, 0x20, RZ ;  /* 0x0000002003027824 */ /* 0x000fc600078e00ff */
[----:B------:R-:W-:Y:S01]  /*2ca80*/  LOP3.LUT R0, R0, 0xf0, RZ, 0xc0, !PT ;  /* 0x000000f000007812 */ /* 0x000fe200078ec0ff */
[----:B------:R-:W0:Y:S01]  /*2ca90*/  LDCU.64 UR16, c[0x0][0x398] ;  /* 0x00007300ff1077ac */ /* 0x000e220008000a00 */
[----:B------:R-:W-:Y:S01]  /*2caa0*/  LOP3.LUT R2, R2, 0x200, RZ, 0xc0, !PT ;  /* 0x0000020002027812 */ /* 0x000fe200078ec0ff */
[----:B------:R-:W0:Y:S03]  /*2cab0*/  LDCU.64 UR14, c[0x0][0x398] ;  /* 0x00007300ff0e77ac */ /* 0x000e260008000a00 */
[----:B------:R-:W-:Y:S01]  /*2cac0*/  IADD3 R2, PT, PT, R2, UR4, R0 ;  /* 0x0000000402027c10 */ /* 0x000fe2000fffe000 */
[----:B------:R-:W0:Y:S01]  /*2cad0*/  LDCU.64 UR12, c[0x0][0x398] ;  /* 0x00007300ff0c77ac */ /* 0x000e220008000a00 */
[----:B------:R-:W0:Y:S01]  /*2cae0*/  LDCU UR34, c[0x0][0x39c] ;  /* 0x00007380ff2277ac */ /* 0x000e220008000800 */
        /* <DEDUP_REMOVED lines=47> */
[----:B--2---:R-:W-:Y:S01]  /*2cde0*/  VIADD R0, R28, 0x7f ;  /* 0x0000007f1c007836 */ /* 0x004fe20000000000 */
[----:B------:R-:W-:Y:S04]  /*2cdf0*/  BAR.SYNC.DEFER_BLOCKING 0x0 ;  /* 0x0000000000007b1d */ /* 0x000fe80000010000 */
[----:B-1----:R-:W-:-:S02]  /*2ce00*/  ISETP.GE.AND P0, PT, R0, UR27, PT ;  /* 0x0000001b00007c0c */ /* 0x002fc4000bf06270 */
[C---:B------:R-:W-:Y:S01]  /*2ce10*/  LOP3.LUT R0, R3.reuse, 0x20, RZ, 0xc0, !PT ;  /* 0x0000002003007812 */ /* 0x040fe200078ec0ff */
[----:B------:R-:W1:Y:S04]  /*2ce20*/  LDCU UR27, c[0x0][0x3b8] ;  /* 0x00007700ff1b77ac */ /* 0x000e680008000800 */
[----:B------:R-:W-:Y:S01]  /*2ce30*/  IMAD R2, R0, 0x8, R2 ;  /* 0x0000000800027824 */ /* 0x000fe200078e0202 */
[----:B------:R-:W-:-:S04]  /*2ce40*/  LOP3.LUT R0, R3, 0x3f, RZ, 0xc0, !PT ;  /* 0x0000003f03007812 */ /* 0x000fc800078ec0ff */
[----:B------:R-:W-:Y:S01]  /*2ce50*/  LEA R0, R0, UR4, 0x4 ;  /* 0x0000000400007c11 */ /* 0x000fe2000f8e20ff */
[----:B------:R-:W2:Y:S01]  /*2ce60*/  LDCU UR4, c[0x0][0x3b4] ;  /* 0x00007680ff0477ac */ /* 0x000ea20008000800 */
[----:B------:R-:W-:Y:S01]  /*2ce70*/  STSM.16.M88.4 [R2], R20 ;  /* 0x0000001402007844 */ /* 0x000fe20000000200 */
[----:B------:R-:W-:Y:S06]  /*2ce80*/  BAR.SYNC.DEFER_BLOCKING 0x0 ;  /* 0x0000000000007b1d */ /* 0x000fec0000010000 */
[----:B------:R-:W0:Y:S02]  /*2ce90*/  LDS.128 R20, [R0] ;  /* 0x0000000000147984 */ /* 0x000e240000000c00 */
[----:B------:R-:W-:Y:S06]  /*2cea0*/  BAR.SYNC.DEFER_BLOCKING 0x0 ;  /* 0x0000000000007b1d */ /* 0x000fec0000010000 */
[----:B------:R-:W-:Y:S02]  /*2ceb0*/  STSM.16.M88.4 [R2], R16 ;  /* 0x0000001002007844 */ /* 0x000fe40000000200 */
[----:B------:R-:W-:Y:S06]  /*2cec0*/  BAR.SYNC.DEFER_BLOCKING 0x0 ;  /* 0x0000000000007b1d */ /* 0x000fec0000010000 */
[----:B0-----:R0:W-:Y:S04]  /*2ced0*/  STL.64 [R1], R20 ;  /* 0x0000001401007387 */ /* 0x0011e80000100a00 */
[----:B------:R1:W-:Y:S04]  /*2cee0*/  STL.64 [R1+0x8], R22 ;  /* 0x0000081601007387 */ /* 0x0003e80000100a00 */
[----:B0-----:R-:W2:Y:S04]  /*2cef0*/  LDL.LU R20, [R1+0x10] ;  /* 0x0000100001147983 */ /* 0x001ea80000300800 */
[----:B------:R-:W0:Y:S04]  /*2cf00*/  LDS.128 R16, [R0] ;  /* 0x0000000000107984 */ /* 0x000e280000000c00 */
[----:B------:R-:W2:Y:S04]  /*2cf10*/  LDL.LU R21, [R1+0x14] ;  /* 0x0000140001157983 */ /* 0x000ea80000300800 */
[----:B-1----:R-:W2:Y:S04]  /*2cf20*/  LDL.LU R22, [R1+0x18] ;  /* 0x0000180001167983 */ /* 0x002ea80000300800 */
[----:B------:R-:W2:Y:S01]  /*2cf30*/  LDL.LU R23, [R1+0x1c] ;  /* 0x00001c0001177983 */ /* 0x000ea20000300800 */
[----:B------:R-:W-:Y:S06]  /*2cf40*/  BAR.SYNC.DEFER_BLOCKING 0x0 ;  /* 0x0000000000007b1d */ /* 0x000fec0000010000 */
[----:B0-----:R-:W-:Y:S04]  /*2cf50*/  STL [R1+0x110c], R17 ;  /* 0x00110c1101007387 */ /* 0x001fe80000100800 */
[----:B------:R-:W-:Y:S04]  /*2cf60*/  STL [R1+0x1104], R18 ;  /* 0x0011041201007387 */ /* 0x000fe80000100800 */
[----:B------:R-:W-:Y:S04]  /*2cf70*/  STL [R1+0x1100], R19 ;  /* 0x0011001301007387 */ /* 0x000fe80000100800 */
[----:B------:R0:W-:Y:S04]  /*2cf80*/  STL [R1+0x1140], R16 ;  /* 0x0011401001007387 */ /* 0x0001e80000100800 */
[----:B0-----:R-:W2:Y:S04]  /*2cf90*/  LDL.LU R16, [R1+0x20] ;  /* 0x0000200001107983 */ /* 0x001ea80000300800 */
[----:B------:R-:W2:Y:S04]  /*2cfa0*/  LDL.LU R17, [R1+0x24] ;  /* 0x0000240001117983 */ /* 0x000ea80000300800 */
[----:B------:R-:W2:Y:S04]  /*2cfb0*/  LDL.LU R18, [R1+0x28] ;  /* 0x0000280001127983 */ /* 0x000ea80000300800 */
[----:B------:R-:W2:Y:S04]  /*2cfc0*/  LDL.LU R19, [R1+0x2c] ;  /* 0x00002c0001137983 */ /* 0x000ea80000300800 */
[----:B------:R-:W-:Y:S01]  /*2cfd0*/  STSM.16.M88.4 [R2], R4 ;  /* 0x0000000402007844 */ /* 0x000fe20000000200 */
[----:B------:R-:W-:Y:S06]  /*2cfe0*/  BAR.SYNC.DEFER_BLOCKING 0x0 ;  /* 0x0000000000007b1d */ /* 0x000fec0000010000 */
[----:B------:R-:W0:Y:S02]  /*2cff0*/  LDS.128 R4, [R0] ;  /* 0x0000000000047984 */ /* 0x000e240000000c00 */
[----:B------:R-:W-:Y:S06]  /*2d000*/  BAR.SYNC.DEFER_BLOCKING 0x0 ;  /* 0x0000000000007b1d */ /* 0x000fec0000010000 */
[----:B------:R-:W-:Y:S02]  /*2d010*/  STSM.16.M88.4 [R2], R8 ;  /* 0x0000000802007844 */ /* 0x000fe40000000200 */
[----:B------:R-:W-:Y:S06]  /*2d020*/  BAR.SYNC.DEFER_BLOCKING 0x0 ;  /* 0x0000000000007b1d */ /* 0x000fec0000010000 */
[----:B0-----:R-:W-:Y:S04]  /*2d030*/  STL [R1+0x1108], R7 ;  /* 0x0011080701007387 */ /* 0x001fe80000100800 */
[----:B------:R-:W-:Y:S04]  /*2d040*/  STL [R1+0x1118], R6 ;  /* 0x0011180601007387 */ /* 0x000fe80000100800 */
[----:B------:R-:W-:Y:S04]  /*2d050*/  STL.64 [R1+0x1110], R4 ;  /* 0x0011100401007387 */ /* 0x000fe80000100a00 */
[----:B------:R-:W0:Y:S01]  /*2d060*/  LDS.128 R8, [R0] ;  /* 0x0000000000087984 */ /* 0x000e220000000c00 */
[----:B------:R-:W-:Y:S06]  /*2d070*/  BAR.SYNC.DEFER_BLOCKING 0x0 ;  /* 0x0000000000007b1d */ /* 0x000fec0000010000 */
[----:B------:R-:W-:Y:S02]  /*2d080*/  STSM.16.M88.4 [R2], R12 ;  /* 0x0000000c02007844 */ /* 0x000fe40000000200 */
[----:B------:R-:W-:Y:S06]  /*2d090*/  BAR.SYNC.DEFER_BLOCKING 0x0 ;  /* 0x0000000000007b1d */ /* 0x000fec0000010000 */
[----:B0-----:R-:W-:Y:S04]  /*2d0a0*/  STL.64 [R1+0x1128], R10 ;  /* 0x0011280a01007387 */ /* 0x001fe80000100a00 */
[----:B------:R-:W-:Y:S04]  /*2d0b0*/  STL.64 [R1+0x1120], R8 ;  /* 0x0011200801007387 */ /* 0x000fe80000100a00 */
[----:B------:R-:W0:Y:S01]  /*2d0c0*/  LDS.128 R4, [R0] ;  /* 0x0000000000047984 */ /* 0x000e220000000c00 */
[----:B------:R-:W-:Y:S06]  /*2d0d0*/  BAR.SYNC.DEFER_BLOCKING 0x0 ;  /* 0x0000000000007b1d */ /* 0x000fec0000010000 */
[----:B------:R-:W-:Y:S04]  /*2d0e0*/  STSM.16.M88.4 [R2], R24 ;  /* 0x0000001802007844 */ /* 0x000fe80000000200 */
[----:B0-----:R-:W-:Y:S04]  /*2d0f0*/  STL.64 [R1+0x160], R4 ;  /* 0x0001600401007387 */ /* 0x001fe80000100a00 */
[----:B------:R-:W-:Y:S01]  /*2d100*/  STL.64 [R1+0x168], R6 ;  /* 0x0001680601007387 */ /* 0x000fe20000100a00 */
[----:B------:R-:W-:Y:S06]  /*2d110*/  BAR.SYNC.DEFER_BLOCKING 0x0 ;  /* 0x0000000000007b1d */ /* 0x000fec0000010000 */
[----:B------:R-:W0:Y:S02]  /*2d120*/  LDS.128 R4, [R0] ;  /* 0x0000000000047984 */ /* 0x000e240000000c00 */
[----:B------:R-:W-:Y:S06]  /*2d130*/  BAR.SYNC.DEFER_BLOCKING 0x0 ;  /* 0x0000000000007b1d */ /* 0x000fec0000010000 */
[----:B0-----:R-:W-:Y:S04]  /*2d140*/  STL.64 [R1+0x170], R4 ;  /* 0x0001700401007387 */ /* 0x001fe80000100a00 */
[----:B------:R-:W-:Y:S04]  /*2d150*/  STL.64 [R1+0x178], R6 ;  /* 0x0001780601007387 */ /* 0x000fe80000100a00 */
[----:B--2---:R-:W-:Y:S01]  /*2d160*/  STSM.16.M88.4 [R2], R16 ;  /* 0x0000001002007844 */ /* 0x004fe20000000200 */
[----:B------:R-:W-:Y:S06]  /*2d170*/  BAR.SYNC.DEFER_BLOCKING 0x0 ;  /* 0x0000000000007b1d */ /* 0x000fec0000010000 */
[----:B------:R-:W0:Y:S02]  /*2d180*/  LDS.128 R4, [R0] ;  /* 0x0000000000047984 */ /* 0x000e240000000c00 */
[----:B------:R-:W-:Y:S06]  /*2d190*/  BAR.SYNC.DEFER_BLOCKING 0x0 ;  /* 0x0000000000007b1d */ /* 0x000fec0000010000 */
[----:B------:R-:W-:Y:S02]  /*2d1a0*/  STSM.16.M88.4 [R2], R20 ;  /* 0x0000001402007844 */ /* 0x000fe40000000200 */
[----:B------:R-:W-:Y:S06]  /*2d1b0*/  BAR.SYNC.DEFER_BLOCKING 0x0 ;  /* 0x0000000000007b1d */ /* 0x000fec0000010000 */
[----:B0-----:R-:W-:Y:S04]  /*2d1c0*/  STL.64 [R1+0x20], R4 ;  /* 0x0000200401007387 */ /* 0x001fe80000100a00 */
[----:B------:R-:W-:Y:S04]  /*2d1d0*/  STL.64 [R1+0x28], R6 ;  /* 0x0000280601007387 */ /* 0x000fe80000100a00 */
[----:B------:R-:W2:Y:S04]  /*2d1e0*/  LDL.LU R24, [R1+0x50] ;  /* 0x0000500001187983 */ /* 0x000ea80000300800 */
[----:B------:R-:W2:Y:S04]  /*2d1f0*/  LDL.LU R25, [R1+0x54] ;  /* 0x0000540001197983 */ /* 0x000ea80000300800 */
[----:B------:R-:W2:Y:S04]  /*2d200*/  LDL.LU R26, [R1+0x58] ;  /* 0x00005800011a7983 */ /* 0x000ea80000300800 */
[----:B------:R-:W2:Y:S04]  /*2d210*/  LDL.LU R27, [R1+0x5c] ;  /* 0x00005c00011b7983 */ /* 0x000ea80000300800 */
[----:B------:R-:W0:Y:S01]  /*2d220*/  LDS.128 R12, [R0] ;  /* 0x00000000000c7984 */ /* 0x000e220000000c00 */
[----:B------:R-:W-:Y:S06]  /*2d230*/  BAR.SYNC.DEFER_BLOCKING 0x0 ;  /* 0x0000000000007b1d */ /* 0x000fec0000010000 */
[----:B--2---:R-:W-:Y:S04]  /*2d240*/  STL.64 [R1+0x1230], R26 ;  /* 0x0012301a01007387 */ /* 0x004fe80000100a00 */
[----:B------:R1:W-:Y:S04]  /*2d250*/  STL.64 [R1+0x1228], R24 ;  /* 0x0012281801007387 */ /* 0x0003e80000100a00 */
[----:B-1----:R-:W2:Y:S04]  /*2d260*/  LDL.LU R24, [R1+0x40] ;  /* 0x0000400001187983 */ /* 0x002ea80000300800 */
[----:B------:R-:W2:Y:S04]  /*2d270*/  LDL.LU R25, [R1+0x44] ;  /* 0x0000440001197983 */ /* 0x000ea80000300800 */
[----:B------:R-:W2:Y:S04]  /*2d280*/  LDL.LU R26, [R1+0x48] ;  /* 0x00004800011a7983 */ /* 0x000ea80000300800 */
[----:B------:R-:W2:Y:S04]  /*2d290*/  LDL.LU R27, [R1+0x4c] ;  /* 0x00004c00011b7983 */ /* 0x000ea80000300800 */
[----:B--2---:R-:W-:Y:S04]  /*2d2a0*/  STL.64 [R1+0x1240], R26 ;  /* 0x0012401a01007387 */ /* 0x004fe80000100a00 */
[----:B------:R1:W-:Y:S04]  /*2d2b0*/  STL.64 [R1+0x1238], R24 ;  /* 0x0012381801007387 */ /* 0x0003e80000100a00 */
[----:B-1----:R-:W2:Y:S04]  /*2d2c0*/  LDL.LU R24, [R1+0x30] ;  /* 0x0000300001187983 */ /* 0x002ea80000300800 */
[----:B------:R-:W2:Y:S04]  /*2d2d0*/  LDL.LU R25, [R1+0x34] ;  /* 0x0000340001197983 */ /* 0x000ea80000300800 */
[----:B------:R-:W2:Y:S04]  /*2d2e0*/  LDL.LU R26, [R1+0x38] ;  /* 0x00003800011a7983 */ /* 0x000ea80000300800 */
[----:B------:R-:W2:Y:S04]  /*2d2f0*/  LDL.LU R27, [R1+0x3c] ;  /* 0x00003c00011b7983 */ /* 0x000ea80000300800 */
        /* <DEDUP_REMOVED lines=16> */
[----:B0-----:R-:W-:Y:S04]  /*2d400*/  STL.64 [R1+0x1138], R14 ;  /* 0x0011380e01007387 */ /* 0x001fe80000100a00 */
[----:B------:R0:W-:Y:S04]  /*2d410*/  STL.64 [R1+0x1130], R12 ;  /* 0x0011300c01007387 */ /* 0x0001e80000100a00 */
[----:B0-----:R-:W3:Y:S04]  /*2d420*/  LDL.LU R12, [R1+0x60] ;  /* 0x00006000010c7983 */ /* 0x001ee80000300800 */
[----:B------:R-:W3:Y:S04]  /*2d430*/  LDL.LU R13, [R1+0x64] ;  /* 0x00006400010d7983 */ /* 0x000ee80000300800 */
[----:B------:R-:W3:Y:S04]  /*2d440*/  LDL.LU R14, [R1+0x68] ;  /* 0x00006800010e7983 */ /* 0x000ee80000300800 */
[----:B------:R-:W3:Y:S04]  /*2d450*/  LDL.LU R15, [R1+0x6c] ;  /* 0x00006c00010f7983 */ /* 0x000ee80000300800 */
[----:B--2---:R-:W-:Y:S01]  /*2d460*/  STSM.16.M88.4 [R2], R24 ;  /* 0x0000001802007844 */ /* 0x004fe20000000200 */
[----:B------:R-:W-:Y:S06]  /*2d470*/  BAR.SYNC.DEFER_BLOCKING 0x0 ;  /* 0x0000000000007b1d */ /* 0x000fec0000010000 */
[----:B------:R-:W0:Y:S04]  /*2d480*/  LDS.128 R24, [R0] ;  /* 0x0000000000187984 */ /* 0x000e280000000c00 */
[----:B0-----:R-:W-:Y:S04]  /*2d490*/  STL.64 [R1+0x30], R24 ;  /* 0x0000301801007387 */ /* 0x001fe80000100a00 */
[----:B------:R0:W-:Y:S04]  /*2d4a0*/  STL.64 [R1+0x38], R26 ;  /* 0x0000381a01007387 */ /* 0x0001e80000100a00 */
[----:B0-----:R-:W2:Y:S04]  /*2d4b0*/  LDL.LU.64 R26, [R1+0x1240] ;  /* 0x00124000011a7983 */ /* 0x001ea80000300a00 */
[----:B------:R-:W2:Y:S01]  /*2d4c0*/  LDL.LU.64 R24, [R1+0x1238] ;  /* 0x0012380001187983 */ /* 0x000ea20000300a00 */
[----:B------:R-:W-:Y:S06]  /*2d4d0*/  BAR.SYNC.DEFER_BLOCKING 0x0 ;  /* 0x0000000000007b1d */ /* 0x000fec0000010000 */
[----:B--2---:R-:W-:Y:S02]  /*2d4e0*/  STSM.16.M88.4 [R2], R24 ;  /* 0x0000001802007844 */ /* 0x004fe40000000200 */
[----:B------:R-:W-:Y:S06]  /*2d4f0*/  BAR.SYNC.DEFER_BLOCKING 0x0 ;  /* 0x0000000000007b1d */ /* 0x000fec0000010000 */
[----:B------:R-:W0:Y:S02]  /*2d500*/  LDS.128 R24, [R0] ;  /* 0x0000000000187984 */ /* 0x000e240000000c00 */
[----:B------:R-:W-:Y:S06]  /*2d510*/  BAR.SYNC.DEFER_BLOCKING 0x0 ;  /* 0x0000000000007b1d */ /* 0x000fec0000010000 */
[----:B0-----:R-:W-:Y:S04]  /*2d520*/  STL.64 [R1+0x40], R24 ;  /* 0x0000401801007387 */ /* 0x001fe80000100a00 */
[----:B------:R0:W-:Y:S04]  /*2d530*/  STL.64 [R1+0x48], R26 ;  /* 0x0000481a01007387 */ /* 0x0001e80000100a00 */
[----:B0-----:R-:W2:Y:S04]  /*2d540*/  LDL.LU.64 R26, [R1+0x1230] ;  /* 0x00123000011a7983 */ /* 0x001ea80000300a00 */
[----:B------:R-:W2:Y:S04]  /*2d550*/  LDL.LU.64 R24, [R1+0x1228] ;  /* 0x0012280001187983 */ /* 0x000ea80000300a00 */
[----:B---3--:R-:W-:Y:S01]  /*2d560*/  STSM.16.M88.4 [R2], R12 ;  /* 0x0000000c02007844 */ /* 0x008fe20000000200 */
        /* <DEDUP_REMOVED lines=27> */
[----:B------:R-:W-:Y:S04]  /*2d720*/  STSM.16.M88.4 [R2], R20 ;  /* 0x0000001402007844 */ /* 0x000fe80000000200 */
[----:B0-----:R-:W-:Y:S04]  /*2d730*/  STL.64 [R1+0xa0], R4 ;  /* 0x0000a00401007387 */ /* 0x001fe80000100a00 */
[----:B------:R-:W-:Y:S04]  /*2d740*/  STL.64 [R1+0xa8], R6 ;  /* 0x0000a80601007387 */ /* 0x000fe80000100a00 */
[----:B------:R-:W2:Y:S04]  /*2d750*/  LDL.LU R12, [R1+0xe0] ;  /* 0x0000e000010c7983 */ /* 0x000ea80000300800 */
[----:B------:R-:W2:Y:S04]  /*2d760*/  LDL.LU R13, [R1+0xe4] ;  /* 0x0000e400010d7983 */ /* 0x000ea80000300800 */
[----:B------:R-:W3:Y:S04]  /*2d770*/  LDL.LU R14, [R1+0xe8] ;  /* 0x0000e800010e7983 */ /* 0x000ee80000300800 */
[----:B------:R-:W3:Y:S01]  /*2d780*/  LDL.LU R15, [R1+0xec] ;  /* 0x0000ec00010f7983 */ /* 0x000ee20000300800 */
[----:B------:R-:W-:Y:S06]  /*2d790*/  BAR.SYNC.DEFER_BLOCKING 0x0 ;  /* 0x0000000000007b1d */ /* 0x000fec0000010000 */
        /* <DEDUP_REMOVED lines=13> */
[----:B--2---:R-:W-:Y:S04]  /*2d870*/  STL.64 [R1+0x1218], R12 ;  /* 0x0012180c01007387 */ /* 0x004fe80000100a00 */
[----:B------:R-:W0:Y:S04]  /*2d880*/  LDS.128 R12, [R0] ;  /* 0x00000000000c7984 */ /* 0x000e280000000c00 */
[----:B------:R-:W2:Y:S04]  /*2d890*/  LDL.LU R24, [R1+0xd0] ;  /* 0x0000d00001187983 */ /* 0x000ea80000300800 */
[----:B------:R-:W2:Y:S04]  /*2d8a0*/  LDL.LU R25, [R1+0xd4] ;  /* 0x0000d40001197983 */ /* 0x000ea80000300800 */
[----:B------:R-:W2:Y:S04]  /*2d8b0*/  LDL.LU R26, [R1+0xd8] ;  /* 0x0000d800011a7983 */ /* 0x000ea80000300800 */
[----:B------:R-:W2:Y:S04]  /*2d8c0*/  LDL.LU R27, [R1+0xdc] ;  /* 0x0000dc00011b7983 */ /* 0x000ea80000300800 */
[----:B------:R-:W3:Y:S04]  /*2d8d0*/  LDL.LU R8, [R1+0xf0] ;  /* 0x0000f00001087983 */ /* 0x000ee80000300800 */
[----:B------:R-:W3:Y:S04]  /*2d8e0*/  LDL.LU R9, [R1+0xf4] ;  /* 0x0000f40001097983 */ /* 0x000ee80000300800 */
[----:B------:R-:W3:Y:S04]  /*2d8f0*/  LDL.LU R10, [R1+0xf8] ;  /* 0x0000f800010a7983 */ /* 0x000ee80000300800 */
[----:B------:R-:W3:Y:S04]  /*2d900*/  LDL.LU R11, [R1+0xfc] ;  /* 0x0000fc00010b7983 */ /* 0x000ee80000300800 */
        /* <DEDUP_REMOVED lines=12> */
[----:B0-----:R-:W-:Y:S04]  /*2d9d0*/  STL.64 [R1+0x50], R12 ;  /* 0x0000500c01007387 */ /* 0x001fe80000100a00 */
[----:B------:R0:W-:Y:S01]  /*2d9e0*/  STL.64 [R1+0x58], R14 ;  /* 0x0000580e01007387 */ /* 0x0001e20000100a00 */
[----:B------:R-:W-:Y:S06]  /*2d9f0*/  BAR.SYNC.DEFER_BLOCKING 0x0 ;  /* 0x0000000000007b1d */ /* 0x000fec0000010000 */
[----:B0-----:R-:W2:Y:S04]  /*2da00*/  LDL.LU.64 R14, [R1+0x1220] ;  /* 0x00122000010e7983 */ /* 0x001ea80000300a00 */
[----:B------:R-:W2:Y:S04]  /*2da10*/  LDL.LU.64 R12, [R1+0x1218] ;  /* 0x00121800010c7983 */ /* 0x000ea80000300a00 */
        /* <DEDUP_REMOVED lines=20> */
[----:B------:R-:W-:Y:S04]  /*2db60*/  STSM.16.M88.4 [R2], R24 ;  /* 0x0000001802007844 */ /* 0x000fe80000000200 */
[----:B0-----:R-:W-:Y:S04]  /*2db70*/  STL.64 [R1+0xe0], R12 ;  /* 0x0000e00c01007387 */ /* 0x001fe80000100a00 */
[----:B------:R-:W-:Y:S01]  /*2db80*/  STL.64 [R1+0xe8], R14 ;  /* 0x0000e80e01007387 */ /* 0x000fe20000100a00 */
[----:B------:R-:W-:Y:S06]  /*2db90*/  BAR.SYNC.DEFER_BLOCKING 0x0 ;  /* 0x0000000000007b1d */ /* 0x000fec0000010000 */
[----:B------:R-:W0:Y:S02]  /*2dba0*/  LDS.128 R12, [R0] ;  /* 0x00000000000c7984 */ /* 0x000e240000000c00 */
[----:B------:R-:W-:Y:S06]  /*2dbb0*/  BAR.SYNC.DEFER_BLOCKING 0x0 ;  /* 0x0000000000007b1d */ /* 0x000fec0000010000 */
[----:B---3--:R-:W-:Y:S02]  /*2dbc0*/  STSM.16.M88.4 [R2], R8 ;  /* 0x0000000802007844 */ /* 0x008fe40000000200 */
        /* <DEDUP_REMOVED lines=201> */
[----:B------:R1:W-:Y:S04]  /*2e860*/  STSM.16.M88.4 [R2], R20 ;  /* 0x0000001402007844 */ /* 0x0003e80000000200 */
[----:B0-----:R-:W-:Y:S04]  /*2e870*/  STL.64 [R1+0x230], R4 ;  /* 0x0002300401007387 */ /* 0x001fe80000100a00 */
[----:B------:R-:W-:Y:S04]  /*2e880*/  STL.64 [R1+0x238], R6 ;  /* 0x0002380601007387 */ /* 0x000fe80000100a00 */
[----:B-1----:R-:W2:Y:S04]  /*2e890*/  LDL.LU R20, [R1+0x440] ;  /* 0x0004400001147983 */ /* 0x002ea80000300800 */
[----:B------:R-:W2:Y:S04]  /*2e8a0*/  LDL.LU R21, [R1+0x444] ;  /* 0x0004440001157983 */ /* 0x000ea80000300800 */
[----:B------:R-:W2:Y:S04]  /*2e8b0*/  LDL.LU R22, [R1+0x448] ;  /* 0x0004480001167983 */ /* 0x000ea80000300800 */
[----:B------:R-:W2:Y:S04]  /*2e8c0*/  LDL.LU R23, [R1+0x44c] ;  /* 0x00044c0001177983 */ /* 0x000ea80000300800 */
[----:B------:R-:W3:Y:S04]  /*2e8d0*/  LDL.LU R12, [R1+0x470] ;  /* 0x00047000010c7983 */ /* 0x000ee80000300800 */
[----:B------:R-:W3:Y:S04]  /*2e8e0*/  LDL.LU R13, [R1+0x474] ;  /* 0x00047400010d7983 */ /* 0x000ee80000300800 */
[----:B------:R-:W2:Y:S04]  /*2e8f0*/  LDL.LU R14, [R1+0x478] ;  /* 0x00047800010e7983 */ /* 0x000ea80000300800 */
[----:B------:R-:W2:Y:S01]  /*2e900*/  LDL.LU R15, [R1+0x47c] ;  /* 0x00047c00010f7983 */ /* 0x000ea20000300800 */
[----:B------:R-:W-:Y:S06]  /*2e910*/  BAR.SYNC.DEFER_BLOCKING 0x0 ;  /* 0x0000000000007b1d */ /* 0x000fec0000010000 */
[----:B--2---:R-:W-:Y:S04]  /*2e920*/  STL.64 [R1+0x1180], R14 ;  /* 0x0011800e01007387 */ /* 0x004fe80000100a00 */
[----:B---3--:R0:W-:Y:S04]  /*2e930*/  STL.64 [R1+0x1178], R12 ;  /* 0x0011780c01007387 */ /* 0x0081e80000100a00 */
[----:B0-----:R-:W2:Y:S04]  /*2e940*/  LDL.LU R12, [R1+0x450] ;  /* 0x00045000010c7983 */ /* 0x001ea80000300800 */
[----:B------:R-:W2:Y:S04]  /*2e950*/  LDL.LU R13, [R1+0x454] ;  /* 0x00045400010d7983 */ /* 0x000ea80000300800 */
[----:B------:R-:W3:Y:S04]  /*2e960*/  LDL.LU R14, [R1+0x458] ;  /* 0x00045800010e7983 */ /* 0x000ee80000300800 */
[----:B------:R-:W3:Y:S04]  /*2e970*/  LDL.LU R15, [R1+0x45c] ;  /* 0x00045c00010f7983 */ /* 0x000ee80000300800 */
[----:B---3--:R-:W-:Y:S04]  /*2e980*/  STL.64 [R1+0x1190], R14 ;  /* 0x0011900e01007387 */ /* 0x008fe80000100a00 */
[----:B--2---:R-:W-:Y:S04]  /*2e990*/  STL.64 [R1+0x1188], R12 ;  /* 0x0011880c01007387 */ /* 0x004fe80000100a00 */
[----:B------:R-:W0:Y:S01]  /*2e9a0*/  LDS.128 R12, [R0] ;  /* 0x00000000000c7984 */ /* 0x000e220000000c00 */
[----:B------:R-:W-:Y:S06]  /*2e9b0*/  BAR.SYNC.DEFER_BLOCKING 0x0 ;  /* 0x0000000000007b1d */ /* 0x000fec0000010000 */
[----:B------:R-:W2:Y:S04]  /*2e9c0*/  LDL.LU R24, [R1+0x460] ;  /* 0x0004600001187983 */ /* 0x000ea80000300800 */
[----:B------:R-:W2:Y:S04]  /*2e9d0*/  LDL.LU R25, [R1+0x464] ;  /* 0x0004640001197983 */ /* 0x000ea80000300800 */
[----:B------:R-:W2:Y:S04]  /*2e9e0*/  LDL.LU R26, [R1+0x468] ;  /* 0x00046800011a7983 */ /* 0x000ea80000300800 */
[----:B------:R-:W2:Y:S04]  /*2e9f0*/  LDL.LU R27, [R1+0x46c] ;  /* 0x00046c00011b7983 */ /* 0x000ea80000300800 */
[----:B------:R1:W-:Y:S04]  /*2ea00*/  STSM.16.M88.4 [R2], R20 ;  /* 0x0000001402007844 */ /* 0x0003e80000000200 */
[----:B------:R-:W3:Y:S04]  /*2ea10*/  LDL.LU R8, [R1+0x4d0] ;  /* 0x0004d00001087983 */ /* 0x000ee80000300800 */
[----:B------:R-:W3:Y:S04]  /*2ea20*/  LDL.LU R9, [R1+0x4d4] ;  /* 0x0004d40001097983 */ /* 0x000ee80000300800 */
[----:B------:R-:W3:Y:S04]  /*2ea30*/  LDL.LU R10, [R1+0x4d8] ;  /* 0x0004d800010a7983 */ /* 0x000ee80000300800 */
[----:B------:R-:W3:Y:S01]  /*2ea40*/  LDL.LU R11, [R1+0x4dc] ;  /* 0x0004dc00010b7983 */ /* 0x000ee20000300800 */
[----:B------:R-:W-:Y:S06]  /*2ea50*/  BAR.SYNC.DEFER_BLOCKING 0x0 ;  /* 0x0000000000007b1d */ /* 0x000fec0000010000 */
        /* <DEDUP_REMOVED lines=9> */
[----:B------:R-:W-:Y:S04]  /*2eaf0*/  STL.64 [R1+0x208], R14 ;  /* 0x0002080e01007387 */ /* 0x000fe80000100a00 */
[----:B------:R-:W0:Y:S04]  /*2eb00*/  LDS.128 R12, [R0] ;  /* 0x00000000000c7984 */ /* 0x000e280000000c00 */
[----:B-1----:R-:W2:Y:S04]  /*2eb10*/  LDL.LU R20, [R1+0x550] ;  /* 0x0005500001147983 */ /* 0x002ea80000300800 */
[----:B------:R-:W2:Y:S04]  /*2eb20*/  LDL.LU R21, [R1+0x554] ;  /* 0x0005540001157983 */ /* 0x000ea80000300800 */
[----:B------:R-:W2:Y:S04]  /*2eb30*/  LDL.LU R22, [R1+0x558] ;  /* 0x0005580001167983 */ /* 0x000ea80000300800 */
[----:B------:R-:W2:Y:S01]  /*2eb40*/  LDL.LU R23, [R1+0x55c] ;  /* 0x00055c0001177983 */ /* 0x000ea20000300800 */
[----:B------:R-:W-:Y:S06]  /*2eb50*/  BAR.SYNC.DEFER_BLOCKING 0x0 ;  /* 0x0000000000007b1d */ /* 0x000fec0000010000 */
[----:B0-----:R-:W-:Y:S04]  /*2eb60*/  STL.64 [R1+0x250], R12 ;  /* 0x0002500c01007387 */ /* 0x001fe80000100a00 */
[----:B------:R0:W-:Y:S04]  /*2eb70*/  STL.64 [R1+0x258], R14 ;  /* 0x0002580e01007387 */ /* 0x0001e80000100a00 */
        /* <DEDUP_REMOVED lines=32> */
[----:B------:R1:W-:Y:S04]  /*2ed80*/  STSM.16.M88.4 [R2], R16 ;  /* 0x0000001002007844 */ /* 0x0003e80000000200 */
[----:B0-----:R-:W-:Y:S04]  /*2ed90*/  STL.64 [R1+0x2a0], R4 ;  /* 0x0002a00401007387 */ /* 0x001fe80000100a00 */
[----:B------:R-:W-:Y:S01]  /*2eda0*/  STL.64 [R1+0x2a8], R6 ;  /* 0x0002a80601007387 */ /* 0x000fe20000100a00 */
[----:B------:R-:W-:Y:S06]  /*2edb0*/  BAR.SYNC.DEFER_BLOCKING 0x0 ;  /* 0x0000000000007b1d */ /* 0x000fec0000010000 */
[----:B-1----:R-:W2:Y:S04]  /*2edc0*/  LDL.LU R16, [R1+0x570] ;  /* 0x0005700001107983 */ /* 0x002ea80000300800 */
[----:B------:R-:W2:Y:S04]  /*2edd0*/  LDL.LU R17, [R1+0x574] ;  /* 0x0005740001117983 */ /* 0x000ea80000300800 */
[----:B------:R-:W2:Y:S04]  /*2ede0*/  LDL.LU R18, [R1+0x578] ;  /* 0x0005780001127983 */ /* 0x000ea80000300800 */
[----:B------:R-:W2:Y:S04]  /*2edf0*/  LDL.LU R19, [R1+0x57c] ;  /* 0x00057c0001137983 */ /* 0x000ea80000300800 */
[----:B------:R-:W0:Y:S01]  /*2ee00*/  LDS.128 R4, [R0] ;  /* 0x0000000000047984 */ /* 0x000e220000000c00 */
[----:B------:R-:W-:Y:S06]  /*2ee10*/  BAR.SYNC.DEFER_BLOCKING 0x0 ;  /* 0x0000000000007b1d */ /* 0x000fec0000010000 */
[----:B------:R-:W-:Y:S04]  /*2ee20*/  STSM.16.M88.4 [R2], R20 ;  /* 0x0000001402007844 */ /* 0x000fe80000000200 */
[----:B0-----:R-:W-:Y:S04]  /*2ee30*/  STL.64 [R1+0x2b0], R4 ;  /* 0x0002b00401007387 */ /* 0x001fe80000100a00 */
[----:B------:R-:W-:Y:S04]  /*2ee40*/  STL.64 [R1+0x2b8], R6 ;  /* 0x0002b80601007387 */ /* 0x000fe80000100a00 */
[----:B------:R-:W3:Y:S04]  /*2ee50*/  LDL.LU R12, [R1+0x6b0] ;  /* 0x0006b000010c7983 */ /* 0x000ee80000300800 */
[----:B------:R-:W3:Y:S04]  /*2ee60*/  LDL.LU R13, [R1+0x6b4] ;  /* 0x0006b400010d7983 */ /* 0x000ee80000300800 */
[----:B------:R-:W2:Y:S04]  /*2ee70*/  LDL.LU R14, [R1+0x6b8] ;  /* 0x0006b800010e7983 */ /* 0x000ea80000300800 */
[----:B------:R-:W2:Y:S01]  /*2ee80*/  LDL.LU R15, [R1+0x6bc] ;  /* 0x0006bc00010f7983 */ /* 0x000ea20000300800 */
[----:B------:R-:W-:Y:S06]  /*2ee90*/  BAR.SYNC.DEFER_BLOCKING 0x0 ;  /* 0x0000000000007b1d */ /* 0x000fec0000010000 */
[----:B------:R-:W0:Y:S02]  /*2eea0*/  LDS.128 R4, [R0] ;  /* 0x0000000000047984 */ /* 0x000e240000000c00 */
[----:B------:R-:W-:Y:S06]  /*2eeb0*/  BAR.SYNC.DEFER_BLOCKING 0x0 ;  /* 0x0000000000007b1d */ /* 0x000fec0000010000 */
[----:B--2---:R-:W-:Y:S04]  /*2eec0*/  STL.64 [R1+0x1160], R14 ;  /* 0x0011600e01007387 */ /* 0x004fe80000100a00 */
[----:B---3--:R1:W-:Y:S04]  /*2eed0*/  STL.64 [R1+0x1158], R12 ;  /* 0x0011580c01007387 */ /* 0x0083e80000100a00 */
[----:B-1----:R-:W2:Y:S04]  /*2eee0*/  LDL.LU R12, [R1+0x630] ;  /* 0x00063000010c7983 */ /* 0x002ea80000300800 */
[----:B------:R-:W2:Y:S04]  /*2eef0*/  LDL.LU R13, [R1+0x634] ;  /* 0x00063400010d7983 */ /* 0x000ea80000300800 */
[----:B------:R-:W3:Y:S04]  /*2ef00*/  LDL.LU R14, [R1+0x638] ;  /* 0x00063800010e7983 */ /* 0x000ee80000300800 */
[----:B------:R-:W3:Y:S04]  /*2ef10*/  LDL.LU R15, [R1+0x63c] ;  /* 0x00063c00010f7983 */ /* 0x000ee80000300800 */
[----:B------:R-:W-:Y:S01]  /*2ef20*/  STSM.16.M88.4 [R2], R16 ;  /* 0x0000001002007844 */ /* 0x000fe20000000200 */
[----:B------:R-:W-:Y:S06]  /*2ef30*/  BAR.SYNC.DEFER_BLOCKING 0x0 ;  /* 0x0000000000007b1d */ /* 0x000fec0000010000 */
[----:B---3--:R-:W-:Y:S04]  /*2ef40*/  STL.64 [R1+0x1170], R14 ;  /* 0x0011700e01007387 */ /* 0x008fe80000100a00 */
[----:B--2---:R-:W-:Y:S04]  /*2ef50*/  STL.64 [R1+0x1168], R12 ;  /* 0x0011680c01007387 */ /* 0x004fe80000100a00 */
[----:B------:R-:W1:Y:S04]  /*2ef60*/  LDS.128 R12, [R0] ;  /* 0x00000000000c7984 */ /* 0x000e680000000c00 */
        /* <DEDUP_REMOVED lines=12> */
[----:B0-----:R0:W-:Y:S04]  /*2f030*/  STL.64 [R1+0x280], R4 ;  /* 0x0002800401007387 */ /* 0x0011e80000100a00 */
[----:B------:R1:W-:Y:S01]  /*2f040*/  STL.64 [R1+0x288], R6 ;  /* 0x0002880601007387 */ /* 0x0003e20000100a00 */
[----:B------:R-:W-:Y:S06]  /*2f050*/  BAR.SYNC.DEFER_BLOCKING 0x0 ;  /* 0x0000000000007b1d */ /* 0x000fec0000010000 */
[----:B0-----:R-:W2:Y:S04]  /*2f060*/  LDL.LU R4, [R1+0x8d0] ;  /* 0x0008d00001047983 */ /* 0x001ea80000300800 */
[----:B------:R-:W2:Y:S04]  /*2f070*/  LDL.LU R5, [R1+0x8d4] ;  /* 0x0008d40001057983 */ /* 0x000ea80000300800 */
[----:B-1----:R-:W2:Y:S04]  /*2f080*/  LDL.LU R6, [R1+0x8d8] ;  /* 0x0008d80001067983 */ /* 0x002ea80000300800 */
[----:B------:R-:W2:Y:S04]  /*2f090*/  LDL.LU R7, [R1+0x8dc] ;  /* 0x0008dc0001077983 */ /* 0x000ea80000300800 */
[----:B------:R-:W2:Y:S04]  /*2f0a0*/  LDL.LU R16, [R1+0x8c0] ;  /* 0x0008c00001107983 */ /* 0x000ea80000300800 */
[----:B------:R-:W2:Y:S04]  /*2f0b0*/  LDL.LU R17, [R1+0x8c4] ;  /* 0x0008c40001117983 */ /* 0x000ea80000300800 */
[----:B------:R-:W2:Y:S04]  /*2f0c0*/  LDL.LU R18, [R1+0x8c8] ;  /* 0x0008c80001127983 */ /* 0x000ea80000300800 */
[----:B------:R-:W2:Y:S04]  /*2f0d0*/  LDL.LU R19, [R1+0x8cc] ;  /* 0x0008cc0001137983 */ /* 0x000ea80000300800 */
[----:B------:R-:W-:Y:S04]  /*2f0e0*/  STL.64 [R1+0x2d0], R12 ;  /* 0x0002d00c01007387 */ /* 0x000fe80000100a00 */
        /* <DEDUP_REMOVED lines=32> */
[----:B------:R-:W0:Y:S01]  /*2f2f0*/  LDS.128 R8, [R0] ;  /* 0x0000000000087984 */ /* 0x000e220000000c00 */
[----:B------:R-:W-:Y:S06]  /*2f300*/  BAR.SYNC.DEFER_BLOCKING 0x0 ;  /* 0x0000000000007b1d */ /* 0x000fec0000010000 */
[----:B------:R-:W-:Y:S02]  /*2f310*/  STSM.16.M88.4 [R2], R4 ;  /* 0x0000000402007844 */ /* 0x000fe40000000200 */
[----:B------:R-:W-:Y:S06]  /*2f320*/  BAR.SYNC.DEFER_BLOCKING 0x0 ;  /* 0x0000000000007b1d */ /* 0x000fec0000010000 */
[----:B------:R-:W1:Y:S02]  /*2f330*/  LDS.128 R4, [R0] ;  /* 0x0000000000047984 */ /* 0x000e640000000c00 */
[----:B------:R-:W-:Y:S06]  /*2f340*/  BAR.SYNC.DEFER_BLOCKING 0x0 ;  /* 0x0000000000007b1d */ /* 0x000fec0000010000 */
[----:B0-----:R-:W-:Y:S04]  /*2f350*/  STL.64 [R1+0x330], R8 ;  /* 0x0003300801007387 */ /* 0x001fe80000100a00 */
[----:B------:R-:W-:Y:S04]  /*2f360*/  STL.64 [R1+0x338], R10 ;  /* 0x0003380a01007387 */ /* 0x000fe80000100a00 */
[----:B------:R-:W2:Y:S04]  /*2f370*/  LDL.LU R21, [R1+0x8e4] ;  /* 0x0008e40001157983 */ /* 0x000ea80000300800 */
[----:B------:R-:W2:Y:S04]  /*2f380*/  LDL.LU R22, [R1+0x8e8] ;  /* 0x0008e80001167983 */ /* 0x000ea80000300800 */
[----:B------:R-:W2:Y:S04]  /*2f390*/  LDL.LU R23, [R1+0x8ec] ;  /* 0x0008ec0001177983 */ /* 0x000ea80000300800 */
[----:B------:R0:W-:Y:S04]  /*2f3a0*/  STSM.16.M88.4 [R2], R16 ;  /* 0x0000001002007844 */ /* 0x0001e80000000200 */
[----:B-1----:R-:W-:Y:S04]  /*2f3b0*/  STL.64 [R1+0x310], R4 ;  /* 0x0003100401007387 */ /* 0x002fe80000100a00 */
[----:B------:R-:W-:Y:S04]  /*2f3c0*/  STL.64 [R1+0x318], R6 ;  /* 0x0003180601007387 */ /* 0x000fe80000100a00 */
[----:B0-----:R-:W3:Y:S04]  /*2f3d0*/  LDL.LU R16, [R1+0x910] ;  /* 0x0009100001107983 */ /* 0x001ee80000300800 */
        /* <DEDUP_REMOVED lines=10> */
[----:B------:R-:W2:Y:S04]  /*2f480*/  LDL.LU R18, [R1+0x8f8] ;  /* 0x0008f80001127983 */ /* 0x000ea80000300800 */
[----:B------:R-:W2:Y:S04]  /*2f490*/  LDL.LU R19, [R1+0x8fc] ;  /* 0x0008fc0001137983 */ /* 0x000ea80000300800 */
[----:B------:R-:W-:Y:S01]  /*2f4a0*/  STSM.16.M88.4 [R2], R20 ;  /* 0x0000001402007844 */ /* 0x000fe20000000200 */
[----:B------:R-:W-:Y:S06]  /*2f4b0*/  BAR.SYNC.DEFER_BLOCKING 0x0 ;  /* 0x0000000000007b1d */ /* 0x000fec0000010000 */
[----:B------:R-:W3:Y:S04]  /*2f4c0*/  LDL.LU R12, [R1+0x900] ;  /* 0x00090000010c7983 */ /* 0x000ee80000300800 */
[----:B------:R-:W1:Y:S01]  /*2f4d0*/  LDS.128 R20, [R0] ;  /* 0x0000000000147984 */ /* 0x000e620000000c00 */
[----:B------:R-:W-:Y:S06]  /*2f4e0*/  BAR.SYNC.DEFER_BLOCKING 0x0 ;  /* 0x0000000000007b1d */ /* 0x000fec0000010000 */
[----:B0-----:R0:W-:Y:S04]  /*2f4f0*/  STL.64 [R1+0x300], R4 ;  /* 0x0003000401007387 */ /* 0x0011e80000100a00 */
[----:B------:R0:W-:Y:S04]  /*2f500*/  STL.64 [R1+0x308], R6 ;  /* 0x0003080601007387 */ /* 0x0001e80000100a00 */
        /* <DEDUP_REMOVED lines=11> */
[----:B0-----:R-:W3:Y:S04]  /*2f5c0*/  LDL.LU R4, [R1+0x950] ;  /* 0x0009500001047983 */ /* 0x001ee80000300800 */
[----:B------:R-:W3:Y:S04]  /*2f5d0*/  LDL.LU R5, [R1+0x954] ;  /* 0x0009540001057983 */ /* 0x000ee80000300800 */
[----:B------:R-:W3:Y:S04]  /*2f5e0*/  LDL.LU R6, [R1+0x958] ;  /* 0x0009580001067983 */ /* 0x000ee80000300800 */
[----:B------:R-:W3:Y:S04]  /*2f5f0*/  LDL.LU R7, [R1+0x95c] ;  /* 0x00095c0001077983 */ /* 0x000ee80000300800 */
[----:B-1----:R0:W-:Y:S04]  /*2f600*/  STL.64 [R1+0x350], R20 ;  /* 0x0003501401007387 */ /* 0x0021e80000100a00 */
[----:B------:R1:W-:Y:S04]  /*2f610*/  STL.64 [R1+0x358], R22 ;  /* 0x0003581601007387 */ /* 0x0003e80000100a00 */
[----:B0-----:R-:W3:Y:S04]  /*2f620*/  LDL.LU R20, [R1+0x940] ;  /* 0x0009400001147983 */ /* 0x001ee80000300800 */
[----:B------:R-:W3:Y:S04]  /*2f630*/  LDL.LU R21, [R1+0x944] ;  /* 0x0009440001157983 */ /* 0x000ee80000300800 */
[----:B-1----:R-:W3:Y:S04]  /*2f640*/  LDL.LU R22, [R1+0x948] ;  /* 0x0009480001167983 */ /* 0x002ee80000300800 */
        /* <DEDUP_REMOVED lines=13> */
[----:B---3--:R-:W-:Y:S02]  /*2f720*/  STSM.16.M88.4 [R2], R12 ;  /* 0x0000000c02007844 */ /* 0x008fe40000000200 */
[----:B------:R-:W-:Y:S06]  /*2f730*/  BAR.SYNC.DEFER_BLOCKING 0x0 ;  /* 0x0000000000007b1d */ /* 0x000fec0000010000 */
[----:B------:R-:W1:Y:S02]  /*2f740*/  LDS.128 R12, [R0] ;  /* 0x00000000000c7984 */ /* 0x000e640000000c00 */
[----:B------:R-:W-:Y:S06]  /*2f750*/  BAR.SYNC.DEFER_BLOCKING 0x0 ;  /* 0x0000000000007b1d */ /* 0x000fec0000010000 */
[----:B------:R-:W-:Y:S02]  /*2f760*/  STSM.16.M88.4 [R2], R24 ;  /* 0x0000001802007844 */ /* 0x000fe40000000200 */
[----:B------:R-:W-:Y:S06]  /*2f770*/  BAR.SYNC.DEFER_BLOCKING 0x0 ;  /* 0x0000000000007b1d */ /* 0x000fec0000010000 */
[----:B------:R-:W2:Y:S02]  /*2f780*/  LDS.128 R24, [R0] ;  /* 0x0000000000187984 */ /* 0x000ea40000000c00 */
[----:B------:R-:W-:Y:S06]  /*2f790*/  BAR.SYNC.DEFER_BLOCKING 0x0 ;  /* 0x0000000000007b1d */ /* 0x000fec0000010000 */
[----:B------:R-:W-:Y:S02]  /*2f7a0*/  STSM.16.M88.4 [R2], R8 ;  /* 0x0000000802007844 */ /* 0x000fe40000000200 */
[----:B------:R-:W-:Y:S06]  /*2f7b0*/  BAR.SYNC.DEFER_BLOCKING 0x0 ;  /* 0x0000000000007b1d */ /* 0x000fec0000010000 */
[----:B------:R-:W3:Y:S02]  /*2f7c0*/  LDS.128 R8, [R0] ;  /* 0x0000000000087984 */ /* 0x000ee40000000c00 */
[----:B------:R-:W-:Y:S06]  /*2f7d0*/  BAR.SYNC.DEFER_BLOCKING 0x0 ;  /* 0x0000000000007b1d */ /* 0x000fec0000010000 */
[----:B------:R-:W-:Y:S02]  /*2f7e0*/  STSM.16.M88.4 [R2], R4 ;  /* 0x0000000402007844 */ /* 0x000fe40000000200 */
[----:B------:R-:W-:Y:S06]  /*2f7f0*/  BAR.SYNC.DEFER_BLOCKING 0x0 ;  /* 0x0000000000007b1d */ /* 0x000fec0000010000 */
[----:B0-----:R0:W-:Y:S04]  /*2f800*/  STL.64 [R1+0x340], R16 ;  /* 0x0003401001007387 */ /* 0x0011e80000100a00 */
[----:B------:R1:W-:Y:S04]  /*2f810*/  STL.64 [R1+0x348], R18 ;  /* 0x0003481201007387 */ /* 0x0003e80000100a00 */
[----:B0-----:R-:W4:Y:S04]  /*2f820*/  LDL.LU R16, [R1+0x1140] ;  /* 0x0011400001107983 */ /* 0x001f280000300800 */
[----:B-1----:R-:W4:Y:S04]  /*2f830*/  LDL R18, [R1+0xadc] ;  /* 0x000adc0001127983 */ /* 0x002f280000100800 */
[----:B------:R-:W-:Y:S04]  /*2f840*/  STL.64 [R1+0x370], R12 ;  /* 0x0003700c01007387 */ /* 0x000fe80000100a00 */
[----:B------:R0:W-:Y:S04]  /*2f850*/  STL.64 [R1+0x378], R14 ;  /* 0x0003780e01007387 */ /* 0x0001e80000100a00 */
[----:B------:R-:W1:Y:S01]  /*2f860*/  LDS.128 R4, [R0] ;  /* 0x0000000000047984 */ /* 0x000e620000000c00 */
[----:B------:R-:W-:Y:S06]  /*2f870*/  BAR.SYNC.DEFER_BLOCKING 0x0 ;  /* 0x0000000000007b1d */ /* 0x000fec0000010000 */
[----:B0-----:R-:W5:Y:S04]  /*2f880*/  LDL.LU.64 R14, [R1+0x1138] ;  /* 0x00113800010e7983 */ /* 0x001f680000300a00 */
[----:B------:R-:W5:Y:S04]  /*2f890*/  LDL.LU.64 R12, [R1+0x1130] ;  /* 0x00113000010c7983 */ /* 0x000f680000300a00 */
[----:B--2---:R-:W-:Y:S04]  /*2f8a0*/  STL.64 [R1+0x3a0], R24 ;  /* 0x0003a01801007387 */ /* 0x004fe80000100a00 */
[----:B------:R0:W-:Y:S04]  /*2f8b0*/  STL.64 [R1+0x3a8], R26 ;  /* 0x0003a81a01007387 */ /* 0x0001e80000100a00 */
[----:B0-----:R-:W2:Y:S01]  /*2f8c0*/  LDL.LU R27, [R1] ;  /* 0x00000000011b7983 */ /* 0x001ea20000300800 */
[----:B------:R-:W0:Y:S03]  /*2f8d0*/  LDC R26, c[0x0][0x3b4] ;  /* 0x0000ed00ff1a7b82 */ /* 0x000e260000000800 */
[----:B---3--:R-:W-:Y:S04]  /*2f8e0*/  STL.64 [R1+0x390], R8 ;  /* 0x0003900801007387 */ /* 0x008fe80000100a00 */
[----:B------:R3:W-:Y:S04]  /*2f8f0*/  STL.64 [R1+0x398], R10 ;  /* 0x0003980a01007387 */ /* 0x0007e80000100a00 */
[----:B---3--:R-:W3:Y:S04]  /*2f900*/  LDL.LU.64 R10, [R1+0x1128] ;  /* 0x00112800010a7983 */ /* 0x008ee80000300a00 */
[----:B------:R-:W2:Y:S04]  /*2f910*/  LDL.LU.64 R8, [R1+0x1120] ;  /* 0x0011200001087983 */ /* 0x000ea80000300a00 */
[----:B------:R-:W2:Y:S01]  /*2f920*/  LDL R17, [R1+0xae0] ;  /* 0x000ae00001117983 */ /* 0x000ea20000100800 */
[----:B-1----:R-:W-:-:S03]  /*2f930*/  IMAD.MOV.U32 R29, RZ, RZ, R7 ;  /* 0x000000ffff1d7224 */ /* 0x002fc600078e0007 */
[----:B------:R-:W-:Y:S04]  /*2f940*/  STL.64 [R1+0x380], R4 ;  /* 0x0003800401007387 */ /* 0x000fe80000100a00 */
[----:B------:R1:W-:Y:S04]  /*2f950*/  STL [R1+0x388], R6 ;  /* 0x0003880601007387 */ /* 0x0003e80000100800 */
[----:B-1----:R-:W3:Y:S04]  /*2f960*/  LDL.LU R6, [R1+0x1118] ;  /* 0x0011180001067983 */ /* 0x002ee80000300800 */
[----:B------:R-:W3:Y:S04]  /*2f970*/  LDL.LU.64 R4, [R1+0x1110] ;  /* 0x0011100001047983 */ /* 0x000ee80000300a00 */
[----:B------:R1:W-:Y:S04]  /*2f980*/  STL [R1+0x10fc], R29 ;  /* 0x0010fc1d01007387 */ /* 0x0003e80000100800 */
[----:B------:R-:W3:Y:S04]  /*2f990*/  LDL R19, [R1+0xaec] ;  /* 0x000aec0001137983 */ /* 0x000ee80000100800 */
[----:B------:R-:W3:Y:S04]  /*2f9a0*/  LDL R7, [R1+0xae8] ;  /* 0x000ae80001077983 */ /* 0x000ee80000100800 */
[----:B-1----:R-:W3:Y:S04]  /*2f9b0*/  LDL.LU R29, [R1+0xae4] ;  /* 0x000ae400011d7983 */ /* 0x002ee80000300800 */
[----:B------:R1:W-:Y:S02]  /*2f9c0*/  STSM.16.M88.4 [R2], R20 ;  /* 0x0000001402007844 */ /* 0x0003e40000000200 */
[----:B-1----:R-:W1:Y:S01]  /*2f9d0*/  LDC R21, c[0x0][0x3b4] ;  /* 0x0000ed00ff157b82 */ /* 0x002e620000000800 */
[----:B----4-:R-:W-:-:S02]  /*2f9e0*/  IMAD R28, R18, UR5, RZ ;  /* 0x00000005121c7c24 */ /* 0x010fc4000f8e02ff */
[----:B--2---:R-:W-:-:S05]  /*2f9f0*/  IMAD R20, R17, UR4, RZ ;  /* 0x0000000411147c24 */ /* 0x004fca000f8e02ff */
[----:B------:R-:W-:Y:S01]  /*2fa00*/  BAR.SYNC.DEFER_BLOCKING 0x0 ;  /* 0x0000000000007b1d */ /* 0x000fe20000010000 */
[----:B------:R-:W-:Y:S02]  /*2fa10*/  ISETP.GE.AND P1, PT, R17, UR10, PT ;  /* 0x0000000a11007c0c */ /* 0x000fe4000bf26270 */
[----:B-----5:R-:W-:Y:S02]  /*2fa20*/  LEA R22, P2, R20, UR6, 0x1 ;  /* 0x0000000614167c11 */ /* 0x020fe4000f8408ff */
[----:B------:R-:W-:Y:S01]  /*2fa30*/  ISETP.LT.AND P1, PT, R18, UR29, !P1 ;  /* 0x0000001d12007c0c */ /* 0x000fe2000cf21270 */
[----:B------:R-:W2:Y:S01]  /*2fa40*/  LDCU.64 UR4, c[0x0][0x390] ;  /* 0x00007200ff0477ac */ /* 0x000ea20008000a00 */
[----:B------:R-:W-:Y:S01]  /*2fa50*/  LEA.HI.X.SX32 R23, R20, UR7, 0x1, P2 ;  /* 0x0000000714177c11 */ /* 0x000fe200090f0eff */
[----:B------:R-:W4:Y:S02]  /*2fa60*/  LDCU.64 UR6, c[0x0][0x398] ;  /* 0x00007300ff0677ac */ /* 0x000f240008000a00 */
[----:B------:R-:W-:Y:S01]  /*2fa70*/  IMAD.WIDE R2, R28, 0x2, R22 ;  /* 0x000000021c027825 */ /* 0x000fe200078e0216 */
[----:B------:R-:W5:Y:S07]  /*2fa80*/  LDCU UR29, c[0x0][0x398] ;  /* 0x00007300ff1d77ac */ /* 0x000f6e0008000800 */
[----:B------:R0:W-:Y:S02]  /*2fa90*/  @P1 STG.E.U16 desc[UR8][R2.64], R27 ;  /* 0x0000001b02001986 */ /* 0x0001e4000c101508 */
[----:B0-----:R-:W0:Y:S01]  /*2faa0*/  LDC R3, c[0x0][0x3b4] ;  /* 0x0000ed00ff037b82 */ /* 0x001e220000000800 */
[----:B-1----:R-:W-:-:S05]  /*2fab0*/  IMAD R2, R21, 0x40, R20 ;  /* 0x0000004015027824 */ /* 0x002fca00078e0214 */
[----:B--2---:R-:W-:Y:S02]  /*2fac0*/  LEA R24, P2, R2, UR4, 0x1 ;  /* 0x0000000402187c11 */ /* 0x004fe4000f8408ff */
[----:B------:R-:W-:Y:S01]  /*2fad0*/  ISETP.GE.AND P1, PT, R18, UR11, PT ;  /* 0x0000000b12007c0c */ /* 0x000fe2000bf26270 */
[----:B------:R-:W1:Y:S01]  /*2fae0*/  LDCU.64 UR10, c[0x0][0x398] ;  /* 0x00007300ff0a77ac */ /* 0x000e620008000a00 */
[----:B------:R-:W-:Y:S01]  /*2faf0*/  LEA.HI.X.SX32 R25, R2, UR5, 0x1, P2 ;  /* 0x0000000502197c11 */ /* 0x000fe200090f0eff */
[----:B------:R-:W2:Y:S01]  /*2fb00*/  LDCU.64 UR4, c[0x0][0x390] ;  /* 0x00007200ff0477ac */ /* 0x000ea20008000a00 */
[----:B---3--:R-:W-:Y:S02]  /*2fb10*/  ISETP.LT.AND P3, PT, R19, UR24, !P1 ;  /* 0x0000001813007c0c */ /* 0x008fe4000cf61270 */
[----:B------:R-:W-:Y:S01]  /*2fb20*/  PRMT R21, R27, 0x7632, R21 ;  /* 0x000076321b157816 */ /* 0x000fe20000000015 */
[----:B------:R-:W3:Y:S01]  /*2fb30*/  LDCU UR24, c[0x0][0x398] ;  /* 0x00007300ff1877ac */ /* 0x000ee20008000800 */
[----:B0-----:R-:W-:-:S02]  /*2fb40*/  IMAD R20, R3, 0x40, R2 ;  /* 0x0000004003147824 */ /* 0x001fc400078e0202 */
[----:B------:R-:W-:-:S07]  /*2fb50*/  IMAD.WIDE R2, R28, 0x2, R24 ;  /* 0x000000021c027825 */ /* 0x000fce00078e0218 */
[----:B------:R2:W-:Y:S01]  /*2fb60*/  @P3 STG.E.U16 desc[UR8][R2.64], R21 ;  /* 0x0000001502003986 */ /* 0x0005e2000c101508 */
[----:B------:R-:W-:Y:S01]  /*2fb70*/  ISETP.LT.AND P3, PT, R7, UR22, !P1 ;  /* 0x0000001607007c0c */ /* 0x000fe2000cf61270 */
[----:B------:R-:W-:Y:S01]  /*2fb80*/  IMAD R26, R26, 0x40, R20 ;  /* 0x000000401a1a7824 */ /* 0x000fe200078e0214 */
[C---:B--2---:R-:W-:Y:S01]  /*2fb90*/  LEA R2, P2, R20.reuse, UR4, 0x1 ;  /* 0x0000000414027c11 */ /* 0x044fe2000f8408ff */
[----:B------:R-:W0:Y:S03]  /*2fba0*/  LDCU UR22, c[0x0][0x398] ;  /* 0x00007300ff1677ac */ /* 0x000e260008000800 */
[----:B------:R-:W-:Y:S01]  /*2fbb0*/  LEA.HI.X.SX32 R3, R20, UR5, 0x1, P2 ;  /* 0x0000000514037c11 */ /* 0x000fe200090f0eff */
[----:B------:R-:W2:Y:S02]  /*2fbc0*/  LDCU.64 UR4, c[0x0][0x390] ;  /* 0x00007200ff0477ac */ /* 0x000ea40008000a00 */
[----:B------:R-:W-:Y:S01]  /*2fbd0*/  IMAD.WIDE R20, R28, 0x2, R2 ;  /* 0x000000021c147825 */ /* 0x000fe200078e0202 */
[----:B------:R-:W-:Y:S01]  /*2fbe0*/  ISETP.LT.AND P1, PT, R29, UR20, !P1 ;  /* 0x000000141d007c0c */ /* 0x000fe2000cf21270 */
[----:B------:R-:W0:Y:S03]  /*2fbf0*/  LDCU UR20, c[0x0][0x398] ;  /* 0x00007300ff1477ac */ /* 0x000e260008000800 */
[----:B------:R2:W-:Y:S02]  /*2fc00*/  @P3 STG.E.U16 desc[UR8][R20.64], R16 ;  /* 0x0000001014003986 */ /* 0x0005e4000c101508 */
[C---:B--2---:R-:W-:Y:S01]  /*2fc10*/  LEA R20, P2, R26.reuse, UR4, 0x1 ;  /* 0x000000041a147c11 */ /* 0x044fe2000f8408ff */
[----:B------:R-:W2:Y:S03]  /*2fc20*/  LDCU UR4, c[0x0][0x39c] ;  /* 0x00007380ff0477ac */ /* 0x000ea60008000800 */
[----:B------:R-:W-:-:S02]  /*2fc30*/  LEA.HI.X.SX32 R21, R26, UR5, 0x1, P2 ;  /* 0x000000051a157c11 */ /* 0x000fc400090f0eff */
[----:B------:R-:W-:Y:S01]  /*2fc40*/  PRMT R16, R16, 0x7632, R16 ;  /* 0x0000763210107816 */ /* 0x000fe20000000010 */
[----:B------:R-:W-:-:S05]  /*2fc50*/  IMAD.WIDE R26, R28, 0x2, R20 ;  /* 0x000000021c1a7825 */ /* 0x000fca00078e0214 */
[----:B------:R0:W-:Y:S02]  /*2fc60*/  @P1 STG.E.U16 desc[UR8][R26.64], R16 ;  /* 0x000000101a001986 */ /* 0x0001e4000c101508 */
[----:B0-----:R-:W-:-:S05]  /*2fc70*/  VIADD R16, R18, 0x1 ;  /* 0x0000000112107836 */ /* 0x001fca0000000000 */
[----:B--2---:R-:W-:Y:S01]  /*2fc80*/  ISETP.GE.AND P1, PT, R16, UR4, PT ;  /* 0x0000000410007c0c */ /* 0x004fe2000bf26270 */
[----:B------:R-:W0:Y:S03]  /*2fc90*/  LDCU UR4, c[0x0][0x3b8] ;  /* 0x00007700ff0477ac */ /* 0x000e260008000800 */
[----:B------:R-:W-:Y:S01]  /*2fca0*/  ISETP.LT.AND P2, PT, R17, UR18, !P1 ;  /* 0x0000001211007c0c */ /* 0x000fe2000cf41270 */
[----:B------:R-:W2:Y:S01]  /*2fcb0*/  LDCU UR18, c[0x0][0x398] ;  /* 0x00007300ff1277ac */ /* 0x000ea20008000800 */
[----:B------:R-:W2:Y:S01]  /*2fcc0*/  LDL.LU R17, [R1+0x110c] ;  /* 0x00110c0001117983 */ /* 0x000ea20000300800 */
[----:B0-----:R-:W-:Y:S01]  /*2fcd0*/  VIADD R16, R28, UR4 ;  /* 0x000000041c107c36 */ /* 0x001fe20008000000 */
[----:B------:R-:W0:Y:S02]  /*2fce0*/  LDCU UR4, c[0x0][0x39c] ;  /* 0x00007380ff0477ac */ /* 0x000e240008000800 */
[----:B------:R-:W1:Y:S01]  /*2fcf0*/  LDL.LU R28, [R1+0xae0] ;  /* 0x000ae000011c7983 */ /* 0x000e620000300800 */
[----:B------:R-:W-:-:S06]  /*2fd00*/  IMAD.WIDE R26, R16, 0x2, R22 ;  /* 0x00000002101a7825 */ /* 0x000fcc00078e0216 */
[----:B------:R0:W-:Y:S01]  /*2fd10*/  @P2 STG.E.U16 desc[UR8][R26.64], R4 ;  /* 0x000000041a002986 */ /* 0x0001e2000c101508 */
[----:B------:R-:W-:Y:S01]  /*2fd20*/  ISETP.LT.AND P2, PT, R19, UR16, !P1 ;  /* 0x0000001013007c0c */ /* 0x000fe2000cf41270 */
[----:B------:R-:W1:Y:S01]  /*2fd30*/  LDCU UR16, c[0x0][0x398] ;  /* 0x00007300ff1077ac */ /* 0x000e620008000800 */
[----:B0-----:R-:W-:Y:S01]  /*2fd40*/  PRMT R4, R4, 0x7632, R4 ;  /* 0x0000763204047816 */ /* 0x001fe20000000004 */
[----:B------:R-:W-:-:S10]  /*2fd50*/  IMAD.WIDE R26, R16, 0x2, R24 ;  /* 0x00000002101a7825 */ /* 0x000fd400078e0218 */
[----:B------:R0:W-:Y:S01]  /*2fd60*/  @P2 STG.E.U16 desc[UR8][R26.64], R4 ;  /* 0x000000041a002986 */ /* 0x0001e2000c101508 */
[----:B------:R-:W-:Y:S01]  /*2fd70*/  ISETP.LT.AND P2, PT, R7, UR14, !P1 ;  /* 0x0000000e07007c0c */ /* 0x000fe2000cf41270 */
[----:B------:R-:W1:Y:S01]  /*2fd80*/  LDCU UR14, c[0x0][0x398] ;  /* 0x00007300ff0e77ac */ /* 0x000e620008000800 */
[----:B------:R-:W-:Y:S01]  /*2fd90*/  ISETP.LT.AND P1, PT, R29, UR12, !P1 ;  /* 0x0000000c1d007c0c */ /* 0x000fe2000cf21270 */
[----:B------:R-:W3:Y:S01]  /*2fda0*/  LDCU UR12, c[0x0][0x3b8] ;  /* 0x00007700ff0c77ac */ /* 0x000ee20008000800 */
[----:B0-----:R-:W-:Y:S01]  /*2fdb0*/  IMAD.WIDE R26, R16, 0x2, R2 ;  /* 0x00000002101a7825 */ /* 0x001fe200078e0202 */
[----:B------:R-:W-:-:S08]  /*2fdc0*/  PRMT R4, R8, 0x7632, R4 ;  /* 0x0000763208047816 */ /* 0x000fd00000000004 */
[----:B------:R0:W-:Y:S02]  /*2fdd0*/  @P2 STG.E.U16 desc[UR8][R26.64], R8 ;  /* 0x000000081a002986 */ /* 0x0001e4000c101508 */
[----:B0-----:R-:W-:-:S05]  /*2fde0*/  IMAD.WIDE R26, R16, 0x2, R20 ;  /* 0x00000002101a7825 */ /* 0x001fca00078e0214 */
[----:B------:R0:W-:Y:S02]  /*2fdf0*/  @P1 STG.E.U16 desc[UR8][R26.64], R4 ;  /* 0x000000041a001986 */ /* 0x0001e4000c101508 */
[----:B0-----:R-:W-:-:S05]  /*2fe00*/  VIADD R4, R18, 0x2 ;  /* 0x0000000212047836 */ /* 0x001fca0000000000 */
[----:B------:R-:W-:Y:S01]  /*2fe10*/  ISETP.GE.AND P1, PT, R4, UR4, PT ;  /* 0x0000000404007c0c */ /* 0x000fe2000bf26270 */
[----:B---3--:R-:W-:Y:S01]  /*2fe20*/  VIADD R4, R16, UR12 ;  /* 0x0000000c10047c36 */ /* 0x008fe20008000000 */
[----:B------:R-:W0:Y:S01]  /*2fe30*/  LDCU.64 UR4, c[0x0][0x398] ;  /* 0x00007300ff0477ac */ /* 0x000e220008000a00 */
[----:B------:R-:W3:Y:S01]  /*2fe40*/  LDL.LU R16, [R1+0x4] ;  /* 0x0000040001107983 */ /* 0x000ee20000300800 */
[----:B----4-:R-:W-:Y:S01]  /*2fe50*/  ISETP.LT.AND P3, PT, R19, UR6, !P1 ;  /* 0x0000000613007c0c */ /* 0x010fe2000cf61270 */
[----:B------:R-:W-:Y:S01]  /*2fe60*/  IMAD.WIDE R26, R4, 0x2, R22 ;  /* 0x00000002041a7825 */ /* 0x000fe200078e0216 */
[----:B------:R-:W4:Y:S01]  /*2fe70*/  LDCU UR6, c[0x0][0x39c] ;  /* 0x00007380ff0677ac */ /* 0x000f220008000800 */
[----:B------:R-:W0:Y:S01]  /*2fe80*/  LDCU UR12, c[0x0][0x398] ;  /* 0x00007300ff0c77ac */ /* 0x000e220008000800 */
[----:B-1----:R-:W-:Y:S01]  /*2fe90*/  ISETP.LT.AND P2, PT, R28, UR10, !P1 ;  /* 0x0000000a1c007c0c */ /* 0x002fe2000cf41270 */
[----:B------:R-:W1:-:S12]  /*2fea0*/  LDCU UR10, c[0x0][0x398] ;  /* 0x00007300ff0a77ac */ /* 0x000e580008000800 */
[----:B---3--:R3:W-:Y:S01]  /*2feb0*/  @P2 STG.E.U16 desc[UR8][R26.64], R16 ;  /* 0x000000101a002986 */ /* 0x0087e2000c101508 */
[----:B0-----:R-:W-:Y:S01]  /*2fec0*/  ISETP.LT.AND P2, PT, R7, UR4, !P1 ;  /* 0x0000000407007c0c */ /* 0x001fe2000cf41270 */
[----:B------:R-:W0:Y:S01]  /*2fed0*/  LDCU UR4, c[0x0][0x3b8] ;  /* 0x00007700ff0477ac */ /* 0x000e220008000800 */
[----:B------:R-:W-:Y:S01]  /*2fee0*/  PRMT R8, R16, 0x7632, R8 ;  /* 0x0000763210087816 */ /* 0x000fe20000000008 */
[----:B------:R-:W5:Y:S01]  /*2fef0*/  LDL.LU R7, [R1+0x1108] ;  /* 0x0011080001077983 */ /* 0x000f620000300800 */
[----:B---3--:R-:W-:-:S05]  /*2ff00*/  IMAD.WIDE R26, R4, 0x2, R24 ;  /* 0x00000002041a7825 */ /* 0x008fca00078e0218 */
[----:B------:R3:W-:Y:S02]  /*2ff10*/  @P3 STG.E.U16 desc[UR8][R26.64], R8 ;  /* 0x000000081a003986 */ /* 0x0007e4000c101508 */
[----:B---3--:R-:W-:-:S05]  /*2ff20*/  IMAD.WIDE R26, R4, 0x2, R2 ;  /* 0x00000002041a7825 */ /* 0x008fca00078e0202 */
[----:B--2---:R2:W-:Y:S04]  /*2ff30*/  @P2 STG.E.U16 desc[UR8][R26.64], R17 ;  /* 0x000000111a002986 */ /* 0x0045e8000c101508 */
[----:B--2---:R-:W2:Y:S04]  /*2ff40*/  LDL.LU R27, [R1+0x8] ;  /* 0x00000800011b7983 */ /* 0x004ea80000300800 */
[----:B------:R-:W3:Y:S01]  /*2ff50*/  LDL.LU R26, [R1+0xae8] ;  /* 0x000ae800011a7983 */ /* 0x000ee20000300800 */
[----:B------:R-:W-:Y:S01]  /*2ff60*/  ISETP.LT.AND P1, PT, R29, UR26, !P1 ;  /* 0x0000001a1d007c0c */ /* 0x000fe2000cf21270 */
[----:B------:R-:W0:Y:S01]  /*2ff70*/  LDCU UR26, c[0x0][0x3b8] ;  /* 0x00007700ff1a77ac */ /* 0x000e220008000800 */
[----:B------:R-:W-:Y:S01]  /*2ff80*/  PRMT R8, R17, 0x7632, R8 ;  /* 0x0000763211087816 */ /* 0x000fe20000000008 */
[----:B------:R-:W-:-:S10]  /*2ff90*/  IMAD.WIDE R16, R4, 0x2, R20 ;  /* 0x0000000204107825 */ /* 0x000fd400078e0214 */
[----:B------:R0:W-:Y:S02]  /*2ffa0*/  @P1 STG.E.U16 desc[UR8][R16.64], R8 ;  /* 0x0000000810001986 */ /* 0x0001e4000c101508 */
[----:B0-----:R-:W-:Y:S02]  /*2ffb0*/  VIADD R8, R18, 0x3 ;  /* 0x0000000312087836 */ /* 0x001fe40000000000 */
[----:B------:R-:W-:Y:S01]  /*2ffc0*/  VIADD R4, R4, UR4 ;  /* 0x0000000404047c36 */ /* 0x000fe20008000000 */
[----:B------:R-:W3:Y:S01]  /*2ffd0*/  LDCU UR4, c[0x0][0x398] ;  /* 0x00007300ff0477ac */ /* 0x000ee20008000800 */
[----:B------:R-:W2:Y:S01]  /*2ffe0*/  LDL.LU R18, [R1+0x1104] ;  /* 0x0011040001127983 */ /* 0x000ea20000300800 */
[----:B----4-:R-:W-:Y:S01]  /*2fff0*/  ISETP.GE.AND P1, PT, R8, UR6, PT ;  /* 0x0000000608007c0c */ /* 0x010fe2000bf26270 */
[----:B------:R-:W0:Y:S03]  /*30000*/  LDCU UR6, c[0x0][0x398] ;  /* 0x00007300ff0677ac */ /* 0x000e260008000800 */
[----:B------:R-:W-:Y:S01]  /*30010*/  ISETP.LT.AND P2, PT, R28, UR28, !P1 ;  /* 0x0000001c1c007c0c */ /* 0x000fe2000cf41270 */
[C---:B------:R-:W-:Y:S01]  /*30020*/  IMAD.WIDE R16, R4.reuse, 0x2, R22 ;  /* 0x0000000204107825 */ /* 0x040fe200078e0216 */
[----:B------:R-:W4:Y:S11]  /*30030*/  LDCU UR28, c[0x0][0x398] ;  /* 0x00007300ff1c77ac */ /* 0x000f360008000800 */
[----:B------:R1:W-:Y:S01]  /*30040*/  @P2 STG.E.U16 desc[UR8][R16.64], R5 ;  /* 0x0000000510002986 */ /* 0x0003e2000c101508 */
[----:B0-----:R-:W-:Y:S01]  /*30050*/  ISETP.LT.AND P2, PT, R19, UR6, !P1 ;  /* 0x0000000613007c0c */ /* 0x001fe2000cf41270 */
[----:B------:R-:W0:Y:S01]  /*30060*/  LDCU UR6, c[0x0][0x398] ;  /* 0x00007300ff0677ac */ /* 0x000e220008000800 */
[----:B-1----:R-:W-:Y:S01]  /*30070*/  PRMT R5, R5, 0x7632, R5 ;  /* 0x0000763205057816 */ /* 0x002fe20000000005 */
[----:B------:R-:W-:-:S10]  /*30080*/  IMAD.WIDE R16, R4, 0x2, R24 ;  /* 0x0000000204107825 */ /* 0x000fd400078e0218 */
[----:B------:R1:W-:Y:S02]  /*30090*/  @P2 STG.E.U16 desc[UR8][R16.64], R5 ;  /* 0x0000000510002986 */ /* 0x0003e4000c101508 */
[----:B-1----:R-:W-:Y:S01]  /*300a0*/  IMAD.WIDE R16, R4, 0x2, R2 ;  /* 0x0000000204107825 */ /* 0x002fe200078e0202 */
[----:B---3--:R-:W-:Y:S01]  /*300b0*/  ISETP.LT.AND P2, PT, R26, UR4, !P1 ;  /* 0x000000041a007c0c */ /* 0x008fe2000cf41270 */
[----:B------:R-:W1:-:S12]  /*300c0*/  LDCU UR4, c[0x0][0x3b8] ;  /* 0x00007700ff0477ac */ /* 0x000e580008000800 */
[----:B------:R3:W-:Y:S04]  /*300d0*/  @P2 STG.E.U16 desc[UR8][R16.64], R9 ;  /* 0x0000000910002986 */ /* 0x0007e8000c101508 */
[----:B---3--:R-:W3:Y:S01]  /*300e0*/  LDL.LU R16, [R1+0xadc] ;  /* 0x000adc0001107983 */ /* 0x008ee20000300800 */
[----:B0-----:R-:W-:Y:S01]  /*300f0*/  ISETP.LT.AND P1, PT, R29, UR6, !P1 ;  /* 0x000000061d007c0c */ /* 0x001fe2000cf21270 */
[----:B------:R-:W0:Y:S01]  /*30100*/  LDCU UR6, c[0x0][0x39c] ;  /* 0x00007380ff0677ac */ /* 0x000e220008000800 */
[----:B------:R-:W-:Y:S01]  /*30110*/  PRMT R5, R9, 0x7632, R5 ;  /* 0x0000763209057816 */ /* 0x000fe20000000005 */
[----:B------:R-:W-:-:S10]  /*30120*/  IMAD.WIDE R8, R4, 0x2, R20 ;  /* 0x0000000204087825 */ /* 0x000fd400078e0214 */
[----:B------:R0:W-:Y:S01]  /*30130*/  @P1 STG.E.U16 desc[UR8][R8.64], R5 ;  /* 0x0000000508001986 */ /* 0x0001e2000c101508 */
[----:B-1----:R-:W-:Y:S01]  /*30140*/  VIADD R4, R4, UR4 ;  /* 0x0000000404047c36 */ /* 0x002fe20008000000 */
[----:B------:R-:W1:Y:S03]  /*30150*/  LDCU UR4, c[0x0][0x398] ;  /* 0x00007300ff0477ac */ /* 0x000e660008000800 */
[----:B0-----:R-:W-:-:S04]  /*30160*/  IMAD.WIDE R8, R4, 0x2, R22 ;  /* 0x0000000204087825 */ /* 0x001fc800078e0216 */
[----:B---3--:R-:W-:-:S05]  /*30170*/  VIADD R5, R16, 0x4 ;  /* 0x0000000410057836 */ /* 0x008fca0000000000 */
[----:B------:R-:W-:Y:S01]  /*30180*/  ISETP.GE.AND P1, PT, R5, UR6, PT ;  /* 0x0000000605007c0c */ /* 0x000fe2000bf26270 */
[----:B------:R-:W0:Y:S03]  /*30190*/  LDCU UR6, c[0x0][0x398] ;  /* 0x00007300ff0677ac */ /* 0x000e260008000800 */
[----:B------:R-:W-:Y:S01]  /*301a0*/  ISETP.LT.AND P2, PT, R28, UR10, !P1 ;  /* 0x0000000a1c007c0c */ /* 0x000fe2000cf41270 */
[----:B------:R-:W3:Y:S01]  /*301b0*/  LDCU UR10, c[0x0][0x398] ;  /* 0x00007300ff0a77ac */ /* 0x000ee20008000800 */
[----:B--2---:R-:W-:-:S11]  /*301c0*/  PRMT R5, R27, 0x7632, R5 ;  /* 0x000076321b057816 */ /* 0x004fd60000000005 */
[----:B------:R2:W-:Y:S01]  /*301d0*/  @P2 STG.E.U16 desc[UR8][R8.64], R27 ;  /* 0x0000001b08002986 */ /* 0x0005e2000c101508 */
[----:B0-----:R-:W-:Y:S01]  /*301e0*/  ISETP.LT.AND P2, PT, R19, UR6, !P1 ;  /* 0x0000000613007c0c */ /* 0x001fe2000cf41270 */
[----:B------:R-:W0:Y:S02]  /*301f0*/  LDCU UR6, c[0x0][0x398] ;  /* 0x00007300ff0677ac */ /* 0x000e240008000800 */
[----:B------:R-:W4:Y:S01]  /*30200*/  LDL.LU R19, [R1+0x1100] ;  /* 0x0011000001137983 */ /* 0x000f220000300800 */
[----:B--2---:R-:W-:-:S03]  /*30210*/  IMAD.WIDE R8, R4, 0x2, R24 ;  /* 0x0000000204087825 */ /* 0x004fc600078e0218 */
[----:B------:R-:W2:Y:S06]  /*30220*/  LDL.LU R27, [R1+0xc] ;  /* 0x00000c00011b7983 */ /* 0x000eac0000300800 */
[----:B------:R0:W-:Y:S01]  /*30230*/  @P2 STG.E.U16 desc[UR8][R8.64], R5 ;  /* 0x0000000508002986 */ /* 0x0001e2000c101508 */
[----:B-1----:R-:W-:Y:S01]  /*30240*/  ISETP.LT.AND P2, PT, R26, UR4, !P1 ;  /* 0x000000041a007c0c */ /* 0x002fe2000cf41270 */
[----:B------:R-:W1:Y:S01]  /*30250*/  LDCU UR4, c[0x0][0x3b8] ;  /* 0x00007700ff0477ac */ /* 0x000e620008000800 */
[----:B0-----:R-:W-:Y:S01]  /*30260*/  IMAD.WIDE R8, R4, 0x2, R2 ;  /* 0x0000000204087825 */ /* 0x001fe200078e0202 */
[----:B------:R-:W-:-:S10]  /*30270*/  PRMT R5, R18, 0x7632, R5 ;  /* 0x0000763212057816 */ /* 0x000fd40000000005 */
[----:B------:R0:W-:Y:S04]  /*30280*/  @P2 STG.E.U16 desc[UR8][R8.64], R18 ;  /* 0x0000001208002986 */ /* 0x0001e8000c101508 */
[----:B0-----:R-:W2:Y:S01]  /*30290*/  LDL.LU R18, [R1+0xaec] ;  /* 0x000aec0001127983 */ /* 0x001ea20000300800 */
[----:B------:R-:W-:Y:S01]  /*302a0*/  ISETP.LT.AND P1, PT, R29, UR6, !P1 ;  /* 0x000000061d007c0c */ /* 0x000fe2000cf21270 */
[----:B------:R-:W0:Y:S01]  /*302b0*/  LDCU UR6, c[0x0][0x39c] ;  /* 0x00007380ff0677ac */ /* 0x000e220008000800 */
[----:B------:R-:W-:Y:S01]  /*302c0*/  IMAD.WIDE R8, R4, 0x2, R20 ;  /* 0x0000000204087825 */ /* 0x000fe200078e0214 */
[----:B------:R-:W4:Y:S10]  /*302d0*/  LDL.LU R17, [R1+0x170] ;  /* 0x0001700001117983 */ /* 0x000f340000300800 */
[----:B------:R0:W-:Y:S02]  /*302e0*/  @P1 STG.E.U16 desc[UR8][R8.64], R5 ;  /* 0x0000000508001986 */ /* 0x0001e4000c101508 */
[----:B0-----:R-:W-:-:S05]  /*302f0*/  VIADD R5, R16, 0x5 ;  /* 0x0000000510057836 */ /* 0x001fca0000000000 */
[----:B------:R-:W-:Y:S01]  /*30300*/  ISETP.GE.AND P1, PT, R5, UR6, PT ;  /* 0x0000000605007c0c */ /* 0x000fe2000bf26270 */
[----:B------:R-:W2:Y:S03]  /*30310*/  LDCU UR6, c[0x0][0x398] ;  /* 0x00007300ff0677ac */ /* 0x000ea60008000800 */
[----:B---3--:R-:W-:Y:S01]  /*30320*/  ISETP.LT.AND P2, PT, R28, UR10, !P1 ;  /* 0x0000000a1c007c0c */ /* 0x008fe2000cf41270 */
[----:B-1----:R-:W-:Y:S01]  /*30330*/  VIADD R4, R4, UR4 ;  /* 0x0000000404047c36 */ /* 0x002fe20008000000 */
[----:B------:R-:W0:Y:S03]  /*30340*/  LDCU UR4, c[0x0][0x398] ;  /* 0x00007300ff0477ac */ /* 0x000e260008000800 */
[----:B------:R-:W-:Y:S01]  /*30350*/  IMAD.WIDE R8, R4, 0x2, R22 ;  /* 0x0000000204087825 */ /* 0x000fe200078e0216 */
[----:B------:R-:W1:Y:S07]  /*30360*/  LDCU UR10, c[0x0][0x398] ;  /* 0x00007300ff0a77ac */ /* 0x000e6e0008000800 */
[----:B------:R3:W-:Y:S02]  /*30370*/  @P2 STG.E.U16 desc[UR8][R8.64], R6 ;  /* 0x0000000608002986 */ /* 0x0007e4000c101508 */
[----:B---3--:R-:W-:Y:S01]  /*30380*/  PRMT R6, R6, 0x7632, R6 ;  /* 0x0000763206067816 */ /* 0x008fe20000000006 */
[----:B------:R-:W-:Y:S01]  /*30390*/  IMAD.WIDE R8, R4, 0x2, R24 ;  /* 0x0000000204087825 */ /* 0x000fe200078e0218 */
[----:B------:R-:W-:-:S02]  /*303a0*/  PRMT R5, R10, 0x7632, R5 ;  /* 0x000076320a057816 */ /* 0x000fc40000000005 */
[----:B--2---:R-:W-:Y:S01]  /*303b0*/  ISETP.LT.AND P2, PT, R18, UR6, !P1 ;  /* 0x0000000612007c0c */ /* 0x004fe2000cf41270 */
[----:B------:R-:W2:-:S12]  /*303c0*/  LDCU UR6, c[0x0][0x398] ;  /* 0x00007300ff0677ac */ /* 0x000e980008000800 */
[----:B------:R3:W-:Y:S01]  /*303d0*/  @P2 STG.E.U16 desc[UR8][R8.64], R6 ;  /* 0x0000000608002986 */ /* 0x0007e2000c101508 */
[----:B0-----:R-:W-:Y:S01]  /*303e0*/  ISETP.LT.AND P2, PT, R26, UR4, !P1 ;  /* 0x000000041a007c0c */ /* 0x001fe2000cf41270 */
[----:B------:R-:W0:Y:S01]  /*303f0*/  LDCU UR4, c[0x0][0x3b8] ;  /* 0x00007700ff0477ac */ /* 0x000e220008000800 */
[----:B--2---:R-:W-:Y:S01]  /*30400*/  ISETP.LT.AND P1, PT, R29, UR6, !P1 ;  /* 0x000000061d007c0c */ /* 0x004fe2000cf21270 */
[----:B------:R-:W2:Y:S01]  /*30410*/  LDCU UR6, c[0x0][0x39c] ;  /* 0x00007380ff0677ac */ /* 0x000ea20008000800 */
[----:B---3--:R-:W-:-:S09]  /*30420*/  IMAD.WIDE R8, R4, 0x2, R2 ;  /* 0x0000000204087825 */ /* 0x008fd200078e0202 */
[----:B------:R3:W-:Y:S02]  /*30430*/  @P2 STG.E.U16 desc[UR8][R8.64], R10 ;  /* 0x0000000a08002986 */ /* 0x0007e4000c101508 */
[----:B---3--:R-:W-:-:S05]  /*30440*/  IMAD.WIDE R8, R4, 0x2, R20 ;  /* 0x0000000204087825 */ /* 0x008fca00078e0214 */
[----:B------:R3:W-:Y:S02]  /*30450*/  @P1 STG.E.U16 desc[UR8][R8.64], R5 ;  /* 0x0000000508001986 */ /* 0x0007e4000c101508 */
[----:B---3--:R-:W-:-:S05]  /*30460*/  VIADD R5, R16, 0x6 ;  /* 0x0000000610057836 */ /* 0x008fca0000000000 */
[----:B--2---:R-:W-:Y:S01]  /*30470*/  ISETP.GE.AND P1, PT, R5, UR6, PT ;  /* 0x0000000605007c0c */ /* 0x004fe2000bf26270 */
[----:B------:R-:W2:Y:S03]  /*30480*/  LDCU UR6, c[0x0][0x398] ;  /* 0x00007300ff0677ac */ /* 0x000ea60008000800 */
[----:B-1----:R-:W-:Y:S01]  /*30490*/  ISETP.LT.AND P2, PT, R28, UR10, !P1 ;  /* 0x0000000a1c007c0c */ /* 0x002fe2000cf41270 */
[----:B0-----:R-:W-:Y:S01]  /*304a0*/  VIADD R6, R4, UR4 ;  /* 0x0000000404067c36 */ /* 0x001fe20008000000 */
[----:B------:R-:W0:Y:S03]  /*304b0*/  LDCU UR4, c[0x0][0x398] ;  /* 0x00007300ff0477ac */ /* 0x000e260008000800 */
[----:B------:R-:W-:Y:S01]  /*304c0*/  IMAD.WIDE R4, R6, 0x2, R22 ;  /* 0x0000000206047825 */ /* 0x000fe200078e0216 */
[----:B------:R-:W-:Y:S01]  /*304d0*/  PRMT R8, R27, 0x7632, R8 ;  /* 0x000076321b087816 */ /* 0x000fe20000000008 */
[----:B------:R-:W1:Y:S06]  /*304e0*/  LDCU UR10, c[0x0][0x398] ;  /* 0x00007300ff0a77ac */ /* 0x000e6c0008000800 */
[----:B------:R3:W-:Y:S01]  /*304f0*/  @P2 STG.E.U16 desc[UR8][R4.64], R27 ;  /* 0x0000001b04002986 */ /* 0x0007e2000c101508 */
[----:B--2---:R-:W-:Y:S01]  /*30500*/  ISETP.LT.AND P2, PT, R18, UR6, !P1 ;  /* 0x0000000612007c0c */ /* 0x004fe2000cf41270 */
[----:B------:R-:W2:Y:S01]  /*30510*/  LDCU UR6, c[0x0][0x398] ;  /* 0x00007300ff0677ac */ /* 0x000ea20008000800 */
[----:B---3--:R-:W-:Y:S01]  /*30520*/  IMAD.WIDE R4, R6, 0x2, R24 ;  /* 0x0000000206047825 */ /* 0x008fe200078e0218 */
[----:B------:R-:W3:Y:S10]  /*30530*/  LDL.LU R27, [R1+0x20] ;  /* 0x00002000011b7983 */ /* 0x000ef40000300800 */
[----:B------:R1:W-:Y:S01]  /*30540*/  @P2 STG.E.U16 desc[UR8][R4.64], R8 ;  /* 0x0000000804002986 */ /* 0x0003e2000c101508 */
[----:B0-----:R-:W-:Y:S01]  /*30550*/  ISETP.LT.AND P2, PT, R26, UR4, !P1 ;  /* 0x000000041a007c0c */ /* 0x001fe2000cf41270 */
[----:B------:R-:W0:Y:S01]  /*30560*/  LDCU UR4, c[0x0][0x3b8] ;  /* 0x00007700ff0477ac */ /* 0x000e220008000800 */
[----:B-1----:R-:W-:Y:S01]  /*30570*/  IMAD.WIDE R4, R6, 0x2, R2 ;  /* 0x0000000206047825 */ /* 0x002fe200078e0202 */
[----:B----4-:R-:W-:-:S10]  /*30580*/  PRMT R8, R19, 0x7632, R8 ;  /* 0x0000763213087816 */ /* 0x010fd40000000008 */
[----:B------:R1:W-:Y:S04]  /*30590*/  @P2 STG.E.U16 desc[UR8][R4.64], R19 ;  /* 0x0000001304002986 */ /* 0x0003e8000c101508 */
[----:B-1----:R-:W4:Y:S01]  /*305a0*/  LDL.LU R19, [R1+0x160] ;  /* 0x0001600001137983 */ /* 0x002f220000300800 */
[----:B--2---:R-:W-:Y:S01]  /*305b0*/  ISETP.LT.AND P1, PT, R29, UR6, !P1 ;  /* 0x000000061d007c0c */ /* 0x004fe2000cf21270 */
[----:B------:R-:W1:Y:S01]  /*305c0*/  LDCU UR6, c[0x0][0x39c] ;  /* 0x00007380ff0677ac */ /* 0x000e620008000800 */
[----:B------:R-:W-:-:S11]  /*305d0*/  IMAD.WIDE R4, R6, 0x2, R20 ;  /* 0x0000000206047825 */ /* 0x000fd600078e0214 */
[----:B------:R2:W-:Y:S02]  /*305e0*/  @P1 STG.E.U16 desc[UR8][R4.64], R8 ;  /* 0x0000000804001986 */ /* 0x0005e4000c101508 */
[----:B--2---:R-:W-:-:S05]  /*305f0*/  VIADD R4, R16, 0x7 ;  /* 0x0000000710047836 */ /* 0x004fca0000000000 */
[----:B-1----:R-:W-:Y:S01]  /*30600*/  ISETP.GE.AND P1, PT, R4, UR6, PT ;  /* 0x0000000604007c0c */ /* 0x002fe2000bf26270 */
[----:B------:R-:W1:Y:S03]  /*30610*/  LDCU UR6, c[0x0][0x398] ;  /* 0x00007300ff0677ac */ /* 0x000e660008000800 */
[----:B------:R-:W-:Y:S01]  /*30620*/  ISETP.LT.AND P2, PT, R28, UR10, !P1 ;  /* 0x0000000a1c007c0c */ /* 0x000fe2000cf41270 */
[----:B0-----:R-:W-:Y:S01]  /*30630*/  VIADD R6, R6, UR4 ;  /* 0x0000000406067c36 */ /* 0x001fe20008000000 */
[----:B------:R-:W0:Y:S03]  /*30640*/  LDCU UR4, c[0x0][0x398] ;  /* 0x00007300ff0477ac */ /* 0x000e260008000800 */
[----:B------:R-:W-:Y:S01]  /*30650*/  IMAD.WIDE R4, R6, 0x2, R22 ;  /* 0x0000000206047825 */ /* 0x000fe200078e0216 */
[----:B------:R-:W2:Y:S07]  /*30660*/  LDCU UR10, c[0x0][0x398] ;  /* 0x00007300ff0a77ac */ /* 0x000eae0008000800 */
[----:B-----5:R5:W-:Y:S01]  /*30670*/  @P2 STG.E.U16 desc[UR8][R4.64], R7 ;  /* 0x0000000704002986 */ /* 0x020be2000c101508 */
[----:B-1----:R-:W-:Y:S01]  /*30680*/  ISETP.LT.AND P2, PT, R18, UR6, !P1 ;  /* 0x0000000612007c0c */ /* 0x002fe2000cf41270 */
[----:B------:R-:W1:Y:S01]  /*30690*/  LDCU UR6, c[0x0][0x398] ;  /* 0x00007300ff0677ac */ /* 0x000e620008000800 */
[----:B-----5:R-:W-:Y:S01]  /*306a0*/  PRMT R7, R7, 0x7632, R7 ;  /* 0x0000763207077816 */ /* 0x020fe20000000007 */
[----:B------:R-:W-:-:S10]  /*306b0*/  IMAD.WIDE R4, R6, 0x2, R24 ;  /* 0x0000000206047825 */ /* 0x000fd400078e0218 */
[----:B------:R5:W-:Y:S01]  /*306c0*/  @P2 STG.E.U16 desc[UR8][R4.64], R7 ;  /* 0x0000000704002986 */ /* 0x000be2000c101508 */
[----:B0-----:R-:W-:Y:S01]  /*306d0*/  ISETP.LT.AND P2, PT, R26, UR4, !P1 ;  /* 0x000000041a007c0c */ /* 0x001fe2000cf41270 */
[----:B------:R-:W0:Y:S01]  /*306e0*/  LDCU UR4, c[0x0][0x3b8] ;  /* 0x00007700ff0477ac */ /* 0x000e220008000800 */
[----:B-1----:R-:W-:Y:S01]  /*306f0*/  ISETP.LT.AND P1, PT, R29, UR6, !P1 ;  /* 0x000000061d007c0c */ /* 0x002fe2000cf21270 */
[----:B------:R-:W1:Y:S01]  /*30700*/  LDCU UR6, c[0x0][0x39c] ;  /* 0x00007380ff0677ac */ /* 0x000e620008000800 */
[----:B-----5:R-:W-:Y:S01]  /*30710*/  IMAD.WIDE R4, R6, 0x2, R2 ;  /* 0x0000000206047825 */ /* 0x020fe200078e0202 */
[----:B------:R-:W-:-:S08]  /*30720*/  PRMT R7, R11, 0x7632, R7 ;  /* 0x000076320b077816 */ /* 0x000fd00000000007 */
[----:B------:R5:W-:Y:S02]  /*30730*/  @P2 STG.E.U16 desc[UR8][R4.64], R11 ;  /* 0x0000000b04002986 */ /* 0x000be4000c101508 */
[----:B-----5:R-:W-:-:S05]  /*30740*/  IMAD.WIDE R4, R6, 0x2, R20 ;  /* 0x0000000206047825 */ /* 0x020fca00078e0214 */
[----:B------:R5:W-:Y:S02]  /*30750*/  @P1 STG.E.U16 desc[UR8][R4.64], R7 ;  /* 0x0000000704001986 */ /* 0x000be4000c101508 */
[----:B-----5:R-:W-:-:S05]  /*30760*/  VIADD R4, R16, 0x8 ;  /* 0x0000000810047836 */ /* 0x020fca0000000000 */
[----:B-1----:R-:W-:Y:S01]  /*30770*/  ISETP.GE.AND P1, PT, R4, UR6, PT ;  /* 0x0000000604007c0c */ /* 0x002fe2000bf26270 */
[----:B------:R-:W1:Y:S03]  /*30780*/  LDCU UR6, c[0x0][0x398] ;  /* 0x00007300ff0677ac */ /* 0x000e660008000800 */
[----:B--2---:R-:W-:Y:S01]  /*30790*/  ISETP.LT.AND P2, PT, R28, UR10, !P1 ;  /* 0x0000000a1c007c0c */ /* 0x004fe2000cf41270 */
[----:B0-----:R-:W-:Y:S01]  /*307a0*/  VIADD R6, R6, UR4 ;  /* 0x0000000406067c36 */ /* 0x001fe20008000000 */
[----:B------:R-:W0:Y:S03]  /*307b0*/  LDCU UR4, c[0x0][0x398] ;  /* 0x00007300ff0477ac */ /* 0x000e260008000800 */
[----:B------:R-:W-:Y:S01]  /*307c0*/  IMAD.WIDE R4, R6, 0x2, R22 ;  /* 0x0000000206047825 */ /* 0x000fe200078e0216 */
[----:B------:R-:W2:Y:S07]  /*307d0*/  LDCU UR10, c[0x0][0x398] ;  /* 0x00007300ff0a77ac */ /* 0x000eae0008000800 */
[----:B----4-:R4:W-:Y:S01]  /*307e0*/  @P2 STG.E.U16 desc[UR8][R4.64], R19 ;  /* 0x0000001304002986 */ /* 0x0109e2000c101508 */
[----:B-1----:R-:W-:Y:S01]  /*307f0*/  ISETP.LT.AND P2, PT, R18, UR6, !P1 ;  /* 0x0000000612007c0c */ /* 0x002fe2000cf41270 */
[----:B------:R-:W1:Y:S01]  /*30800*/  LDCU UR6, c[0x0][0x398] ;  /* 0x00007300ff0677ac */ /* 0x000e620008000800 */
[----:B------:R-:W-:Y:S01]  /*30810*/  PRMT R7, R19, 0x7632, R7 ;  /* 0x0000763213077816 */ /* 0x000fe20000000007 */
[----:B----4-:R-:W-:-:S10]  /*30820*/  IMAD.WIDE R4, R6, 0x2, R24 ;  /* 0x0000000206047825 */ /* 0x010fd400078e0218 */
[----:B------:R4:W-:Y:S01]  /*30830*/  @P2 STG.E.U16 desc[UR8][R4.64], R7 ;  /* 0x0000000704002986 */ /* 0x0009e2000c101508 */
[----:B0-----:R-:W-:Y:S01]  /*30840*/  ISETP.LT.AND P2, PT, R26, UR4, !P1 ;  /* 0x000000041a007c0c */ /* 0x001fe2000cf41270 */
[----:B------:R-:W0:Y:S01]  /*30850*/  LDCU UR4, c[0x0][0x3b8] ;  /* 0x00007700ff0477ac */ /* 0x000e220008000800 */
[----:B-1----:R-:W-:Y:S01]  /*30860*/  ISETP.LT.AND P1, PT, R29, UR6, !P1 ;  /* 0x000000061d007c0c */ /* 0x002fe2000cf21270 */
[----:B------:R-:W1:Y:S01]  /*30870*/  LDCU UR6, c[0x0][0x39c] ;  /* 0x00007380ff0677ac */ /* 0x000e620008000800 */
[----:B----4-:R-:W-:Y:S01]  /*30880*/  IMAD.WIDE R4, R6, 0x2, R2 ;  /* 0x0000000206047825 */ /* 0x010fe200078e0202 */
[----:B------:R-:W-:-:S08]  /*30890*/  PRMT R7, R17, 0x7632, R7 ;  /* 0x0000763211077816 */ /* 0x000fd00000000007 */
[----:B------:R4:W-:Y:S02]  /*308a0*/  @P2 STG.E.U16 desc[UR8][R4.64], R17 ;  /* 0x0000001104002986 */ /* 0x0009e4000c101508 */
[----:B----4-:R-:W-:-:S05]  /*308b0*/  IMAD.WIDE R4, R6, 0x2, R20 ;  /* 0x0000000206047825 */ /* 0x010fca00078e0214 */
[----:B------:R4:W-:Y:S02]  /*308c0*/  @P1 STG.E.U16 desc[UR8][R4.64], R7 ;  /* 0x0000000704001986 */ /* 0x0009e4000c101508 */
[----:B----4-:R-:W-:-:S05]  /*308d0*/  VIADD R4, R16, 0x9 ;  /* 0x0000000910047836 */ /* 0x010fca0000000000 */
[----:B-1----:R-:W-:Y:S01]  /*308e0*/  ISETP.GE.AND P1, PT, R4, UR6, PT ;  /* 0x0000000604007c0c */ /* 0x002fe2000bf26270 */
[----:B0-----:R-:W-:Y:S01]  /*308f0*/  VIADD R6, R6, UR4 ;  /* 0x0000000406067c36 */ /* 0x001fe20008000000 */
[----:B---3--:R-:W-:Y:S01]  /*30900*/  PRMT R7, R27, 0x7632, R7 ;  /* 0x000076321b077816 */ /* 0x008fe20000000007 */
[----:B------:R-:W0:Y:S01]  /*30910*/  LDCU UR6, c[0x0][0x398] ;  /* 0x00007300ff0677ac */ /* 0x000e220008000800 */
[----:B--2---:R-:W-:Y:S01]  /*30920*/  ISETP.LT.AND P2, PT, R28, UR10, !P1 ;  /* 0x0000000a1c007c0c */ /* 0x004fe2000cf41270 */
[----:B------:R-:W-:Y:S01]  /*30930*/  IMAD.WIDE R4, R6, 0x2, R22 ;  /* 0x0000000206047825 */ /* 0x000fe200078e0216 */
[----:B------:R-:W1:Y:S01]  /*30940*/  LDCU UR4, c[0x0][0x398] ;  /* 0x00007300ff0477ac */ /* 0x000e620008000800 */
[----:B------:R-:W-:Y:S02]  /*30950*/  ISETP.LT.AND P3, PT, R18, UR12, !P1 ;  /* 0x0000000c12007c0c */ /* 0x000fe4000cf61270 */
[----:B------:R-:W-:Y:S01]  /*30960*/  PRMT R9, R13, 0x7632, R9 ;  /* 0x000076320d097816 */ /* 0x000fe20000000009 */
[----:B------:R-:W-:Y:S01]  /*30970*/  VIADD R11, R16, 0xf ;  /* 0x0000000f100b7836 */ /* 0x000fe20000000000 */
[----:B------:R-:W2:Y:S01]  /*30980*/  LDCU UR12, c[0x0][0x398] ;  /* 0x00007300ff0c77ac */ /* 0x000ea20008000800 */
[----:B------:R-:W3:Y:S05]  /*30990*/  LDCU UR10, c[0x0][0x398] ;  /* 0x00007300ff0a77ac */ /* 0x000eea0008000800 */
[----:B------:R4:W-:Y:S04]  /*309a0*/  @P2 STG.E.U16 desc[UR8][R4.64], R27 ;  /* 0x0000001b04002986 */ /* 0x0009e8000c101508 */
[----:B----4-:R-:W4:Y:S01]  /*309b0*/  LDL.LU R27, [R1+0x164] ;  /* 0x00016400011b7983 */ /* 0x010f220000300800 */
[----:B0-----:R-:W-:Y:S01]  /*309c0*/  ISETP.LT.AND P2, PT, R26, UR6, !P1 ;  /* 0x000000061a007c0c */ /* 0x001fe2000cf41270 */
[C---:B------:R-:W-:Y:S01]  /*309d0*/  IMAD.WIDE R4, R6.reuse, 0x2, R24 ;  /* 0x0000000206047825 */ /* 0x040fe200078e0218 */
[----:B-1----:R-:W-:Y:S01]  /*309e0*/  ISETP.LT.AND P1, PT, R29, UR4, !P1 ;  /* 0x000000041d007c0c */ /* 0x002fe2000cf21270 */
[----:B------:R-:W5:Y:S01]  /*309f0*/  LDL.LU R17, [R1+0x174] ;  /* 0x0001740001117983 */ /* 0x000f620000300800 */
[----:B------:R-:W0:Y:S03]  /*30a00*/  LDCU UR6, c[0x0][0x398] ;  /* 0x00007300ff0677ac */ /* 0x000e260008000800 */
[----:B------:R1:W-:Y:S01]  /*30a10*/  @P3 STG.E.U16 desc[UR8][R4.64], R7 ;  /* 0x0000000704003986 */ /* 0x0003e2000c101508 */
[----:B------:R-:W0:Y:S01]  /*30a20*/  LDCU UR4, c[0x0][0x3b8] ;  /* 0x00007700ff0477ac */ /* 0x000e220008000800 */
[----:B-1----:R-:W-:Y:S01]  /*30a30*/  IMAD.WIDE R4, R6, 0x2, R2 ;  /* 0x0000000206047825 */ /* 0x002fe200078e0202 */
[----:B------:R-:W-:-:S04]  /*30a40*/  PRMT R7, R12, 0x7632, R7 ;  /* 0x000076320c077816 */ /* 0x000fc80000000007 */
[----:B------:R1:W-:Y:S02]  /*30a50*/  @P2 STG.E.U16 desc[UR8][R4.64], R12 ;  /* 0x0000000c04002986 */ /* 0x0003e4000c101508 */
[----:B-1----:R-:W-:-:S05]  /*30a60*/  IMAD.WIDE R4, R6, 0x2, R20 ;  /* 0x0000000206047825 */ /* 0x002fca00078e0214 */
[----:B------:R1:W-:Y:S02]  /*30a70*/  @P1 STG.E.U16 desc[UR8][R4.64], R7 ;  /* 0x0000000704001986 */ /* 0x0003e4000c101508 */
[----:B-1----:R-:W-:-:S05]  /*30a80*/  VIADD R4, R16, 0xa ;  /* 0x0000000a10047836 */ /* 0x002fca0000000000 */
[----:B------:R-:W-:Y:S01]  /*30a90*/  ISETP.GE.AND P2, PT, R4, UR34, PT ;  /* 0x0000002204007c0c */ /* 0x000fe2000bf46270 */
[----:B------:R-:W-:Y:S01]  /*30aa0*/  VIADD R7, R6, UR52 ;  /* 0x0000003406077c36 */ /* 0x000fe20008000000 */
[----:B------:R-:W1:Y:S02]  /*30ab0*/  LDCU UR34, c[0x0][0x398] ;  /* 0x00007300ff2277ac */ /* 0x000e640008000800 */
[----:B------:R-:W-:Y:S01]  /*30ac0*/  ISETP.LT.AND P1, PT, R28, UR44, !P2 ;  /* 0x0000002c1c007c0c */ /* 0x000fe2000d721270 */
[----:B------:R-:W-:Y:S01]  /*30ad0*/  IMAD.WIDE R4, R7, 0x2, R22 ;  /* 0x0000000207047825 */ /* 0x000fe200078e0216 */
[----:B------:R-:W-:Y:S01]  /*30ae0*/  ISETP.LT.AND P3, PT, R18, UR49, !P2 ;  /* 0x0000003112007c0c */ /* 0x000fe2000d761270 */
[----:B------:R-:W0:Y:S01]  /*30af0*/  LDCU UR44, c[0x0][0x398] ;  /* 0x00007300ff2c77ac */ /* 0x000e220008000800 */
[----:B------:R-:W-:Y:S01]  /*30b00*/  ISETP.LT.AND P4, PT, R26, UR72, !P2 ;  /* 0x000000481a007c0c */ /* 0x000fe2000d781270 */
[----:B------:R-:W0:Y:S08]  /*30b10*/  LDCU UR52, c[0x0][0x3b8] ;  /* 0x00007700ff3477ac */ /* 0x000e300008000800 */
[----:B----4-:R4:W-:Y:S01]  /*30b20*/  @P1 STG.E.U16 desc[UR8][R4.64], R27 ;  /* 0x0000001b04001986 */ /* 0x0109e2000c101508 */
[----:B------:R-:W-:Y:S01]  /*30b30*/  PRMT R6, R27, 0x7632, R6 ;  /* 0x000076321b067816 */ /* 0x000fe20000000006 */
[----:B------:R-:W0:Y:S01]  /*30b40*/  LDCU UR49, c[0x0][0x39c] ;  /* 0x00007380ff3177ac */ /* 0x000e220008000800 */
[----:B-----5:R-:W-:Y:S01]  /*30b50*/  PRMT R8, R17, 0x7632, R8 ;  /* 0x0000763211087816 */ /* 0x020fe20000000008 */
[----:B------:R-:W5:Y:S01]  /*30b60*/  LDCU UR72, c[0x0][0x398] ;  /* 0x00007300ff4877ac */ /* 0x000f620008000800 */
[----:B----4-:R-:W4:Y:S01]  /*30b70*/  LDL.LU R27, [R1+0x24] ;  /* 0x00002400011b7983 */ /* 0x010f220000300800 */
[----:B------:R-:W-:Y:S01]  /*30b80*/  IMAD.WIDE R4, R7, 0x2, R24 ;  /* 0x0000000207047825 */ /* 0x000fe200078e0218 */
[----:B------:R-:W-:Y:S01]  /*30b90*/  ISETP.LT.AND P2, PT, R29, UR16, !P2 ;  /* 0x000000101d007c0c */ /* 0x000fe2000d741270 */
[----:B------:R-:W0:Y:S01]  /*30ba0*/  LDCU UR16, c[0x0][0x398] ;  /* 0x00007300ff1077ac */ /* 0x000e220008000800 */
[----:B------:R-:W2:Y:S04]  /*30bb0*/  LDL.LU R19, [R1+0x168] ;  /* 0x0001680001137983 */ /* 0x000ea80000300800 */
[----:B------:R1:W-:Y:S02]  /*30bc0*/  @P3 STG.E.U16 desc[UR8][R4.64], R6 ;  /* 0x0000000604003986 */ /* 0x0003e4000c101508 */
[----:B-1----:R-:W-:-:S05]  /*30bd0*/  VIADD R4, R16, 0xb ;  /* 0x0000000b10047836 */ /* 0x002fca0000000000 */
[----:B------:R-:W-:Y:S01]  /*30be0*/  ISETP.GE.AND P3, PT, R4, UR68, PT ;  /* 0x0000004404007c0c */ /* 0x000fe2000bf66270 */
[C---:B------:R-:W-:Y:S01]  /*30bf0*/  IMAD.WIDE R4, R7.reuse, 0x2, R2 ;  /* 0x0000000207047825 */ /* 0x040fe200078e0202 */
[----:B------:R-:W1:Y:S02]  /*30c00*/  LDCU UR68, c[0x0][0x398] ;  /* 0x00007300ff4477ac */ /* 0x000e640008000800 */
[----:B------:R-:W-:Y:S02]  /*30c10*/  ISETP.LT.AND P6, PT, R28, UR73, !P3 ;  /* 0x000000491c007c0c */ /* 0x000fe4000dfc1270 */
[----:B------:R0:W-:Y:S01]  /*30c20*/  @P4 STG.E.U16 desc[UR8][R4.64], R17 ;  /* 0x0000001104004986 */ /* 0x0001e2000c101508 */
[C---:B------:R-:W-:Y:S01]  /*30c30*/  VIADD R6, R7.reuse, UR45 ;  /* 0x0000002d07067c36 */ /* 0x040fe20008000000 */
[----:B------:R-:W-:Y:S01]  /*30c40*/  ISETP.LT.AND P1, PT, R18, UR35, !P3 ;  /* 0x0000002312007c0c */ /* 0x000fe2000df21270 */
[----:B------:R-:W1:Y:S01]  /*30c50*/  LDCU UR35, c[0x0][0x39c] ;  /* 0x00007380ff2377ac */ /* 0x000e620008000800 */
[----:B------:R-:W-:Y:S01]  /*30c60*/  ISETP.LT.AND P5, PT, R26, UR69, !P3 ;  /* 0x000000451a007c0c */ /* 0x000fe2000dfa1270 */
[----:B------:R-:W1:Y:S01]  /*30c70*/  LDCU UR73, c[0x0][0x3b8] ;  /* 0x00007700ff4977ac */ /* 0x000e620008000800 */
[----:B0-----:R-:W-:Y:S01]  /*30c80*/  IMAD.WIDE R4, R7, 0x2, R20 ;  /* 0x0000000207047825 */ /* 0x001fe200078e0214 */
[----:B------:R-:W3:Y:S01]  /*30c90*/  LDL.LU R17, [R1+0x178] ;  /* 0x0001780001117983 */ /* 0x000ee20000300800 */
[----:B------:R-:W0:Y:S02]  /*30ca0*/  LDCU UR45, c[0x0][0x398] ;  /* 0x00007300ff2d77ac */ /* 0x000e240008000800 */
[----:B------:R-:W-:Y:S01]  /*30cb0*/  VIADD R7, R16, 0xc ;  /* 0x0000000c10077836 */ /* 0x000fe20000000000 */
[----:B------:R1:W-:Y:S01]  /*30cc0*/  @P2 STG.E.U16 desc[UR8][R4.64], R8 ;  /* 0x0000000804002986 */ /* 0x0003e2000c101508 */
[----:B------:R-:W0:Y:S03]  /*30cd0*/  LDCU UR69, c[0x0][0x398] ;  /* 0x00007300ff4577ac */ /* 0x000e260008000800 */
[----:B------:R-:W-:Y:S01]  /*30ce0*/  ISETP.GE.AND P4, PT, R7, UR65, PT ;  /* 0x0000004107007c0c */ /* 0x000fe2000bf86270 */
[----:B------:R-:W0:Y:S01]  /*30cf0*/  LDCU UR65, c[0x0][0x398] ;  /* 0x00007300ff4177ac */ /* 0x000e220008000800 */
[----:B-1----:R-:W-:-:S05]  /*30d00*/  IMAD.WIDE R4, R6, 0x2, R22 ;  /* 0x0000000206047825 */ /* 0x002fca00078e0216 */
[----:B----4-:R1:W-:Y:S01]  /*30d10*/  @P6 STG.E.U16 desc[UR8][R4.64], R27 ;  /* 0x0000001b04006986 */ /* 0x0103e2000c101508 */
[----:B------:R-:W-:-:S03]  /*30d20*/  PRMT R7, R27, 0x7632, R7 ;  /* 0x000076321b077816 */ /* 0x000fc60000000007 */
[----:B-1----:R-:W4:Y:S01]  /*30d30*/  LDL.LU R27, [R1+0x28] ;  /* 0x00002800011b7983 */ /* 0x002f220000300800 */
[----:B------:R-:W-:Y:S01]  /*30d40*/  IMAD.WIDE R4, R6, 0x2, R24 ;  /* 0x0000000206047825 */ /* 0x000fe200078e0218 */
[----:B------:R-:W-:Y:S01]  /*30d50*/  ISETP.LT.AND P3, PT, R29, UR29, !P3 ;  /* 0x0000001d1d007c0c */ /* 0x000fe2000df61270 */
[----:B------:R-:W1:Y:S01]  /*30d60*/  LDCU UR29, c[0x0][0x398] ;  /* 0x00007300ff1d77ac */ /* 0x000e620008000800 */
[----:B------:R-:W-:Y:S02]  /*30d70*/  ISETP.LT.AND P6, PT, R28, UR70, !P4 ;  /* 0x000000461c007c0c */ /* 0x000fe4000e7c1270 */
[----:B------:R0:W-:Y:S01]  /*30d80*/  @P1 STG.E.U16 desc[UR8][R4.64], R7 ;  /* 0x0000000704001986 */ /* 0x0001e2000c101508 */
[----:B------:R-:W-:Y:S01]  /*30d90*/  VIADD R8, R6, UR42 ;  /* 0x0000002a06087c36 */ /* 0x000fe20008000000 */
[----:B------:R-:W-:Y:S01]  /*30da0*/  ISETP.LT.AND P2, PT, R18, UR46, !P4 ;  /* 0x0000002e12007c0c */ /* 0x000fe2000e741270 */
[----:B------:R-:W1:Y:S01]  /*30db0*/  LDCU UR42, c[0x0][0x398] ;  /* 0x00007300ff2a77ac */ /* 0x000e620008000800 */
[----:B------:R-:W-:-:S02]  /*30dc0*/  ISETP.LT.AND P1, PT, R26, UR66, !P4 ;  /* 0x000000421a007c0c */ /* 0x000fc4000e721270 */
[----:B--2---:R-:W-:Y:S01]  /*30dd0*/  PRMT R10, R19, 0x7632, R10 ;  /* 0x00007632130a7816 */ /* 0x004fe2000000000a */
[----:B------:R-:W2:Y:S01]  /*30de0*/  LDCU UR46, c[0x0][0x39c] ;  /* 0x00007380ff2e77ac */ /* 0x000ea20008000800 */
[----:B------:R-:W1:Y:S01]  /*30df0*/  LDCU UR70, c[0x0][0x3b8] ;  /* 0x00007700ff4677ac */ /* 0x000e620008000800 */
[C---:B0-----:R-:W-:Y:S01]  /*30e00*/  IMAD.WIDE R4, R6.reuse, 0x2, R2 ;  /* 0x0000000206047825 */ /* 0x041fe200078e0202 */
[----:B------:R-:W0:Y:S03]  /*30e10*/  LDCU UR66, c[0x0][0x398] ;  /* 0x00007300ff4277ac */ /* 0x000e260008000800 */
[----:B------:R-:W-:Y:S01]  /*30e20*/  IMAD.WIDE R6, R6, 0x2, R20 ;  /* 0x0000000206067825 */ /* 0x000fe200078e0214 */
[----:B------:R1:W-:Y:S04]  /*30e30*/  @P5 STG.E.U16 desc[UR8][R4.64], R13 ;  /* 0x0000000d04005986 */ /* 0x0003e8000c101508 */
[----:B------:R0:W-:Y:S01]  /*30e40*/  @P3 STG.E.U16 desc[UR8][R6.64], R9 ;  /* 0x0000000906003986 */ /* 0x0001e2000c101508 */
[----:B-1----:R-:W-:-:S04]  /*30e50*/  IMAD.WIDE R4, R8, 0x2, R22 ;  /* 0x0000000208047825 */ /* 0x002fc800078e0216 */
[----:B0-----:R-:W-:Y:S01]  /*30e60*/  VIADD R6, R16, 0xd ;  /* 0x0000000d10067836 */ /* 0x001fe20000000000 */
[----:B------:R0:W-:Y:S01]  /*30e70*/  @P6 STG.E.U16 desc[UR8][R4.64], R19 ;  /* 0x0000001304006986 */ /* 0x0001e2000c101508 */
[----:B------:R-:W-:Y:S01]  /*30e80*/  ISETP.LT.AND P4, PT, R29, UR24, !P4 ;  /* 0x000000181d007c0c */ /* 0x000fe2000e781270 */
[----:B------:R-:W-:Y:S01]  /*30e90*/  VIADD R9, R8, UR43 ;  /* 0x0000002b08097c36 */ /* 0x000fe20008000000 */
[----:B------:R-:W1:Y:S01]  /*30ea0*/  LDCU UR24, c[0x0][0x398] ;  /* 0x00007300ff1877ac */ /* 0x000e620008000800 */
[----:B------:R-:W-:Y:S01]  /*30eb0*/  ISETP.GE.AND P5, PT, R6, UR62, PT ;  /* 0x0000003e06007c0c */ /* 0x000fe2000bfa6270 */
[C---:B------:R-:W-:Y:S01]  /*30ec0*/  IMAD.WIDE R6, R8.reuse, 0x2, R2 ;  /* 0x0000000208067825 */ /* 0x040fe200078e0202 */
[----:B------:R-:W1:Y:S01]  /*30ed0*/  LDCU UR43, c[0x0][0x398] ;  /* 0x00007300ff2b77ac */ /* 0x000e620008000800 */
[----:B0-----:R-:W2:Y:S02]  /*30ee0*/  LDL.LU R19, [R1+0x16c] ;  /* 0x00016c0001137983 */ /* 0x001ea40000300800 */
[----:B------:R-:W-:Y:S01]  /*30ef0*/  IMAD.WIDE R4, R8, 0x2, R24 ;  /* 0x0000000208047825 */ /* 0x000fe200078e0218 */
[----:B------:R-:W-:Y:S01]  /*30f00*/  ISETP.LT.AND P3, PT, R28, UR67, !P5 ;  /* 0x000000431c007c0c */ /* 0x000fe2000ef61270 */
[----:B------:R-:W0:Y:S03]  /*30f10*/  LDCU UR62, c[0x0][0x398] ;  /* 0x00007300ff3e77ac */ /* 0x000e260008000800 */
[----:B------:R1:W-:Y:S01]  /*30f20*/  @P2 STG.E.U16 desc[UR8][R4.64], R10 ;  /* 0x0000000a04002986 */ /* 0x0003e2000c101508 */
[----:B------:R-:W-:Y:S01]  /*30f30*/  ISETP.LT.AND P6, PT, R18, UR32, !P5 ;  /* 0x0000002012007c0c */ /* 0x000fe2000efc1270 */
[----:B------:R-:W0:Y:S02]  /*30f40*/  LDCU UR32, c[0x0][0x39c] ;  /* 0x00007380ff2077ac */ /* 0x000e240008000800 */
[----:B---3--:R3:W-:Y:S01]  /*30f50*/  @P1 STG.E.U16 desc[UR8][R6.64], R17 ;  /* 0x0000001106001986 */ /* 0x0087e2000c101508 */
[----:B------:R-:W0:Y:S01]  /*30f60*/  LDCU UR67, c[0x0][0x3b8] ;  /* 0x00007700ff4377ac */ /* 0x000e220008000800 */
[----:B-1----:R-:W-:Y:S01]  /*30f70*/  IMAD.WIDE R4, R8, 0x2, R20 ;  /* 0x0000000208047825 */ /* 0x002fe200078e0214 */
[----:B---3--:R-:W-:-:S02]  /*30f80*/  PRMT R6, R17, 0x7632, R6 ;  /* 0x0000763211067816 */ /* 0x008fc40000000006 */
[----:B------:R-:W3:Y:S04]  /*30f90*/  LDL.LU R17, [R1+0x17c] ;  /* 0x00017c0001117983 */ /* 0x000ee80000300800 */
[----:B------:R1:W-:Y:S02]  /*30fa0*/  @P4 STG.E.U16 desc[UR8][R4.64], R6 ;  /* 0x0000000604004986 */ /* 0x0003e4000c101508 */
[----:B-1----:R-:W-:Y:S01]  /*30fb0*/  IMAD.WIDE R4, R9, 0x2, R22 ;  /* 0x0000000209047825 */ /* 0x002fe200078e0216 */
[----:B----4-:R-:W-:-:S04]  /*30fc0*/  PRMT R8, R27, 0x7632, R8 ;  /* 0x000076321b087816 */ /* 0x010fc80000000008 */
[----:B------:R1:W-:Y:S04]  /*30fd0*/  @P3 STG.E.U16 desc[UR8][R4.64], R27 ;  /* 0x0000001b04003986 */ /* 0x0003e8000c101508 */
[----:B-1----:R-:W4:Y:S01]  /*30fe0*/  LDL.LU R27, [R1+0x2c] ;  /* 0x00002c00011b7983 */ /* 0x002f220000300800 */
[----:B------:R-:W-:Y:S01]  /*30ff0*/  VIADD R7, R16, 0xe ;  /* 0x0000000e10077836 */ /* 0x000fe20000000000 */
[----:B------:R-:W-:Y:S01]  /*31000*/  ISETP.LT.AND P2, PT, R26, UR63, !P5 ;  /* 0x0000003f1a007c0c */ /* 0x000fe2000ef41270 */
[----:B------:R-:W-:-:S03]  /*31010*/  IMAD.WIDE R4, R9, 0x2, R2 ;  /* 0x0000000209047825 */ /* 0x000fc600078e0202 */
[----:B------:R-:W-:Y:S01]  /*31020*/  ISETP.GE.AND P1, PT, R7, UR59, PT ;  /* 0x0000003b07007c0c */ /* 0x000fe2000bf26270 */
[----:B------:R-:W-:Y:S01]  /*31030*/  IMAD.WIDE R6, R9, 0x2, R24 ;  /* 0x0000000209067825 */ /* 0x000fe200078e0218 */
[----:B------:R-:W-:Y:S01]  /*31040*/  ISETP.LT.AND P5, PT, R29, UR20, !P5 ;  /* 0x000000141d007c0c */ /* 0x000fe2000efa1270 */
[----:B------:R-:W1:Y:S01]  /*31050*/  LDCU UR63, c[0x0][0x398] ;  /* 0x00007300ff3f77ac */ /* 0x000e620008000800 */
[----:B------:R-:W-:Y:S01]  /*31060*/  ISETP.LT.AND P4, PT, R28, UR64, !P1 ;  /* 0x000000401c007c0c */ /* 0x000fe2000cf81270 */
[C---:B------:R-:W-:Y:S01]  /*31070*/  VIADD R10, R9.reuse, UR40 ;  /* 0x00000028090a7c36 */ /* 0x040fe20008000000 */
[----:B------:R0:W-:Y:S01]  /*31080*/  @P6 STG.E.U16 desc[UR8][R6.64], R8 ;  /* 0x0000000806006986 */ /* 0x0001e2000c101508 */
[----:B------:R-:W-:Y:S01]  /*31090*/  ISETP.LT.AND P3, PT, R18, UR33, !P1 ;  /* 0x0000002112007c0c */ /* 0x000fe2000cf61270 */
[----:B------:R-:W1:Y:S02]  /*310a0*/  LDCU UR20, c[0x0][0x398] ;  /* 0x00007300ff1477ac */ /* 0x000e640008000800 */
[----:B------:R5:W-:Y:S01]  /*310b0*/  @P2 STG.E.U16 desc[UR8][R4.64], R14 ;  /* 0x0000000e04002986 */ /* 0x000be2000c101508 */
[----:B------:R-:W-:Y:S01]  /*310c0*/  ISETP.LT.AND P6, PT, R26, UR60, !P1 ;  /* 0x0000003c1a007c0c */ /* 0x000fe2000cfc1270 */
[----:B------:R-:W1:Y:S01]  /*310d0*/  LDCU UR40, c[0x0][0x398] ;  /* 0x00007300ff2877ac */ /* 0x000e620008000800 */
[----:B------:R-:W1:Y:S01]  /*310e0*/  LDCU UR33, c[0x0][0x39c] ;  /* 0x00007380ff2177ac */ /* 0x000e620008000800 */
[----:B0-----:R-:W-:Y:S01]  /*310f0*/  IMAD.WIDE R6, R9, 0x2, R20 ;  /* 0x0000000209067825 */ /* 0x001fe200078e0214 */
[----:B------:R-:W-:Y:S01]  /*31100*/  PRMT R9, R14, 0x7632, R9 ;  /* 0x000076320e097816 */ /* 0x000fe20000000009 */
[----:B------:R-:W0:Y:S02]  /*31110*/  LDCU UR59, c[0x0][0x398] ;  /* 0x00007300ff3b77ac */ /* 0x000e240008000800 */
[----:B-----5:R-:W-:-:S02]  /*31120*/  IMAD.WIDE R4, R10, 0x2, R22 ;  /* 0x000000020a047825 */ /* 0x020fc400078e0216 */
[----:B------:R5:W-:Y:S01]  /*31130*/  @P5 STG.E.U16 desc[UR8][R6.64], R9 ;  /* 0x0000000906005986 */ /* 0x000be2000c101508 */
[----:B------:R-:W-:Y:S01]  /*31140*/  ISETP.GE.AND P2, PT, R11, UR56, PT ;  /* 0x000000380b007c0c */ /* 0x000fe2000bf46270 */
[C---:B------:R-:W-:Y:S01]  /*31150*/  VIADD R8, R10.reuse, UR27 ;  /* 0x0000001b0a087c36 */ /* 0x040fe20008000000 */
[----:B------:R-:W-:Y:S01]  /*31160*/  ISETP.LT.AND P1, PT, R29, UR41, !P1 ;  /* 0x000000291d007c0c */ /* 0x000fe2000cf21270 */
[----:B------:R-:W0:Y:S01]  /*31170*/  LDCU UR60, c[0x0][0x398] ;  /* 0x00007300ff3c77ac */ /* 0x000e220008000800 */
[----:B------:R-:W0:Y:S01]  /*31180*/  LDCU UR64, c[0x0][0x3b8] ;  /* 0x00007700ff4077ac */ /* 0x000e220008000800 */
[----:B--2---:R2:W-:Y:S01]  /*31190*/  @P4 STG.E.U16 desc[UR8][R4.64], R19 ;  /* 0x0000001304004986 */ /* 0x0045e2000c101508 */
[----:B-----5:R-:W-:Y:S01]  /*311a0*/  PRMT R9, R19, 0x7632, R9 ;  /* 0x0000763213097816 */ /* 0x020fe20000000009 */
[----:B------:R-:W-:Y:S01]  /*311b0*/  IMAD.WIDE R6, R10, 0x2, R24 ;  /* 0x000000020a067825 */ /* 0x000fe200078e0218 */
[----:B------:R-:W-:Y:S01]  /*311c0*/  ISETP.LT.AND P5, PT, R28, UR61, !P2 ;  /* 0x0000003d1c007c0c */ /* 0x000fe2000d7a1270 */
[----:B------:R-:W5:Y:S02]  /*311d0*/  LDCU UR41, c[0x0][0x398] ;  /* 0x00007300ff2977ac */ /* 0x000f640008000800 */
[----:B------:R-:W-:Y:S01]  /*311e0*/  VIADD R11, R16, 0x10 ;  /* 0x00000010100b7836 */ /* 0x000fe20000000000 */
[----:B------:R-:W0:Y:S01]  /*311f0*/  LDCU UR27, c[0x0][0x398] ;  /* 0x00007300ff1b77ac */ /* 0x000e220008000800 */
[----:B--2---:R-:W2:Y:S01]  /*31200*/  LDL.LU R19, [R1+0x30] ;  /* 0x0000300001137983 */ /* 0x004ea20000300800 */
[----:B------:R-:W-:Y:S01]  /*31210*/  IMAD.WIDE R4, R10, 0x2, R2 ;  /* 0x000000020a047825 */ /* 0x000fe200078e0202 */
[----:B------:R-:W-:Y:S01]  /*31220*/  ISETP.LT.AND P4, PT, R18, UR6, !P2 ;  /* 0x0000000612007c0c */ /* 0x000fe2000d781270 */
[----:B------:R-:W0:Y:S01]  /*31230*/  LDCU UR6, c[0x0][0x39c] ;  /* 0x00007380ff0677ac */ /* 0x000e220008000800 */
[----:B------:R1:W-:Y:S01]  /*31240*/  @P3 STG.E.U16 desc[UR8][R6.64], R9 ;  /* 0x0000000906003986 */ /* 0x0003e2000c101508 */
[----:B------:R-:W0:Y:S01]  /*31250*/  LDCU UR56, c[0x0][0x398] ;  /* 0x00007300ff3877ac */ /* 0x000e220008000800 */
[----:B------:R-:W0:Y:S02]  /*31260*/  LDCU UR61, c[0x0][0x3b8] ;  /* 0x00007700ff3d77ac */ /* 0x000e240008000800 */
[----:B---3--:R3:W-:Y:S01]  /*31270*/  @P6 STG.E.U16 desc[UR8][R4.64], R17 ;  /* 0x0000001104006986 */ /* 0x0087e2000c101508 */
[----:B-1----:R-:W-:Y:S01]  /*31280*/  IMAD.WIDE R6, R10, 0x2, R20 ;  /* 0x000000020a067825 */ /* 0x002fe200078e0214 */
[----:B------:R-:W-:-:S02]  /*31290*/  PRMT R10, R17, 0x7632, R10 ;  /* 0x00007632110a7816 */ /* 0x000fc4000000000a */
[----:B---3--:R-:W3:Y:S01]  /*312a0*/  LDL.LU R17, [R1+0x40] ;  /* 0x0000400001117983 */ /* 0x008ee20000300800 */
[----:B------:R-:W-:-:S03]  /*312b0*/  IMAD.WIDE R4, R8, 0x2, R22 ;  /* 0x0000000208047825 */ /* 0x000fc600078e0216 */
[----:B------:R4:W-:Y:S02]  /*312c0*/  @P1 STG.E.U16 desc[UR8][R6.64], R10 ;  /* 0x0000000a06001986 */ /* 0x0009e4000c101508 */
[----:B----4-:R-:W-:Y:S02]  /*312d0*/  PRMT R10, R27, 0x7632, R10 ;  /* 0x000076321b0a7816 */ /* 0x010fe4000000000a */
[----:B------:R1:W-:Y:S04]  /*312e0*/  @P5 STG.E.U16 desc[UR8][R4.64], R27 ;  /* 0x0000001b04005986 */ /* 0x0003e8000c101508 */
[----:B-1----:R-:W4:Y:S01]  /*312f0*/  LDL.LU R27, [R1+0x60] ;  /* 0x00006000011b7983 */ /* 0x002f220000300800 */
[----:B------:R-:W-:Y:S02]  /*31300*/  ISETP.LT.AND P3, PT, R26, UR57, !P2 ;  /* 0x000000391a007c0c */ /* 0x000fe4000d761270 */
[----:B------:R-:W-:Y:S01]  /*31310*/  ISETP.GE.AND P6, PT, R11, UR53, PT ;  /* 0x000000350b007c0c */ /* 0x000fe2000bfc6270 */
[----:B------:R-:W-:Y:S01]  /*31320*/  IMAD.WIDE R6, R8, 0x2, R24 ;  /* 0x0000000208067825 */ /* 0x000fe200078e0218 */
[----:B------:R-:W-:Y:S01]  /*31330*/  ISETP.LT.AND P2, PT, R29, UR38, !P2 ;  /* 0x000000261d007c0c */ /* 0x000fe2000d741270 */
[----:B------:R-:W1:Y:S01]  /*31340*/  LDCU UR57, c[0x0][0x398] ;  /* 0x00007300ff3977ac */ /* 0x000e620008000800 */
[----:B------:R-:W-:Y:S01]  /*31350*/  ISETP.LT.AND P1, PT, R28, UR58, !P6 ;  /* 0x0000003a1c007c0c */ /* 0x000fe2000f721270 */
[----:B------:R-:W-:Y:S01]  /*31360*/  IMAD.WIDE R4, R8, 0x2, R2 ;  /* 0x0000000208047825 */ /* 0x000fe200078e0202 */
[----:B------:R-:W-:Y:S01]  /*31370*/  ISETP.LT.AND P5, PT, R18, UR39, !P6 ;  /* 0x0000002712007c0c */ /* 0x000fe2000f7a1270 */
[----:B------:R0:W-:Y:S01]  /*31380*/  @P4 STG.E.U16 desc[UR8][R6.64], R10 ;  /* 0x0000000a06004986 */ /* 0x0001e2000c101508 */
[----:B------:R-:W1:Y:S01]  /*31390*/  LDCU UR38, c[0x0][0x398] ;  /* 0x00007300ff2677ac */ /* 0x000e620008000800 */
[----:B------:R-:W-:-:S02]  /*313a0*/  VIADD R9, R8, UR30 ;  /* 0x0000001e08097c36 */ /* 0x000fc40008000000 */
[----:B------:R5:W-:Y:S01]  /*313b0*/  @P3 STG.E.U16 desc[UR8][R4.64], R15 ;  /* 0x0000000f04003986 */ /* 0x000be2000c101508 */
[----:B------:R-:W-:Y:S01]  /*313c0*/  ISETP.LT.AND P4, PT, R26, UR54, !P6 ;  /* 0x000000361a007c0c */ /* 0x000fe2000f781270 */
[----:B------:R-:W-:Y:S01]  /*313d0*/  VIADD R11, R16, 0x11 ;  /* 0x00000011100b7836 */ /* 0x000fe20000000000 */
[----:B------:R-:W1:Y:S01]  /*313e0*/  LDCU UR30, c[0x0][0x398] ;  /* 0x00007300ff1e77ac */ /* 0x000e620008000800 */
[----:B------:R-:W1:Y:S01]  /*313f0*/  LDCU UR39, c[0x0][0x39c] ;  /* 0x00007380ff2777ac */ /* 0x000e620008000800 */
[----:B0-----:R-:W-:Y:S01]  /*31400*/  IMAD.WIDE R6, R8, 0x2, R20 ;  /* 0x0000000208067825 */ /* 0x001fe200078e0214 */
[----:B------:R-:W-:Y:S01]  /*31410*/  PRMT R8, R15, 0x7632, R8 ;  /* 0x000076320f087816 */ /* 0x000fe20000000008 */
[----:B------:R-:W0:Y:S02]  /*31420*/  LDCU UR53, c[0x0][0x398] ;  /* 0x00007300ff3577ac */ /* 0x000e240008000800 */
[----:B-----5:R-:W-:Y:S02]  /*31430*/  IMAD.WIDE R4, R9, 0x2, R22 ;  /* 0x0000000209047825 */ /* 0x020fe400078e0216 */
[----:B------:R5:W-:Y:S01]  /*31440*/  @P2 STG.E.U16 desc[UR8][R6.64], R8 ;  /* 0x0000000806002986 */ /* 0x000be2000c101508 */
[----:B------:R-:W-:Y:S01]  /*31450*/  ISETP.GE.AND P3, PT, R11, UR50, PT ;  /* 0x000000320b007c0c */ /* 0x000fe2000bf66270 */
[----:B------:R-:W-:Y:S01]  /*31460*/  VIADD R10, R9, UR31 ;  /* 0x0000001f090a7c36 */ /* 0x000fe20008000000 */
[----:B------:R-:W-:Y:S01]  /*31470*/  ISETP.LT.AND P6, PT, R29, UR22, !P6 ;  /* 0x000000161d007c0c */ /* 0x000fe2000f7c1270 */
[----:B------:R-:W0:Y:S01]  /*31480*/  LDCU UR54, c[0x0][0x398] ;  /* 0x00007300ff3677ac */ /* 0x000e220008000800 */
[----:B------:R-:W0:Y:S01]  /*31490*/  LDCU UR58, c[0x0][0x3b8] ;  /* 0x00007700ff3a77ac */ /* 0x000e220008000800 */
[----:B--2---:R2:W-:Y:S01]  /*314a0*/  @P1 STG.E.U16 desc[UR8][R4.64], R19 ;  /* 0x0000001304001986 */ /* 0x0045e2000c101508 */
[----:B-----5:R-:W-:Y:S01]  /*314b0*/  IMAD.WIDE R6, R9, 0x2, R24 ;  /* 0x0000000209067825 */ /* 0x020fe200078e0218 */
[----:B------:R-:W-:Y:S01]  /*314c0*/  PRMT R8, R19, 0x7632, R8 ;  /* 0x0000763213087816 */ /* 0x000fe20000000008 */
[----:B------:R-:W5:Y:S04]  /*314d0*/  LDCU UR22, c[0x0][0x398] ;  /* 0x00007300ff1677ac */ /* 0x000f680008000800 */
[----:B------:R0:W-:Y:S01]  /*314e0*/  @P5 STG.E.U16 desc[UR8][R6.64], R8 ;  /* 0x0000000806005986 */ /* 0x0001e2000c101508 */
[----:B------:R-:W-:Y:S01]  /*314f0*/  ISETP.LT.AND P2, PT, R28, UR55, !P3 ;  /* 0x000000371c007c0c */ /* 0x000fe2000df41270 */
[----:B------:R-:W1:Y:S02]  /*31500*/  LDCU UR31, c[0x0][0x398] ;  /* 0x00007300ff1f77ac */ /* 0x000e640008000800 */
[----:B--2---:R-:W2:Y:S01]  /*31510*/  LDL.LU R19, [R1+0x10] ;  /* 0x0000100001137983 */ /* 0x004ea20000300800 */
[----:B------:R-:W1:Y:S01]  /*31520*/  LDCU UR50, c[0x0][0x398] ;  /* 0x00007300ff3277ac */ /* 0x000e620008000800 */
[----:B0-----:R-:W-:Y:S01]  /*31530*/  IMAD.WIDE R6, R9, 0x2, R2 ;  /* 0x0000000209067825 */ /* 0x001fe200078e0202 */
[----:B---3--:R-:W-:-:S04]  /*31540*/  PRMT R11, R17, 0x7632, R11 ;  /* 0x00007632110b7816 */ /* 0x008fc8000000000b */
[----:B------:R0:W-:Y:S01]  /*31550*/  @P4 STG.E.U16 desc[UR8][R6.64], R17 ;  /* 0x0000001106004986 */ /* 0x0001e2000c101508 */
[----:B------:R-:W-:Y:S01]  /*31560*/  VIADD R5, R16, 0x12 ;  /* 0x0000001210057836 */ /* 0x000fe20000000000 */
[----:B------:R-:W-:Y:S01]  /*31570*/  ISETP.LT.AND P1, PT, R18, UR36, !P3 ;  /* 0x0000002412007c0c */ /* 0x000fe2000df21270 */
[----:B------:R-:W-:Y:S01]  /*31580*/  IMAD.WIDE R8, R9, 0x2, R20 ;  /* 0x0000000209087825 */ /* 0x000fe200078e0214 */
[----:B------:R-:W-:Y:S01]  /*31590*/  ISETP.LT.AND P5, PT, R26, UR47, !P3 ;  /* 0x0000002f1a007c0c */ /* 0x000fe2000dfa1270 */
[----:B------:R-:W3:Y:S02]  /*315a0*/  LDCU UR36, c[0x0][0x39c] ;  /* 0x00007380ff2477ac */ /* 0x000ee40008000800 */
[C---:B------:R-:W-:Y:S01]  /*315b0*/  VIADD R4, R10.reuse, UR4 ;  /* 0x000000040a047c36 */ /* 0x040fe20008000000 */
[----:B------:R-:W1:Y:S01]  /*315c0*/  LDCU UR55, c[0x0][0x3b8] ;  /* 0x00007700ff3777ac */ /* 0x000e620008000800 */
[----:B0-----:R-:W3:Y:S01]  /*315d0*/  LDL.LU R17, [R1+0x34] ;  /* 0x0000340001117983 */ /* 0x001ee20000300800 */
[C---:B------:R-:W-:Y:S01]  /*315e0*/  IMAD.WIDE R6, R10.reuse, 0x2, R22 ;  /* 0x000000020a067825 */ /* 0x040fe200078e0216 */
[----:B------:R-:W-:Y:S01]  /*315f0*/  ISETP.GE.AND P4, PT, R5, UR75, PT ;  /* 0x0000004b05007c0c */ /* 0x000fe2000bf86270 */
[----:B------:R-:W0:Y:S01]  /*31600*/  LDCU UR47, c[0x0][0x398] ;  /* 0x00007300ff2f77ac */ /* 0x000e220008000800 */
[----:B------:R0:W-:Y:S01]  /*31610*/  @P6 STG.E.U16 desc[UR8][R8.64], R11 ;  /* 0x0000000b08006986 */ /* 0x0001e2000c101508 */
[----:B------:R-:W-:Y:S01]  /*31620*/  ISETP.LT.AND P3, PT, R29, UR51, !P3 ;  /* 0x000000331d007c0c */ /* 0x000fe2000df61270 */
[----:B------:R-:W0:Y:S01]  /*31630*/  LDCU UR4, c[0x0][0x398] ;  /* 0x00007300ff0477ac */ /* 0x000e220008000800 */
[----:B----4-:R-:W-:Y:S01]  /*31640*/  PRMT R5, R27, 0x7632, R5 ;  /* 0x000076321b057816 */ /* 0x010fe20000000005 */
[----:B------:R4:W-:Y:S01]  /*31650*/  @P2 STG.E.U16 desc[UR8][R6.64], R27 ;  /* 0x0000001b06002986 */ /* 0x0009e2000c101508 */
[----:B0-----:R-:W-:Y:S01]  /*31660*/  IMAD.WIDE R8, R10, 0x2, R24 ;  /* 0x000000020a087825 */ /* 0x001fe200078e0218 */
[----:B------:R-:W-:Y:S01]  /*31670*/  ISETP.LT.AND P6, PT, R28, UR28, !P4 ;  /* 0x0000001c1c007c0c */ /* 0x000fe2000e7c1270 */
[----:B------:R-:W0:Y:S01]  /*31680*/  LDCU UR51, c[0x0][0x398] ;  /* 0x00007300ff3377ac */ /* 0x000e220008000800 */
[----:B------:R-:W0:Y:S01]  /*31690*/  LDCU UR75, c[0x0][0x398] ;  /* 0x00007300ff4b77ac */ /* 0x000e220008000800 */
[----:B----4-:R-:W4:Y:S01]  /*316a0*/  LDL.LU R27, [R1+0x44] ;  /* 0x00004400011b7983 */ /* 0x010f220000300800 */
[----:B------:R-:W-:Y:S01]  /*316b0*/  IMAD.WIDE R6, R10, 0x2, R2 ;  /* 0x000000020a067825 */ /* 0x000fe200078e0202 */
[----:B------:R-:W-:Y:S01]  /*316c0*/  ISETP.LT.AND P2, PT, R18, UR48, !P4 ;  /* 0x0000003012007c0c */ /* 0x000fe2000e741270 */
[----:B------:R-:W0:Y:S01]  /*316d0*/  LDCU UR48, c[0x0][0x39c] ;  /* 0x00007380ff3077ac */ /* 0x000e220008000800 */
[----:B------:R1:W-:Y:S01]  /*316e0*/  @P1 STG.E.U16 desc[UR8][R8.64], R5 ;  /* 0x0000000508001986 */ /* 0x0003e2000c101508 */
[----:B------:R-:W-:Y:S01]  /*316f0*/  IMAD.WIDE R10, R10, 0x2, R20 ;  /* 0x000000020a0a7825 */ /* 0x000fe200078e0214 */
[----:B------:R-:W-:Y:S01]  /*31700*/  ISETP.LT.AND P1, PT, R26, UR74, !P4 ;  /* 0x0000004a1a007c0c */ /* 0x000fe2000e721270 */
[----:B------:R-:W0:Y:S01]  /*31710*/  LDCU UR74, c[0x0][0x398] ;  /* 0x00007300ff4a77ac */ /* 0x000e220008000800 */
[----:B------:R-:W0:Y:S01]  /*31720*/  LDCU UR28, c[0x0][0x3b8] ;  /* 0x00007700ff1c77ac */ /* 0x000e220008000800 */
[----:B-1----:R-:W-:Y:S01]  /*31730*/  VIADD R8, R16, 0x13 ;  /* 0x0000001310087836 */ /* 0x002fe20000000000 */
[----:B--2---:R-:W-:Y:S01]  /*31740*/  PRMT R9, R19, 0x7632, R9 ;  /* 0x0000763213097816 */ /* 0x004fe20000000009 */
[----:B------:R1:W-:Y:S03]  /*31750*/  @P5 STG.E.U16 desc[UR8][R6.64], R19 ;  /* 0x0000001306005986 */ /* 0x0003e6000c101508 */
[----:B------:R-:W-:Y:S01]  /*31760*/  ISETP.GE.AND P5, PT, R8, UR77, PT ;  /* 0x0000004d08007c0c */ /* 0x000fe2000bfa6270 */
[C---:B------:R-:W-:Y:S01]  /*31770*/  VIADD R5, R4.reuse, UR26 ;  /* 0x0000001a04057c36 */ /* 0x040fe20008000000 */
[----:B------:R-:W-:Y:S01]  /*31780*/  ISETP.LT.AND P4, PT, R29, UR37, !P4 ;  /* 0x000000251d007c0c */ /* 0x000fe2000e781270 */
[----:B-1----:R-:W2:Y:S01]  /*31790*/  LDL.LU R19, [R1+0x64] ;  /* 0x0000640001137983 */ /* 0x002ea20000300800 */
[C---:B------:R-:W-:Y:S01]  /*317a0*/  IMAD.WIDE R6, R4.reuse, 0x2, R22 ;  /* 0x0000000204067825 */ /* 0x040fe200078e0216 */
[----:B------:R-:W1:Y:S02]  /*317b0*/  LDCU UR37, c[0x0][0x398] ;  /* 0x00007300ff2577ac */ /* 0x000e640008000800 */
[----:B------:R0:W-:Y:S01]  /*317c0*/  @P3 STG.E.U16 desc[UR8][R10.64], R9 ;  /* 0x000000090a003986 */ /* 0x0001e2000c101508 */
[----:B------:R-:W1:Y:S01]  /*317d0*/  LDCU UR26, c[0x0][0x398] ;  /* 0x00007300ff1a77ac */ /* 0x000e620008000800 */
[----:B------:R-:W1:Y:S02]  /*317e0*/  LDCU UR77, c[0x0][0x398] ;  /* 0x00007300ff4d77ac */ /* 0x000e640008000800 */
[----:B---3--:R3:W-:Y:S01]  /*317f0*/  @P6 STG.E.U16 desc[UR8][R6.64], R17 ;  /* 0x0000001106006986 */ /* 0x0087e2000c101508 */
[----:B0-----:R-:W-:Y:S01]  /*31800*/  IMAD.WIDE R8, R4, 0x2, R24 ;  /* 0x0000000204087825 */ /* 0x001fe200078e0218 */
[----:B------:R-:W-:-:S02]  /*31810*/  PRMT R10, R17, 0x7632, R10 ;  /* 0x00007632110a7816 */ /* 0x000fc4000000000a */
[----:B---3--:R-:W3:Y:S04]  /*31820*/  LDL.LU R17, [R1+0x14] ;  /* 0x0000140001117983 */ /* 0x008ee80000300800 */
[----:B------:R0:W-:Y:S02]  /*31830*/  @P2 STG.E.U16 desc[UR8][R8.64], R10 ;  /* 0x0000000a08002986 */ /* 0x0001e4000c101508 */
[----:B0-----:R-:W-:-:S04]  /*31840*/  IMAD.WIDE R8, R4, 0x2, R2 ;  /* 0x0000000204087825 */ /* 0x001fc800078e0202 */
[----:B------:R-:W-:Y:S01]  /*31850*/  IMAD.WIDE R10, R4, 0x2, R20 ;  /* 0x00000002040a7825 */ /* 0x000fe200078e0214 */
[----:B----4-:R-:W-:Y:S01]  /*31860*/  PRMT R4, R27, 0x7632, R4 ;  /* 0x000076321b047816 */ /* 0x010fe20000000004 */
[----:B------:R0:W-:Y:S04]  /*31870*/  @P1 STG.E.U16 desc[UR8][R8.64], R27 ;  /* 0x0000001b08001986 */ /* 0x0001e8000c101508 */
[----:B0-----:R-:W4:Y:S01]  /*31880*/  LDL.LU R27, [R1+0x38] ;  /* 0x00003800011b7983 */ /* 0x001f220000300800 */
[----:B------:R-:W-:Y:S01]  /*31890*/  ISETP.LT.AND P3, PT, R28, UR76, !P5 ;  /* 0x0000004c1c007c0c */ /* 0x000fe2000ef61270 */
[----:B------:R-:W-:Y:S01]  /*318a0*/  IMAD.WIDE R8, R5, 0x2, R22 ;  /* 0x0000000205087825 */ /* 0x000fe200078e0216 */
[----:B------:R-:W-:Y:S01]  /*318b0*/  ISETP.LT.AND P6, PT, R18, UR34, !P5 ;  /* 0x0000002212007c0c */ /* 0x000fe2000efc1270 */
[----:B------:R0:W-:Y:S01]  /*318c0*/  @P4 STG.E.U16 desc[UR8][R10.64], R4 ;  /* 0x000000040a004986 */ /* 0x0001e2000c101508 */
[----:B------:R-:W-:Y:S01]  /*318d0*/  ISETP.LT.AND P2, PT, R26, UR44, !P5 ;  /* 0x0000002c1a007c0c */ /* 0x000fe2000ef41270 */
[----:B------:R-:W-:Y:S01]  /*318e0*/  VIADD R7, R16, 0x14 ;  /* 0x0000001410077836 */ /* 0x000fe20000000000 */
[----:B------:R-:W-:Y:S01]  /*318f0*/  ISETP.LT.AND P5, PT, R29, UR71, !P5 ;  /* 0x000000471d007c0c */ /* 0x000fe2000efa1270 */
[----:B------:R-:W-:Y:S01]  /*31900*/  VIADD R6, R5, UR52 ;  /* 0x0000003405067c36 */ /* 0x000fe20008000000 */
[----:B------:R-:W1:Y:S02]  /*31910*/  LDCU UR34, c[0x0][0x39c] ;  /* 0x00007380ff2277ac */ /* 0x000e640008000800 */
[----:B------:R-:W-:Y:S01]  /*31920*/  ISETP.GE.AND P1, PT, R7, UR49, PT ;  /* 0x0000003107007c0c */ /* 0x000fe2000bf26270 */
[----:B------:R-:W1:Y:S01]  /*31930*/  LDCU UR76, c[0x0][0x3b8] ;  /* 0x00007700ff4c77ac */ /* 0x000e620008000800 */
[----:B0-----:R-:W-:-:S02]  /*31940*/  IMAD.WIDE R10, R5, 0x2, R24 ;  /* 0x00000002050a7825 */ /* 0x001fc400078e0218 */
[----:B------:R-:W-:Y:S01]  /*31950*/  ISETP.LT.AND P4, PT, R28, UR72, !P1 ;  /* 0x000000481c007c0c */ /* 0x000fe2000cf81270 */
[----:B------:R-:W0:Y:S01]  /*31960*/  LDCU UR44, c[0x0][0x398] ;  /* 0x00007300ff2c77ac */ /* 0x000e220008000800 */
[----:B--2---:R-:W-:Y:S01]  /*31970*/  PRMT R4, R19, 0x7632, R4 ;  /* 0x0000763213047816 */ /* 0x004fe20000000004 */
[----:B------:R2:W-:Y:S01]  /*31980*/  @P3 STG.E.U16 desc[UR8][R8.64], R19 ;  /* 0x0000001308003986 */ /* 0x0005e2000c101508 */
[----:B------:R-:W-:Y:S01]  /*31990*/  VIADD R7, R6, UR73 ;  /* 0x0000004906077c36 */ /* 0x000fe20008000000 */
[----:B------:R-:W0:Y:S01]  /*319a0*/  LDCU UR71, c[0x0][0x398] ;  /* 0x00007300ff4777ac */ /* 0x000e220008000800 */
[----:B------:R-:W0:Y:S01]  /*319b0*/  LDCU UR52, c[0x0][0x398] ;  /* 0x00007300ff3477ac */ /* 0x000e220008000800 */
[----:B------:R-:W0:Y:S01]  /*319c0*/  LDCU UR49, c[0x0][0x398] ;  /* 0x00007300ff3177ac */ /* 0x000e220008000800 */
[----:B--2---:R-:W2:Y:S01]  /*319d0*/  LDL.LU R19, [R1+0x48] ;  /* 0x0000480001137983 */ /* 0x004ea20000300800 */
[C---:B------:R-:W-:Y:S01]  /*319e0*/  IMAD.WIDE R8, R5.reuse, 0x2, R2 ;  /* 0x0000000205087825 */ /* 0x040fe200078e0202 */
[----:B------:R-:W-:Y:S01]  /*319f0*/  ISETP.LT.AND P3, PT, R18, UR16, !P1 ;  /* 0x0000001012007c0c */ /* 0x000fe2000cf61270 */
[----:B------:R-:W0:Y:S01]  /*31a00*/  LDCU UR16, c[0x0][0x39c] ;  /* 0x00007380ff1077ac */ /* 0x000e220008000800 */
[----:B------:R1:W-:Y:S01]  /*31a10*/  @P6 STG.E.U16 desc[UR8][R10.64], R4 ;  /* 0x000000040a006986 */ /* 0x0003e2000c101508 */
[----:B------:R-:W0:Y:S03]  /*31a20*/  LDCU UR72, c[0x0][0x3b8] ;  /* 0x00007700ff4877ac */ /* 0x000e260008000800 */
[----:B---3--:R3:W-:Y:S01]  /*31a30*/  @P2 STG.E.U16 desc[UR8][R8.64], R17 ;  /* 0x0000001108002986 */ /* 0x0087e2000c101508 */
[----:B------:R-:W0:Y:S01]  /*31a40*/  LDCU UR73, c[0x0][0x398] ;  /* 0x00007300ff4977ac */ /* 0x000e220008000800 */
[----:B-1----:R-:W-:Y:S01]  /*31a50*/  IMAD.WIDE R4, R5, 0x2, R20 ;  /* 0x0000000205047825 */ /* 0x002fe200078e0214 */
[----:B------:R-:W-:-:S02]  /*31a60*/  PRMT R11, R17, 0x7632, R11 ;  /* 0x00007632110b7816 */ /* 0x000fc4000000000b */
[----:B---3--:R-:W3:Y:S01]  /*31a70*/  LDL.LU R17, [R1+0x68] ;  /* 0x0000680001117983 */ /* 0x008ee20000300800 */
[----:B------:R-:W-:-:S03]  /*31a80*/  VIADD R10, R16, 0x15 ;  /* 0x00000015100a7836 */ /* 0x000fc60000000000 */
[----:B------:R1:W-:Y:S02]  /*31a90*/  @P5 STG.E.U16 desc[UR8][R4.64], R11 ;  /* 0x0000000b04005986 */ /* 0x0003e4000c101508 */
[----:B------:R-:W-:Y:S02]  /*31aa0*/  ISETP.GE.AND P2, PT, R10, UR35, PT ;  /* 0x000000230a007c0c */ /* 0x000fe4000bf46270 */
[----:B------:R-:W-:Y:S01]  /*31ab0*/  ISETP.LT.AND P6, PT, R26, UR45, !P1 ;  /* 0x0000002d1a007c0c */ /* 0x000fe2000cfc1270 */
[----:B------:R-:W-:-:S04]  /*31ac0*/  IMAD.WIDE R8, R6, 0x2, R24 ;  /* 0x0000000206087825 */ /* 0x000fc800078e0218 */
[----:B-1----:R-:W-:Y:S01]  /*31ad0*/  IMAD.WIDE R4, R6, 0x2, R22 ;  /* 0x0000000206047825 */ /* 0x002fe200078e0216 */
[----:B----4-:R-:W-:-:S04]  /*31ae0*/  PRMT R10, R27, 0x7632, R10 ;  /* 0x000076321b0a7816 */ /* 0x010fc8000000000a */
[----:B------:R1:W-:Y:S01]  /*31af0*/  @P4 STG.E.U16 desc[UR8][R4.64], R27 ;  /* 0x0000001b04004986 */ /* 0x0003e2000c101508 */
[----:B------:R-:W-:Y:S01]  /*31b00*/  ISETP.LT.AND P5, PT, R28, UR69, !P2 ;  /* 0x000000451c007c0c */ /* 0x000fe2000d7a1270 */
[----:B------:R-:W-:Y:S01]  /*31b10*/  VIADD R11, R16, 0x16 ;  /* 0x00000016100b7836 */ /* 0x000fe20000000000 */
[----:B------:R-:W4:Y:S01]  /*31b20*/  LDCU UR45, c[0x0][0x398] ;  /* 0x00007300ff2d77ac */ /* 0x000f220008000800 */
[----:B------:R-:W0:Y:S01]  /*31b30*/  LDCU UR35, c[0x0][0x398] ;  /* 0x00007300ff2377ac */ /* 0x000e220008000800 */
[----:B-1----:R-:W4:Y:S01]  /*31b40*/  LDL.LU R27, [R1+0x18] ;  /* 0x00001800011b7983 */ /* 0x002f220000300800 */
[----:B------:R-:W-:Y:S01]  /*31b50*/  IMAD.WIDE R4, R6, 0x2, R2 ;  /* 0x0000000206047825 */ /* 0x000fe200078e0202 */
[----:B------:R-:W-:Y:S01]  /*31b60*/  ISETP.LT.AND P1, PT, R29, UR68, !P1 ;  /* 0x000000441d007c0c */ /* 0x000fe2000cf21270 */
[----:B------:R-:W1:Y:S01]  /*31b70*/  LDCU UR68, c[0x0][0x398] ;  /* 0x00007300ff4477ac */ /* 0x000e620008000800 */
[----:B------:R0:W-:Y:S01]  /*31b80*/  @P3 STG.E.U16 desc[UR8][R8.64], R10 ;  /* 0x0000000a08003986 */ /* 0x0001e2000c101508 */
[----:B------:R-:W-:Y:S01]  /*31b90*/  ISETP.LT.AND P4, PT, R18, UR29, !P2 ;  /* 0x0000001d12007c0c */ /* 0x000fe2000d781270 */
[----:B------:R-:W1:Y:S01]  /*31ba0*/  LDCU UR69, c[0x0][0x3b8] ;  /* 0x00007700ff4577ac */ /* 0x000e620008000800 */
[----:B0-----:R-:W-:Y:S01]  /*31bb0*/  IMAD.WIDE R8, R6, 0x2, R20 ;  /* 0x0000000206087825 */ /* 0x001fe200078e0214 */
[----:B------:R-:W-:Y:S01]  /*31bc0*/  ISETP.LT.AND P3, PT, R26, UR42, !P2 ;  /* 0x0000002a1a007c0c */ /* 0x000fe2000d761270 */
[----:B------:R-:W0:Y:S01]  /*31bd0*/  LDCU UR29, c[0x0][0x39c] ;  /* 0x00007380ff1d77ac */ /* 0x000e220008000800 */
[----:B--2---:R-:W-:Y:S01]  /*31be0*/  PRMT R6, R19, 0x7632, R6 ;  /* 0x0000763213067816 */ /* 0x004fe20000000006 */
[----:B------:R2:W-:Y:S01]  /*31bf0*/  @P6 STG.E.U16 desc[UR8][R4.64], R19 ;  /* 0x0000001304006986 */ /* 0x0005e2000c101508 */
[C---:B------:R-:W-:Y:S01]  /*31c00*/  VIADD R10, R7.reuse, UR70 ;  /* 0x00000046070a7c36 */ /* 0x040fe20008000000 */
[----:B------:R-:W0:Y:S02]  /*31c10*/  LDCU UR42, c[0x0][0x398] ;  /* 0x00007300ff2a77ac */ /* 0x000e240008000800 */
[----:B--2---:R-:W2:Y:S01]  /*31c20*/  LDL.LU R19, [R1+0x3c] ;  /* 0x00003c0001137983 */ /* 0x004ea20000300800 */
[----:B------:R-:W-:Y:S01]  /*31c30*/  IMAD.WIDE R4, R7, 0x2, R22 ;  /* 0x0000000207047825 */ /* 0x000fe200078e0216 */
[----:B------:R-:W-:Y:S01]  /*31c40*/  ISETP.GE.AND P6, PT, R11, UR46, PT ;  /* 0x0000002e0b007c0c */ /* 0x000fe2000bfc6270 */
[----:B------:R-:W0:Y:S01]  /*31c50*/  LDCU UR70, c[0x0][0x398] ;  /* 0x00007300ff4677ac */ /* 0x000e220008000800 */
[----:B------:R1:W-:Y:S01]  /*31c60*/  @P1 STG.E.U16 desc[UR8][R8.64], R6 ;  /* 0x0000000608001986 */ /* 0x0003e2000c101508 */
[----:B------:R-:W-:Y:S01]  /*31c70*/  ISETP.LT.AND P2, PT, R29, UR65, !P2 ;  /* 0x000000411d007c0c */ /* 0x000fe2000d741270 */
[----:B------:R-:W0:Y:S02]  /*31c80*/  LDCU UR46, c[0x0][0x398] ;  /* 0x00007300ff2e77ac */ /* 0x000e240008000800 */
[----:B---3--:R3:W-:Y:S01]  /*31c90*/  @P5 STG.E.U16 desc[UR8][R4.64], R17 ;  /* 0x0000001104005986 */ /* 0x0087e2000c101508 */
[----:B-1----:R-:W-:Y:S01]  /*31ca0*/  PRMT R6, R17, 0x7632, R6 ;  /* 0x0000763211067816 */ /* 0x002fe20000000006 */
[----:B------:R-:W-:Y:S01]  /*31cb0*/  IMAD.WIDE R8, R7, 0x2, R24 ;  /* 0x0000000207087825 */ /* 0x000fe200078e0218 */
[----:B----4-:R-:W-:Y:S01]  /*31cc0*/  PRMT R11, R27, 0x7632, R11 ;  /* 0x000076321b0b7816 */ /* 0x010fe2000000000b */
[----:B---3--:R-:W3:Y:S02]  /*31cd0*/  LDL.LU R17, [R1+0x4c] ;  /* 0x00004c0001117983 */ /* 0x008ee40000300800 */
[----:B------:R-:W-:Y:S01]  /*31ce0*/  IMAD.WIDE R4, R7, 0x2, R2 ;  /* 0x0000000207047825 */ /* 0x000fe200078e0202 */
[----:B------:R-:W-:Y:S01]  /*31cf0*/  ISETP.LT.AND P1, PT, R28, UR66, !P6 ;  /* 0x000000421c007c0c */ /* 0x000fe2000f721270 */
[----:B------:R-:W1:Y:S01]  /*31d00*/  LDCU UR65, c[0x0][0x398] ;  /* 0x00007300ff4177ac */ /* 0x000e620008000800 */
[----:B------:R-:W-:Y:S01]  /*31d10*/  @P4 STG.E.U16 desc[UR8][R8.64], R6 ;  /* 0x0000000608004986 */ /* 0x000fe2000c101508 */
[----:B------:R-:W-:-:S02]  /*31d20*/  ISETP.LT.AND P5, PT, R18, UR24, !P6 ;  /* 0x0000001812007c0c */ /* 0x000fc4000f7a1270 */
[----:B------:R-:W-:Y:S01]  /*31d30*/  ISETP.LT.AND P4, PT, R26, UR43, !P6 ;  /* 0x0000002b1a007c0c */ /* 0x000fe2000f781270 */
[----:B------:R4:W-:Y:S01]  /*31d40*/  @P3 STG.E.U16 desc[UR8][R4.64], R27 ;  /* 0x0000001b04003986 */ /* 0x0009e2000c101508 */
[----:B------:R-:W0:Y:S01]  /*31d50*/  LDCU UR24, c[0x0][0x39c] ;  /* 0x00007380ff1877ac */ /* 0x000e220008000800 */
[----:B------:R-:W0:Y:S01]  /*31d60*/  LDCU UR43, c[0x0][0x398] ;  /* 0x00007300ff2b77ac */ /* 0x000e220008000800 */
[----:B------:R-:W0:Y:S01]  /*31d70*/  LDCU UR66, c[0x0][0x3b8] ;  /* 0x00007700ff4277ac */ /* 0x000e220008000800 */
[----:B----4-:R-:W4:Y:S01]  /*31d80*/  LDL.LU R27, [R1+0x6c] ;  /* 0x00006c00011b7983 */ /* 0x010f220000300800 */
[----:B------:R-:W-:Y:S02]  /*31d90*/  VIADD R9, R16, 0x17 ;  /* 0x0000001710097836 */ /* 0x000fe40000000000 */
[----:B------:R-:W-:-:S04]  /*31da0*/  IMAD.WIDE R6, R7, 0x2, R20 ;  /* 0x0000000207067825 */ /* 0x000fc800078e0214 */
[C---:B------:R-:W-:Y:S01]  /*31db0*/  IMAD.WIDE R4, R10.reuse, 0x2, R22 ;  /* 0x000000020a047825 */ /* 0x040fe200078e0216 */
[----:B------:R-:W-:Y:S01]  /*31dc0*/  ISETP.GE.AND P3, PT, R9, UR32, PT ;  /* 0x0000002009007c0c */ /* 0x000fe2000bf66270 */
[----:B------:R0:W-:Y:S01]  /*31dd0*/  @P2 STG.E.U16 desc[UR8][R6.64], R11 ;  /* 0x0000000b06002986 */ /* 0x0001e2000c101508 */
[----:B------:R-:W-:Y:S01]  /*31de0*/  ISETP.LT.AND P6, PT, R29, UR62, !P6 ;  /* 0x0000003e1d007c0c */ /* 0x000fe2000f7c1270 */
[----:B------:R-:W-:Y:S01]  /*31df0*/  VIADD R8, R10, UR67 ;  /* 0x000000430a087c36 */ /* 0x000fe20008000000 */
[----:B------:R-:W-:Y:S01]  /*31e00*/  ISETP.LT.AND P2, PT, R28, UR63, !P3 ;  /* 0x0000003f1c007c0c */ /* 0x000fe2000df41270 */
[----:B------:R-:W1:Y:S01]  /*31e10*/  LDCU UR62, c[0x0][0x398] ;  /* 0x00007300ff3e77ac */ /* 0x000e620008000800 */
[----:B------:R-:W1:Y:S01]  /*31e20*/  LDCU UR67, c[0x0][0x398] ;  /* 0x00007300ff4377ac */ /* 0x000e620008000800 */
[----:B0-----:R-:W-:Y:S01]  /*31e30*/  IMAD.WIDE R6, R10, 0x2, R24 ;  /* 0x000000020a067825 */ /* 0x001fe200078e0218 */
[----:B------:R-:W0:Y:S01]  /*31e40*/  LDCU UR32, c[0x0][0x398] ;  /* 0x00007300ff2077ac */ /* 0x000e220008000800 */
[----:B--2---:R-:W-:Y:S01]  /*31e50*/  PRMT R9, R19, 0x7632, R9 ;  /* 0x0000763213097816 */ /* 0x004fe20000000009 */
[----:B------:R2:W-:Y:S01]  /*31e60*/  @P1 STG.E.U16 desc[UR8][R4.64], R19 ;  /* 0x0000001304001986 */ /* 0x0005e2000c101508 */
[----:B------:R-:W-:Y:S01]  /*31e70*/  VIADD R11, R16, 0x18 ;  /* 0x00000018100b7836 */ /* 0x000fe20000000000 */
[----:B------:R-:W0:Y:S02]  /*31e80*/  LDCU UR63, c[0x0][0x3b8] ;  /* 0x00007700ff3f77ac */ /* 0x000e240008000800 */
[----:B------:R1:W-:Y:S04]  /*31e90*/  @P5 STG.E.U16 desc[UR8][R6.64], R9 ;  /* 0x0000000906005986 */ /* 0x0003e8000c101508 */
[----:B--2---:R-:W2:Y:S01]  /*31ea0*/  LDL.LU R19, [R1+0x1c] ;  /* 0x00001c0001137983 */ /* 0x004ea20000300800 */
[----:B------:R-:W-:-:S04]  /*31eb0*/  IMAD.WIDE R4, R10, 0x2, R2 ;  /* 0x000000020a047825 */ /* 0x000fc800078e0202 */
[----:B-1----:R-:W-:Y:S01]  /*31ec0*/  IMAD.WIDE R6, R10, 0x2, R20 ;  /* 0x000000020a067825 */ /* 0x002fe200078e0214 */
[----:B---3--:R-:W-:Y:S01]  /*31ed0*/  PRMT R10, R17, 0x7632, R10 ;  /* 0x00007632110a7816 */ /* 0x008fe2000000000a */
[----:B------:R1:W-:Y:S04]  /*31ee0*/  @P4 STG.E.U16 desc[UR8][R4.64], R17 ;  /* 0x0000001104004986 */ /* 0x0003e8000c101508 */
[----:B-1----:R-:W3:Y:S01]  /*31ef0*/  LDL.LU R17, [R1+0x70] ;  /* 0x0000700001117983 */ /* 0x002ee20000300800 */
[----:B------:R-:W-:-:S03]  /*31f00*/  IMAD.WIDE R4, R8, 0x2, R22 ;  /* 0x0000000208047825 */ /* 0x000fc600078e0216 */
[----:B------:R1:W-:Y:S04]  /*31f10*/  @P6 STG.E.U16 desc[UR8][R6.64], R10 ;  /* 0x0000000a06006986 */ /* 0x0003e8000c101508 */
[----:B----4-:R4:W-:Y:S01]  /*31f20*/  @P2 STG.E.U16 desc[UR8][R4.64], R27 ;  /* 0x0000001b04002986 */ /* 0x0109e2000c101508 */
[----:B-1----:R-:W-:-:S03]  /*31f30*/  PRMT R10, R27, 0x7632, R10 ;  /* 0x000076321b0a7816 */ /* 0x002fc6000000000a */
[----:B----4-:R-:W4:Y:S01]  /*31f40*/  LDL.LU R27, [R1+0x80] ;  /* 0x00008000011b7983 */ /* 0x010f220000300800 */
[----:B------:R-:W-:Y:S02]  /*31f50*/  ISETP.LT.AND P1, PT, R18, UR20, !P3 ;  /* 0x0000001412007c0c */ /* 0x000fe4000df21270 */
[----:B------:R-:W-:Y:S01]  /*31f60*/  ISETP.LT.AND P5, PT, R26, UR40, !P3 ;  /* 0x000000281a007c0c */ /* 0x000fe2000dfa1270 */
[C---:B------:R-:W-:Y:S01]  /*31f70*/  IMAD.WIDE R6, R8.reuse, 0x2, R24 ;  /* 0x0000000208067825 */ /* 0x040fe200078e0218 */
[----:B------:R-:W-:Y:S01]  /*31f80*/  ISETP.GE.AND P4, PT, R11, UR33, PT ;  /* 0x000000210b007c0c */ /* 0x000fe2000bf86270 */
[----:B------:R-:W1:Y:S02]  /*31f90*/  LDCU UR20, c[0x0][0x39c] ;  /* 0x00007380ff1477ac */ /* 0x000e640008000800 */
[----:B------:R-:W-:Y:S01]  /*31fa0*/  IMAD.WIDE R4, R8, 0x2, R2 ;  /* 0x0000000208047825 */ /* 0x000fe200078e0202 */
[----:B------:R-:W-:Y:S01]  /*31fb0*/  ISETP.LT.AND P3, PT, R29, UR59, !P3 ;  /* 0x0000003b1d007c0c */ /* 0x000fe2000df61270 */
[----:B------:R-:W0:Y:S01]  /*31fc0*/  LDCU UR40, c[0x0][0x398] ;  /* 0x00007300ff2877ac */ /* 0x000e220008000800 */
[----:B------:R-:W-:Y:S01]  /*31fd0*/  ISETP.LT.AND P6, PT, R28, UR60, !P4 ;  /* 0x0000003c1c007c0c */ /* 0x000fe2000e7c1270 */
[----:B------:R-:W-:-:S02]  /*31fe0*/  VIADD R9, R8, UR64 ;  /* 0x0000004008097c36 */ /* 0x000fc40008000000 */
[----:B------:R1:W-:Y:S01]  /*31ff0*/  @P1 STG.E.U16 desc[UR8][R6.64], R10 ;  /* 0x0000000a06001986 */ /* 0x0003e2000c101508 */
[----:B------:R-:W-:Y:S01]  /*32000*/  ISETP.LT.AND P2, PT, R18, UR41, !P4 ;  /* 0x0000002912007c0c */ /* 0x000fe2000e741270 */
[----:B------:R-:W-:Y:S01]  /*32010*/  VIADD R11, R16, 0x19 ;  /* 0x00000019100b7836 */ /* 0x000fe20000000000 */
[----:B------:R-:W0:Y:S01]  /*32020*/  LDCU UR59, c[0x0][0x398] ;  /* 0x00007300ff3b77ac */ /* 0x000e220008000800 */
[----:B------:R-:W0:Y:S01]  /*32030*/  LDCU UR64, c[0x0][0x398] ;  /* 0x00007300ff4077ac */ /* 0x000e220008000800 */
[----:B------:R-:W0:Y:S01]  /*32040*/  LDCU UR33, c[0x0][0x398] ;  /* 0x00007300ff2177ac */ /* 0x000e220008000800 */
[----:B-1----:R-:W-:Y:S01]  /*32050*/  IMAD.WIDE R6, R8, 0x2, R20 ;  /* 0x0000000208067825 */ /* 0x002fe200078e0214 */
[----:B--2---:R-:W-:Y:S01]  /*32060*/  PRMT R8, R19, 0x7632, R8 ;  /* 0x0000763213087816 */ /* 0x004fe20000000008 */
[----:B------:R1:W-:Y:S01]  /*32070*/  @P5 STG.E.U16 desc[UR8][R4.64], R19 ;  /* 0x0000001304005986 */ /* 0x0003e2000c101508 */
[----:B------:R-:W-:Y:S01]  /*32080*/  ISETP.LT.AND P1, PT, R26, UR27, !P4 ;  /* 0x0000001b1a007c0c */ /* 0x000fe2000e721270 */
[C---:B------:R-:W-:Y:S01]  /*32090*/  VIADD R10, R9.reuse, UR61 ;  /* 0x0000003d090a7c36 */ /* 0x040fe20008000000 */
[----:B------:R-:W2:Y:S01]  /*320a0*/  LDCU UR41, c[0x0][0x39c] ;  /* 0x00007380ff2977ac */ /* 0x000ea20008000800 */
[----:B------:R-:W0:Y:S01]  /*320b0*/  LDCU UR60, c[0x0][0x3b8] ;  /* 0x00007700ff3c77ac */ /* 0x000e220008000800 */
[----:B-1----:R-:W2:Y:S01]  /*320c0*/  LDL.LU R19, [R1+0xa0] ;  /* 0x0000a00001137983 */ /* 0x002ea20000300800 */
[----:B------:R-:W-:-:S03]  /*320d0*/  IMAD.WIDE R4, R9, 0x2, R22 ;  /* 0x0000000209047825 */ /* 0x000fc600078e0216 */
[----:B------:R1:W-:Y:S01]  /*320e0*/  @P3 STG.E.U16 desc[UR8][R6.64], R8 ;  /* 0x0000000806003986 */ /* 0x0003e2000c101508 */
[----:B------:R-:W-:Y:S01]  /*320f0*/  ISETP.GE.AND P5, PT, R11, UR6, PT ;  /* 0x000000060b007c0c */ /* 0x000fe2000bfa6270 */
[----:B------:R-:W0:Y:S01]  /*32100*/  LDCU UR27, c[0x0][0x398] ;  /* 0x00007300ff1b77ac */ /* 0x000e220008000800 */
[----:B------:R-:W-:Y:S01]  /*32110*/  ISETP.LT.AND P4, PT, R29, UR56, !P4 ;  /* 0x000000381d007c0c */ /* 0x000fe2000e781270 */
[----:B------:R-:W0:Y:S01]  /*32120*/  LDCU UR61, c[0x0][0x398] ;  /* 0x00007300ff3d77ac */ /* 0x000e220008000800 */
[----:B-1----:R-:W-:Y:S01]  /*32130*/  IMAD.WIDE R6, R9, 0x2, R24 ;  /* 0x0000000209067825 */ /* 0x002fe200078e0218 */
[----:B---3--:R-:W-:Y:S01]  /*32140*/  PRMT R8, R17, 0x7632, R8 ;  /* 0x0000763211087816 */ /* 0x008fe20000000008 */
[----:B------:R1:W-:Y:S01]  /*32150*/  @P6 STG.E.U16 desc[UR8][R4.64], R17 ;  /* 0x0000001104006986 */ /* 0x0003e2000c101508 */
[----:B----4-:R-:W-:-:S03]  /*32160*/  PRMT R11, R27, 0x7632, R11 ;  /* 0x000076321b0b7816 */ /* 0x010fc6000000000b */
[----:B-1----:R-:W3:Y:S01]  /*32170*/  LDL.LU R17, [R1+0x50] ;  /* 0x0000500001117983 */ /* 0x002ee20000300800 */
[----:B------:R-:W-:Y:S01]  /*32180*/  ISETP.LT.AND P3, PT, R28, UR57, !P5 ;  /* 0x000000391c007c0c */ /* 0x000fe2000ef61270 */
[----:B------:R-:W-:Y:S01]  /*32190*/  VIADD R5, R16, 0x1a ;  /* 0x0000001a10057836 */ /* 0x000fe20000000000 */
[----:B------:R-:W-:Y:S01]  /*321a0*/  ISETP.LT.AND P6, PT, R18, UR38, !P5 ;  /* 0x0000002612007c0c */ /* 0x000fe2000efc1270 */
[----:B------:R1:W-:Y:S01]  /*321b0*/  @P2 STG.E.U16 desc[UR8][R6.64], R8 ;  /* 0x0000000806002986 */ /* 0x0003e2000c101508 */
[----:B------:R-:W-:Y:S01]  /*321c0*/  VIADD R4, R10, UR58 ;  /* 0x0000003a0a047c36 */ /* 0x000fe20008000000 */
[----:B------:R-:W4:Y:S01]  /*321d0*/  LDCU UR56, c[0x0][0x398] ;  /* 0x00007300ff3877ac */ /* 0x000f220008000800 */
[----:B------:R-:W0:Y:S01]  /*321e0*/  LDCU UR38, c[0x0][0x39c] ;  /* 0x00007380ff2677ac */ /* 0x000e220008000800 */
[----:B------:R-:W0:Y:S01]  /*321f0*/  LDCU UR6, c[0x0][0x398] ;  /* 0x00007300ff0677ac */ /* 0x000e220008000800 */
[C---:B-1----:R-:W-:Y:S01]  /*32200*/  IMAD.WIDE R6, R9.reuse, 0x2, R2 ;  /* 0x0000000209067825 */ /* 0x042fe200078e0202 */
[----:B------:R-:W-:Y:S01]  /*32210*/  ISETP.LT.AND P2, PT, R26, UR30, !P5 ;  /* 0x0000001e1a007c0c */ /* 0x000fe2000ef41270 */
[----:B------:R-:W1:Y:S03]  /*32220*/  LDCU UR30, c[0x0][0x398] ;  /* 0x00007300ff1e77ac */ /* 0x000e660008000800 */
[----:B------:R0:W-:Y:S01]  /*32230*/  @P1 STG.E.U16 desc[UR8][R6.64], R27 ;  /* 0x0000001b06001986 */ /* 0x0001e2000c101508 */
[----:B------:R-:W1:Y:S01]  /*32240*/  LDCU UR57, c[0x0][0x3b8] ;  /* 0x00007700ff3977ac */ /* 0x000e620008000800 */
[----:B------:R-:W1:Y:S02]  /*32250*/  LDCU UR58, c[0x0][0x398] ;  /* 0x00007300ff3a77ac */ /* 0x000e640008000800 */
[----:B0-----:R-:W4:Y:S01]  /*32260*/  LDL.LU R27, [R1+0x74] ;  /* 0x00007400011b7983 */ /* 0x001f220000300800 */
[----:B------:R-:W-:-:S04]  /*32270*/  IMAD.WIDE R8, R9, 0x2, R20 ;  /* 0x0000000209087825 */ /* 0x000fc800078e0214 */
[----:B------:R-:W-:Y:S01]  /*32280*/  IMAD.WIDE R6, R10, 0x2, R22 ;  /* 0x000000020a067825 */ /* 0x000fe200078e0216 */
[----:B------:R-:W-:Y:S01]  /*32290*/  ISETP.GE.AND P1, PT, R5, UR39, PT ;  /* 0x0000002705007c0c */ /* 0x000fe2000bf26270 */
[----:B------:R0:W-:Y:S01]  /*322a0*/  @P4 STG.E.U16 desc[UR8][R8.64], R11 ;  /* 0x0000000b08004986 */ /* 0x0001e2000c101508 */
[----:B--2---:R-:W-:Y:S01]  /*322b0*/  PRMT R5, R19, 0x7632, R5 ;  /* 0x0000763213057816 */ /* 0x004fe20000000005 */
[----:B------:R-:W2:Y:S02]  /*322c0*/  LDCU UR39, c[0x0][0x398] ;  /* 0x00007300ff2777ac */ /* 0x000ea40008000800 */
[----:B------:R1:W-:Y:S01]  /*322d0*/  @P3 STG.E.U16 desc[UR8][R6.64], R19 ;  /* 0x0000001306003986 */ /* 0x0003e2000c101508 */
[----:B------:R-:W-:Y:S01]  /*322e0*/  ISETP.LT.AND P5, PT, R29, UR53, !P5 ;  /* 0x000000351d007c0c */ /* 0x000fe2000efa1270 */
[----:B------:R-:W2:Y:S01]  /*322f0*/  LDCU UR53, c[0x0][0x398] ;  /* 0x00007300ff3577ac */ /* 0x000ea20008000800 */
[----:B------:R-:W-:Y:S01]  /*32300*/  ISETP.LT.AND P4, PT, R28, UR54, !P1 ;  /* 0x000000361c007c0c */ /* 0x000fe2000cf81270 */
[C---:B0-----:R-:W-:Y:S01]  /*32310*/  IMAD.WIDE R8, R10.reuse, 0x2, R24 ;  /* 0x000000020a087825 */ /* 0x041fe200078e0218 */
[----:B-1----:R-:W2:Y:S03]  /*32320*/  LDL.LU R19, [R1+0x84] ;  /* 0x0000840001137983 */ /* 0x002ea60000300800 */
[----:B------:R-:W-:Y:S01]  /*32330*/  IMAD.WIDE R6, R10, 0x2, R2 ;  /* 0x000000020a067825 */ /* 0x000fe200078e0202 */
[----:B-----5:R-:W-:Y:S01]  /*32340*/  ISETP.LT.AND P3, PT, R18, UR22, !P1 ;  /* 0x0000001612007c0c */ /* 0x020fe2000cf61270 */
[----:B------:R-:W0:Y:S01]  /*32350*/  LDCU UR22, c[0x0][0x39c] ;  /* 0x00007380ff1677ac */ /* 0x000e220008000800 */
[----:B------:R3:W-:Y:S01]  /*32360*/  @P6 STG.E.U16 desc[UR8][R8.64], R5 ;  /* 0x0000000508006986 */ /* 0x0007e2000c101508 */
[----:B------:R-:W-:Y:S01]  /*32370*/  IMAD.WIDE R10, R10, 0x2, R20 ;  /* 0x000000020a0a7825 */ /* 0x000fe200078e0214 */
[----:B------:R-:W1:Y:S01]  /*32380*/  LDCU UR54, c[0x0][0x3b8] ;  /* 0x00007700ff3677ac */ /* 0x000e620008000800 */
[----:B---3--:R-:W-:Y:S01]  /*32390*/  PRMT R9, R17, 0x7632, R9 ;  /* 0x0000763211097816 */ /* 0x008fe20000000009 */
[----:B------:R3:W-:Y:S04]  /*323a0*/  @P2 STG.E.U16 desc[UR8][R6.64], R17 ;  /* 0x0000001106002986 */ /* 0x0007e8000c101508 */
[----:B---3--:R-:W3:Y:S01]  /*323b0*/  LDL.LU R17, [R1+0xa4] ;  /* 0x0000a40001117983 */ /* 0x008ee20000300800 */
[----:B------:R-:W-:-:S03]  /*323c0*/  IMAD.WIDE R6, R4, 0x2, R22 ;  /* 0x0000000204067825 */ /* 0x000fc600078e0216 */
[----:B------:R4:W-:Y:S02]  /*323d0*/  @P5 STG.E.U16 desc[UR8][R10.64], R9 ;  /* 0x000000090a005986 */ /* 0x0009e4000c101508 */
[----:B----4-:R-:W-:Y:S02]  /*323e0*/  PRMT R10, R27, 0x7632, R10 ;  /* 0x000076321b0a7816 */ /* 0x010fe4000000000a */
[----:B------:R4:W-:Y:S04]  /*323f0*/  @P4 STG.E.U16 desc[UR8][R6.64], R27 ;  /* 0x0000001b06004986 */ /* 0x0009e8000c101508 */
[----:B----4-:R-:W4:Y:S01]  /*32400*/  LDL.LU R27, [R1+0x54] ;  /* 0x00005400011b7983 */ /* 0x010f220000300800 */
[----:B------:R-:W-:Y:S01]  /*32410*/  VIADD R8, R16, 0x1b ;  /* 0x0000001b10087836 */ /* 0x000fe20000000000 */
[----:B------:R-:W-:Y:S01]  /*32420*/  ISETP.LT.AND P6, PT, R26, UR31, !P1 ;  /* 0x0000001f1a007c0c */ /* 0x000fe2000cfc1270 */
[----:B------:R-:W-:-:S03]  /*32430*/  VIADD R5, R4, UR55 ;  /* 0x0000003704057c36 */ /* 0x000fc60008000000 */
[----:B------:R-:W-:Y:S01]  /*32440*/  ISETP.GE.AND P2, PT, R8, UR36, PT ;  /* 0x0000002408007c0c */ /* 0x000fe2000bf46270 */
[----:B------:R-:W-:Y:S01]  /*32450*/  IMAD.WIDE R8, R4, 0x2, R24 ;  /* 0x0000000204087825 */ /* 0x000fe200078e0218 */
[----:B------:R-:W-:Y:S01]  /*32460*/  ISETP.LT.AND P1, PT, R29, UR50, !P1 ;  /* 0x000000321d007c0c */ /* 0x000fe2000cf21270 */
[----:B------:R-:W5:Y:S03]  /*32470*/  LDCU UR31, c[0x0][0x398] ;  /* 0x00007300ff1f77ac */ /* 0x000f660008000800 */
[----:B------:R0:W-:Y:S01]  /*32480*/  @P3 STG.E.U16 desc[UR8][R8.64], R10 ;  /* 0x0000000a08003986 */ /* 0x0001e2000c101508 */
[----:B------:R-:W-:Y:S01]  /*32490*/  ISETP.LT.AND P5, PT, R28, UR47, !P2 ;  /* 0x0000002f1c007c0c */ /* 0x000fe2000d7a1270 */
[----:B------:R-:W-:Y:S01]  /*324a0*/  VIADD R7, R16, 0x1c ;  /* 0x0000001c10077836 */ /* 0x000fe20000000000 */
[----:B------:R-:W-:Y:S01]  /*324b0*/  ISETP.LT.AND P4, PT, R18, UR51, !P2 ;  /* 0x0000003312007c0c */ /* 0x000fe2000d781270 */
[----:B------:R-:W-:Y:S01]  /*324c0*/  VIADD R6, R5, UR28 ;  /* 0x0000001c05067c36 */ /* 0x000fe20008000000 */
[----:B------:R-:W1:Y:S01]  /*324d0*/  LDCU UR50, c[0x0][0x398] ;  /* 0x00007300ff3277ac */ /* 0x000e620008000800 */
[----:B------:R-:W1:Y:S01]  /*324e0*/  LDCU UR55, c[0x0][0x398] ;  /* 0x00007300ff3777ac */ /* 0x000e620008000800 */
[C---:B0-----:R-:W-:Y:S01]  /*324f0*/  IMAD.WIDE R8, R4.reuse, 0x2, R2 ;  /* 0x0000000204087825 */ /* 0x041fe200078e0202 */
[----:B------:R-:W0:Y:S03]  /*32500*/  LDCU UR36, c[0x0][0x398] ;  /* 0x00007300ff2477ac */ /* 0x000e260008000800 */
[----:B------:R-:W-:Y:S01]  /*32510*/  IMAD.WIDE R10, R4, 0x2, R20 ;  /* 0x00000002040a7825 */ /* 0x000fe200078e0214 */
[----:B--2---:R-:W-:Y:S01]  /*32520*/  PRMT R4, R19, 0x7632, R4 ;  /* 0x0000763213047816 */ /* 0x004fe20000000004 */
[----:B------:R2:W-:Y:S01]  /*32530*/  @P6 STG.E.U16 desc[UR8][R8.64], R19 ;  /* 0x0000001308006986 */ /* 0x0005e2000c101508 */
[----:B------:R-:W-:Y:S01]  /*32540*/  ISETP.LT.AND P3, PT, R26, UR4, !P2 ;  /* 0x000000041a007c0c */ /* 0x000fe2000d761270 */
[----:B------:R-:W0:Y:S01]  /*32550*/  LDCU UR51, c[0x0][0x39c] ;  /* 0x00007380ff3377ac */ /* 0x000e220008000800 */
[----:B------:R-:W0:Y:S01]  /*32560*/  LDCU UR47, c[0x0][0x3b8] ;  /* 0x00007700ff2f77ac */ /* 0x000e220008000800 */
[----:B------:R-:W0:Y:S01]  /*32570*/  LDCU UR28, c[0x0][0x398] ;  /* 0x00007300ff1c77ac */ /* 0x000e220008000800 */
[----:B--2---:R-:W2:Y:S01]  /*32580*/  LDL.LU R19, [R1+0x78] ;  /* 0x0000780001137983 */ /* 0x004ea20000300800 */
[----:B------:R-:W-:-:S03]  /*32590*/  IMAD.WIDE R8, R5, 0x2, R22 ;  /* 0x0000000205087825 */ /* 0x000fc600078e0216 */
[----:B------:R0:W-:Y:S01]  /*325a0*/  @P1 STG.E.U16 desc[UR8][R10.64], R4 ;  /* 0x000000040a001986 */ /* 0x0001e2000c101508 */
[----:B------:R-:W-:Y:S01]  /*325b0*/  ISETP.GE.AND P6, PT, R7, UR48, PT ;  /* 0x0000003007007c0c */ /* 0x000fe2000bfc6270 */
[----:B------:R-:W1:Y:S01]  /*325c0*/  LDCU UR4, c[0x0][0x398] ;  /* 0x00007300ff0477ac */ /* 0x000e620008000800 */
[----:B0-----:R-:W-:Y:S01]  /*325d0*/  IMAD.WIDE R10, R5, 0x2, R24 ;  /* 0x00000002050a7825 */ /* 0x001fe200078e0218 */
[----:B---3--:R-:W-:Y:S01]  /*325e0*/  PRMT R4, R17, 0x7632, R4 ;  /* 0x0000763211047816 */ /* 0x008fe20000000004 */
[----:B------:R0:W-:Y:S01]  /*325f0*/  @P5 STG.E.U16 desc[UR8][R8.64], R17 ;  /* 0x0000001108005986 */ /* 0x0001e2000c101508 */
[----:B------:R-:W-:Y:S01]  /*32600*/  ISETP.LT.AND P2, PT, R29, UR75, !P2 ;  /* 0x0000004b1d007c0c */ /* 0x000fe2000d741270 */
[----:B------:R-:W-:Y:S01]  /*32610*/  VIADD R7, R6, UR76 ;  /* 0x0000004c06077c36 */ /* 0x000fe20008000000 */
[----:B------:R-:W3:Y:S01]  /*32620*/  LDCU UR48, c[0x0][0x398] ;  /* 0x00007300ff3077ac */ /* 0x000ee20008000800 */
[----:B0-----:R-:W3:Y:S01]  /*32630*/  LDL.LU R17, [R1+0x88] ;  /* 0x0000880001117983 */ /* 0x001ee20000300800 */
[----:B------:R-:W-:Y:S01]  /*32640*/  IMAD.WIDE R8, R5, 0x2, R2 ;  /* 0x0000000205087825 */ /* 0x000fe200078e0202 */
[----:B------:R-:W-:Y:S01]  /*32650*/  ISETP.LT.AND P1, PT, R28, UR74, !P6 ;  /* 0x0000004a1c007c0c */ /* 0x000fe2000f721270 */
[----:B------:R-:W0:Y:S01]  /*32660*/  LDCU UR75, c[0x0][0x398] ;  /* 0x00007300ff4b77ac */ /* 0x000e220008000800 */
[----:B------:R4:W-:Y:S01]  /*32670*/  @P4 STG.E.U16 desc[UR8][R10.64], R4 ;  /* 0x000000040a004986 */ /* 0x0009e2000c101508 */
[----:B------:R-:W-:Y:S01]  /*32680*/  ISETP.LT.AND P5, PT, R18, UR37, !P6 ;  /* 0x0000002512007c0c */ /* 0x000fe2000f7a1270 */
[----:B------:R-:W0:Y:S01]  /*32690*/  LDCU UR74, c[0x0][0x3b8] ;  /* 0x00007700ff4a77ac */ /* 0x000e220008000800 */
[----:B------:R-:W0:Y:S01]  /*326a0*/  LDCU UR76, c[0x0][0x398] ;  /* 0x00007300ff4c77ac */ /* 0x000e220008000800 */
[----:B----4-:R-:W-:Y:S01]  /*326b0*/  PRMT R11, R27, 0x7632, R11 ;  /* 0x000076321b0b7816 */ /* 0x010fe2000000000b */
[----:B------:R4:W-:Y:S01]  /*326c0*/  @P3 STG.E.U16 desc[UR8][R8.64], R27 ;  /* 0x0000001b08003986 */ /* 0x0009e2000c101508 */
[----:B------:R-:W-:-:S04]  /*326d0*/  IMAD.WIDE R4, R5, 0x2, R20 ;  /* 0x0000000205047825 */ /* 0x000fc800078e0214 */
[----:B------:R-:W-:Y:S01]  /*326e0*/  VIADD R10, R16, 0x1d ;  /* 0x0000001d100a7836 */ /* 0x000fe20000000000 */
[----:B------:R-:W-:Y:S01]  /*326f0*/  ISETP.LT.AND P4, PT, R26, UR26, !P6 ;  /* 0x0000001a1a007c0c */ /* 0x000fe2000f781270 */
[----:B------:R-:W0:Y:S01]  /*32700*/  LDCU UR37, c[0x0][0x39c] ;  /* 0x00007380ff2577ac */ /* 0x000e220008000800 */
[----:B----4-:R-:W4:Y:S04]  /*32710*/  LDL.LU R27, [R1+0xa8] ;  /* 0x0000a800011b7983 */ /* 0x010f280000300800 */
[----:B------:R0:W-:Y:S01]  /*32720*/  @P2 STG.E.U16 desc[UR8][R4.64], R11 ;  /* 0x0000000b04002986 */ /* 0x0001e2000c101508 */
[----:B------:R-:W-:Y:S01]  /*32730*/  ISETP.GE.AND P3, PT, R10, UR34, PT ;  /* 0x000000220a007c0c */ /* 0x000fe2000bf66270 */
[C---:B------:R-:W-:Y:S01]  /*32740*/  IMAD.WIDE R8, R6.reuse, 0x2, R24 ;  /* 0x0000000206087825 */ /* 0x040fe200078e0218 */
[----:B------:R-:W-:Y:S01]  /*32750*/  ISETP.LT.AND P6, PT, R29, UR77, !P6 ;  /* 0x0000004d1d007c0c */ /* 0x000fe2000f7c1270 */
[----:B------:R-:W1:Y:S02]  /*32760*/  LDCU UR26, c[0x0][0x398] ;  /* 0x00007300ff1a77ac */ /* 0x000e640008000800 */
[----:B0-----:R-:W-:Y:S01]  /*32770*/  IMAD.WIDE R4, R6, 0x2, R22 ;  /* 0x0000000206047825 */ /* 0x001fe200078e0216 */
[----:B------:R-:W-:Y:S01]  /*32780*/  ISETP.LT.AND P2, PT, R28, UR44, !P3 ;  /* 0x0000002c1c007c0c */ /* 0x000fe2000df41270 */
[----:B------:R-:W0:Y:S02]  /*32790*/  LDCU UR77, c[0x0][0x398] ;  /* 0x00007300ff4d77ac */ /* 0x000e240008000800 */
[----:B------:R-:W-:Y:S01]  /*327a0*/  VIADD R11, R16, 0x1e ;  /* 0x0000001e100b7836 */ /* 0x000fe20000000000 */
[----:B------:R-:W0:Y:S01]  /*327b0*/  LDCU UR34, c[0x0][0x398] ;  /* 0x00007300ff2277ac */ /* 0x000e220008000800 */
[----:B------:R-:W0:Y:S01]  /*327c0*/  LDCU UR44, c[0x0][0x3b8] ;  /* 0x00007700ff2c77ac */ /* 0x000e220008000800 */
[----:B--2---:R-:W-:Y:S01]  /*327d0*/  PRMT R10, R19, 0x7632, R10 ;  /* 0x00007632130a7816 */ /* 0x004fe2000000000a */
[----:B------:R2:W-:Y:S04]  /*327e0*/  @P1 STG.E.U16 desc[UR8][R4.64], R19 ;  /* 0x0000001304001986 */ /* 0x0005e8000c101508 */
[----:B------:R0:W-:Y:S04]  /*327f0*/  @P5 STG.E.U16 desc[UR8][R8.64], R10 ;  /* 0x0000000a08005986 */ /* 0x0001e8000c101508 */
[----:B--2---:R-:W2:Y:S01]  /*32800*/  LDL.LU R19, [R1+0x58] ;  /* 0x0000580001137983 */ /* 0x004ea20000300800 */
[----:B------:R-:W-:-:S04]  /*32810*/  IMAD.WIDE R4, R6, 0x2, R2 ;  /* 0x0000000206047825 */ /* 0x000fc800078e0202 */
[----:B0-----:R-:W-:Y:S01]  /*32820*/  IMAD.WIDE R8, R6, 0x2, R20 ;  /* 0x0000000206087825 */ /* 0x001fe200078e0214 */
[----:B---3--:R-:W-:Y:S01]  /*32830*/  PRMT R6, R17, 0x7632, R6 ;  /* 0x0000763211067816 */ /* 0x008fe20000000006 */
[----:B------:R0:W-:Y:S04]  /*32840*/  @P4 STG.E.U16 desc[UR8][R4.64], R17 ;  /* 0x0000001104004986 */ /* 0x0001e8000c101508 */
[----:B0-----:R-:W3:Y:S01]  /*32850*/  LDL.LU R17, [R1+0x7c] ;  /* 0x00007c0001117983 */ /* 0x001ee20000300800 */
[----:B------:R-:W-:-:S03]  /*32860*/  IMAD.WIDE R4, R7, 0x2, R22 ;  /* 0x0000000207047825 */ /* 0x000fc600078e0216 */
[----:B------:R4:W-:Y:S02]  /*32870*/  @P6 STG.E.U16 desc[UR8][R8.64], R6 ;  /* 0x0000000608006986 */ /* 0x0009e4000c101508 */
[----:B----4-:R-:W-:Y:S02]  /*32880*/  PRMT R6, R27, 0x7632, R6 ;  /* 0x000076321b067816 */ /* 0x010fe40000000006 */
[----:B------:R0:W-:Y:S04]  /*32890*/  @P2 STG.E.U16 desc[UR8][R4.64], R27 ;  /* 0x0000001b04002986 */ /* 0x0001e8000c101508 */
[----:B0-----:R-:W4:Y:S01]  /*328a0*/  LDL.LU R27, [R1+0x8c] ;  /* 0x00008c00011b7983 */ /* 0x001f220000300800 */
[----:B------:R-:W-:Y:S02]  /*328b0*/  ISETP.LT.AND P1, PT, R18, UR71, !P3 ;  /* 0x0000004712007c0c */ /* 0x000fe4000df21270 */
[----:B------:R-:W-:Y:S01]  /*328c0*/  ISETP.LT.AND P5, PT, R26, UR52, !P3 ;  /* 0x000000341a007c0c */ /* 0x000fe2000dfa1270 */
[----:B------:R-:W-:Y:S01]  /*328d0*/  IMAD.WIDE R8, R7, 0x2, R24 ;  /* 0x0000000207087825 */ /* 0x000fe200078e0218 */
[----:B------:R-:W-:Y:S01]  /*328e0*/  ISETP.GE.AND P4, PT, R11, UR16, PT ;  /* 0x000000100b007c0c */ /* 0x000fe2000bf86270 */
[----:B------:R-:W0:Y:S02]  /*328f0*/  LDCU UR71, c[0x0][0x39c] ;  /* 0x00007380ff4777ac */ /* 0x000e240008000800 */
[----:B------:R-:W-:Y:S01]  /*32900*/  IMAD.WIDE R4, R7, 0x2, R2 ;  /* 0x0000000207047825 */ /* 0x000fe200078e0202 */
[----:B------:R-:W-:Y:S01]  /*32910*/  ISETP.LT.AND P3, PT, R29, UR49, !P3 ;  /* 0x000000311d007c0c */ /* 0x000fe2000df61270 */
[----:B------:R-:W0:Y:S01]  /*32920*/  LDCU UR52, c[0x0][0x398] ;  /* 0x00007300ff3477ac */ /* 0x000e220008000800 */
[----:B------:R-:W-:-:S03]  /*32930*/  ISETP.LT.AND P6, PT, R28, UR45, !P4 ;  /* 0x0000002d1c007c0c */ /* 0x000fc6000e7c1270 */
[----:B------:R0:W-:Y:S01]  /*32940*/  @P1 STG.E.U16 desc[UR8][R8.64], R6 ;  /* 0x0000000608001986 */ /* 0x0001e2000c101508 */
[----:B------:R-:W-:Y:S01]  /*32950*/  VIADD R10, R7, UR72 ;  /* 0x00000048070a7c36 */ /* 0x000fe20008000000 */
[----:B------:R-:W-:Y:S01]  /*32960*/  ISETP.LT.AND P2, PT, R18, UR68, !P4 ;  /* 0x0000004412007c0c */ /* 0x000fe2000e741270 */
[----:B------:R-:W1:Y:S01]  /*32970*/  LDCU UR49, c[0x0][0x398] ;  /* 0x00007300ff3177ac */ /* 0x000e620008000800 */
[----:B------:R-:W-:Y:S01]  /*32980*/  ISETP.LT.AND P1, PT, R26, UR73, !P4 ;  /* 0x000000491a007c0c */ /* 0x000fe2000e721270 */
[----:B------:R-:W1:Y:S01]  /*32990*/  LDCU UR72, c[0x0][0x398] ;  /* 0x00007300ff4877ac */ /* 0x000e620008000800 */
[----:B------:R-:W1:Y:S01]  /*329a0*/  LDCU UR45, c[0x0][0x3b8] ;  /* 0x00007700ff2d77ac */ /* 0x000e620008000800 */
[----:B--2---:R-:W-:Y:S01]  /*329b0*/  PRMT R11, R19, 0x7632, R11 ;  /* 0x00007632130b7816 */ /* 0x004fe2000000000b */
[----:B------:R2:W-:Y:S01]  /*329c0*/  @P5 STG.E.U16 desc[UR8][R4.64], R19 ;  /* 0x0000001304005986 */ /* 0x0005e2000c101508 */
[----:B0-----:R-:W-:Y:S01]  /*329d0*/  VIADD R9, R16, 0x1f ;  /* 0x0000001f10097836 */ /* 0x001fe20000000000 */
[----:B------:R-:W0:Y:S01]  /*329e0*/  LDCU UR68, c[0x0][0x39c] ;  /* 0x00007380ff4477ac */ /* 0x000e220008000800 */
[----:B------:R-:W-:Y:S01]  /*329f0*/  IMAD.WIDE R6, R7, 0x2, R20 ;  /* 0x0000000207067825 */ /* 0x000fe200078e0214 */
[----:B------:R-:W0:Y:S03]  /*32a00*/  LDCU UR16, c[0x0][0x398] ;  /* 0x00007300ff1077ac */ /* 0x000e260008000800 */
[C---:B------:R-:W-:Y:S01]  /*32a10*/  VIADD R8, R10.reuse, UR69 ;  /* 0x000000450a087c36 */ /* 0x040fe20008000000 */
[----:B------:R-:W0:Y:S01]  /*32a20*/  LDCU UR73, c[0x0][0x398] ;  /* 0x00007300ff4977ac */ /* 0x000e220008000800 */
[----:B--2---:R-:W2:Y:S01]  /*32a30*/  LDL.LU R19, [R1+0xac] ;  /* 0x0000ac0001137983 */ /* 0x004ea20000300800 */
[C---:B------:R-:W-:Y:S01]  /*32a40*/  IMAD.WIDE R4, R10.reuse, 0x2, R22 ;  /* 0x000000020a047825 */ /* 0x040fe200078e0216 */
[----:B------:R-:W-:Y:S01]  /*32a50*/  ISETP.GE.AND P5, PT, R9, UR29, PT ;  /* 0x0000001d09007c0c */ /* 0x000fe2000bfa6270 */
[----:B------:R-:W0:Y:S01]  /*32a60*/  LDCU UR69, c[0x0][0x398] ;  /* 0x00007300ff4577ac */ /* 0x000e220008000800 */
[----:B------:R1:W-:Y:S01]  /*32a70*/  @P3 STG.E.U16 desc[UR8][R6.64], R11 ;  /* 0x0000000b06003986 */ /* 0x0003e2000c101508 */
[----:B------:R-:W-:Y:S01]  /*32a80*/  ISETP.LT.AND P4, PT, R29, UR35, !P4 ;  /* 0x000000231d007c0c */ /* 0x000fe2000e781270 */
[----:B------:R-:W0:Y:S01]  /*32a90*/  LDCU UR29, c[0x0][0x398] ;  /* 0x00007300ff1d77ac */ /* 0x000e220008000800 */
[----:B-1----:R-:W-:Y:S01]  /*32aa0*/  IMAD.WIDE R6, R10, 0x2, R24 ;  /* 0x000000020a067825 */ /* 0x002fe200078e0218 */
[----:B---3--:R-:W-:Y:S01]  /*32ab0*/  PRMT R9, R17, 0x7632, R9 ;  /* 0x0000763211097816 */ /* 0x008fe20000000009 */
[----:B------:R1:W-:Y:S01]  /*32ac0*/  @P6 STG.E.U16 desc[UR8][R4.64], R17 ;  /* 0x0000001104006986 */ /* 0x0003e2000c101508 */
[----:B------:R-:W-:Y:S01]  /*32ad0*/  ISETP.LT.AND P3, PT, R28, UR42, !P5 ;  /* 0x0000002a1c007c0c */ /* 0x000fe2000ef61270 */
[----:B------:R-:W-:Y:S01]  /*32ae0*/  VIADD R11, R16, 0x20 ;  /* 0x00000020100b7836 */ /* 0x000fe20000000000 */
[----:B------:R-:W3:Y:S01]  /*32af0*/  LDCU UR35, c[0x0][0x398] ;  /* 0x00007300ff2377ac */ /* 0x000ee20008000800 */
[----:B------:R0:W-:Y:S04]  /*32b00*/  @P2 STG.E.U16 desc[UR8][R6.64], R9 ;  /* 0x0000000906002986 */ /* 0x0001e8000c101508 */
[----:B-1----:R-:W3:Y:S01]  /*32b10*/  LDL.LU R17, [R1+0x5c] ;  /* 0x00005c0001117983 */ /* 0x002ee20000300800 */
[----:B------:R-:W-:Y:S01]  /*32b20*/  IMAD.WIDE R4, R10, 0x2, R2 ;  /* 0x000000020a047825 */ /* 0x000fe200078e0202 */
[----:B------:R-:W-:Y:S01]  /*32b30*/  ISETP.LT.AND P6, PT, R18, UR65, !P5 ;  /* 0x0000004112007c0c */ /* 0x000fe2000efc1270 */
[----:B------:R-:W1:Y:S02]  /*32b40*/  LDCU UR65, c[0x0][0x39c] ;  /* 0x00007380ff4177ac */ /* 0x000e640008000800 */
[----:B0-----:R-:W-:Y:S01]  /*32b50*/  IMAD.WIDE R6, R10, 0x2, R20 ;  /* 0x000000020a067825 */ /* 0x001fe200078e0214 */
[----:B------:R-:W0:Y:S01]  /*32b60*/  LDCU UR42, c[0x0][0x3b8] ;  /* 0x00007700ff2a77ac */ /* 0x000e220008000800 */
[----:B----4-:R-:W-:Y:S01]  /*32b70*/  PRMT R10, R27, 0x7632, R10 ;  /* 0x000076321b0a7816 */ /* 0x010fe2000000000a */
[----:B------:R4:W-:Y:S04]  /*32b80*/  @P1 STG.E.U16 desc[UR8][R4.64], R27 ;  /* 0x0000001b04001986 */ /* 0x0009e8000c101508 */
[----:B----4-:R-:W4:Y:S01]  /*32b90*/  LDL.LU R27, [R1+0xb0] ;  /* 0x0000b000011b7983 */ /* 0x010f220000300800 */
[----:B------:R-:W-:Y:S01]  /*32ba0*/  IMAD.WIDE R4, R8, 0x2, R22 ;  /* 0x0000000208047825 */ /* 0x000fe200078e0216 */
[----:B------:R-:W-:Y:S01]  /*32bb0*/  ISETP.LT.AND P2, PT, R26, UR70, !P5 ;  /* 0x000000461a007c0c */ /* 0x000fe2000ef41270 */
[----:B------:R-:W0:Y:S01]  /*32bc0*/  LDCU UR70, c[0x0][0x398] ;  /* 0x00007300ff4677ac */ /* 0x000e220008000800 */
[----:B------:R1:W-:Y:S01]  /*32bd0*/  @P4 STG.E.U16 desc[UR8][R6.64], R10 ;  /* 0x0000000a06004986 */ /* 0x0003e2000c101508 */
[----:B------:R-:W-:-:S02]  /*32be0*/  ISETP.GE.AND P1, PT, R11, UR24, PT ;  /* 0x000000180b007c0c */ /* 0x000fc4000bf26270 */
[----:B------:R-:W-:Y:S01]  /*32bf0*/  ISETP.LT.AND P5, PT, R29, UR46, !P5 ;  /* 0x0000002e1d007c0c */ /* 0x000fe2000efa1270 */
[----:B------:R-:W-:Y:S01]  /*32c00*/  VIADD R9, R8, UR66 ;  /* 0x0000004208097c36 */ /* 0x000fe20008000000 */
[----:B------:R-:W-:Y:S01]  /*32c10*/  ISETP.LT.AND P4, PT, R28, UR43, !P1 ;  /* 0x0000002b1c007c0c */ /* 0x000fe2000cf81270 */
[----:B-1----:R-:W-:Y:S01]  /*32c20*/  IMAD.WIDE R6, R8, 0x2, R24 ;  /* 0x0000000208067825 */ /* 0x002fe200078e0218 */
[----:B------:R-:W1:Y:S01]  /*32c30*/  LDCU UR46, c[0x0][0x398] ;  /* 0x00007300ff2e77ac */ /* 0x000e620008000800 */
[----:B--2---:R-:W-:Y:S01]  /*32c40*/  PRMT R10, R19, 0x7632, R10 ;  /* 0x00007632130a7816 */ /* 0x004fe2000000000a */
[----:B------:R2:W-:Y:S01]  /*32c50*/  @P3 STG.E.U16 desc[UR8][R4.64], R19 ;  /* 0x0000001304003986 */ /* 0x0005e2000c101508 */
[----:B------:R-:W-:Y:S01]  /*32c60*/  VIADD R11, R16, 0x21 ;  /* 0x00000021100b7836 */ /* 0x000fe20000000000 */
[----:B------:R-:W0:Y:S02]  /*32c70*/  LDCU UR66, c[0x0][0x398] ;  /* 0x00007300ff4277ac */ /* 0x000e240008000800 */
[----:B------:R1:W-:Y:S01]  /*32c80*/  @P6 STG.E.U16 desc[UR8][R6.64], R10 ;  /* 0x0000000a06006986 */ /* 0x0003e2000c101508 */
[----:B------:R-:W0:Y:S01]  /*32c90*/  LDCU UR24, c[0x0][0x398] ;  /* 0x00007300ff1877ac */ /* 0x000e220008000800 */
[----:B------:R-:W0:Y:S02]  /*32ca0*/  LDCU UR43, c[0x0][0x3b8] ;  /* 0x00007700ff2b77ac */ /* 0x000e240008000800 */
[----:B--2---:R-:W2:Y:S01]  /*32cb0*/  LDL.LU R19, [R1+0xc0] ;  /* 0x0000c00001137983 */ /* 0x004ea20000300800 */
[----:B------:R-:W-:-:S04]  /*32cc0*/  IMAD.WIDE R4, R8, 0x2, R2 ;  /* 0x0000000208047825 */ /* 0x000fc800078e0202 */
[----:B-1----:R-:W-:Y:S01]  /*32cd0*/  IMAD.WIDE R6, R8, 0x2, R20 ;  /* 0x0000000208067825 */ /* 0x002fe200078e0214 */
[----:B---3--:R-:W-:Y:S01]  /*32ce0*/  PRMT R8, R17, 0x7632, R8 ;  /* 0x0000763211087816 */ /* 0x008fe20000000008 */
[----:B------:R1:W-:Y:S04]  /*32cf0*/  @P2 STG.E.U16 desc[UR8][R4.64], R17 ;  /* 0x0000001104002986 */ /* 0x0003e8000c101508 */
[----:B-1----:R-:W3:Y:S01]  /*32d00*/  LDL.LU R17, [R1+0xe0] ;  /* 0x0000e00001117983 */ /* 0x002ee20000300800 */
[----:B------:R-:W-:-:S03]  /*32d10*/  IMAD.WIDE R4, R9, 0x2, R22 ;  /* 0x0000000209047825 */ /* 0x000fc600078e0216 */
[----:B------:R4:W-:Y:S02]  /*32d20*/  @P5 STG.E.U16 desc[UR8][R6.64], R8 ;  /* 0x0000000806005986 */ /* 0x0009e4000c101508 */
[----:B----4-:R-:W-:Y:S02]  /*32d30*/  PRMT R8, R27, 0x7632, R8 ;  /* 0x000076321b087816 */ /* 0x010fe40000000008 */
[----:B------:R1:W-:Y:S04]  /*32d40*/  @P4 STG.E.U16 desc[UR8][R4.64], R27 ;  /* 0x0000001b04004986 */ /* 0x0003e8000c101508 */
[----:B-1----:R-:W4:Y:S01]  /*32d50*/  LDL.LU R27, [R1+0x90] ;  /* 0x00009000011b7983 */ /* 0x002f220000300800 */
[----:B------:R-:W-:Y:S02]  /*32d60*/  ISETP.LT.AND P3, PT, R18, UR62, !P1 ;  /* 0x0000003e12007c0c */ /* 0x000fe4000cf61270 */
[----:B------:R-:W-:Y:S01]  /*32d70*/  ISETP.LT.AND P6, PT, R26, UR67, !P1 ;  /* 0x000000431a007c0c */ /* 0x000fe2000cfc1270 */
[----:B------:R-:W-:Y:S01]  /*32d80*/  IMAD.WIDE R6, R9, 0x2, R24 ;  /* 0x0000000209067825 */ /* 0x000fe200078e0218 */
[----:B------:R-:W-:Y:S01]  /*32d90*/  ISETP.GE.AND P2, PT, R11, UR20, PT ;  /* 0x000000140b007c0c */ /* 0x000fe2000bf46270 */
[----:B------:R-:W1:Y:S01]  /*32da0*/  LDCU UR62, c[0x0][0x39c] ;  /* 0x00007380ff3e77ac */ /* 0x000e620008000800 */
[----:B------:R-:W-:-:S02]  /*32db0*/  ISETP.LT.AND P1, PT, R29, UR32, !P1 ;  /* 0x000000201d007c0c */ /* 0x000fc4000cf21270 */
[----:B------:R-:W-:Y:S01]  /*32dc0*/  ISETP.LT.AND P5, PT, R28, UR40, !P2 ;  /* 0x000000281c007c0c */ /* 0x000fe2000d7a1270 */
[----:B------:R-:W-:Y:S01]  /*32dd0*/  VIADD R10, R9, UR63 ;  /* 0x0000003f090a7c36 */ /* 0x000fe20008000000 */
[----:B------:R-:W0:Y:S03]  /*32de0*/  LDCU UR67, c[0x0][0x398] ;  /* 0x00007300ff4377ac */ /* 0x000e260008000800 */
[----:B------:R1:W-:Y:S01]  /*32df0*/  @P3 STG.E.U16 desc[UR8][R6.64], R8 ;  /* 0x0000000806003986 */ /* 0x0003e2000c101508 */
[----:B------:R-:W-:Y:S01]  /*32e00*/  VIADD R5, R16, 0x22 ;  /* 0x0000002210057836 */ /* 0x000fe20000000000 */
[----:B------:R-:W-:Y:S02]  /*32e10*/  ISETP.LT.AND P4, PT, R18, UR59, !P2 ;  /* 0x0000003b12007c0c */ /* 0x000fe4000d781270 */
[----:B--2---:R-:W-:Y:S01]  /*32e20*/  PRMT R11, R19, 0x7632, R11 ;  /* 0x00007632130b7816 */ /* 0x004fe2000000000b */
[C---:B-1----:R-:W-:Y:S01]  /*32e30*/  IMAD.WIDE R6, R9.reuse, 0x2, R2 ;  /* 0x0000000209067825 */ /* 0x042fe200078e0202 */
[----:B------:R-:W-:Y:S01]  /*32e40*/  ISETP.LT.AND P3, PT, R26, UR64, !P2 ;  /* 0x000000401a007c0c */ /* 0x000fe2000d761270 */
[----:B------:R-:W1:Y:S03]  /*32e50*/  LDCU UR32, c[0x0][0x398] ;  /* 0x00007300ff2077ac */ /* 0x000e660008000800 */
[----:B------:R2:W-:Y:S01]  /*32e60*/  @P6 STG.E.U16 desc[UR8][R6.64], R19 ;  /* 0x0000001306006986 */ /* 0x0005e2000c101508 */
[----:B------:R-:W-:Y:S01]  /*32e70*/  IMAD.WIDE R8, R9, 0x2, R20 ;  /* 0x0000000209087825 */ /* 0x000fe200078e0214 */
[----:B------:R-:W-:Y:S01]  /*32e80*/  ISETP.GE.AND P6, PT, R5, UR41, PT ;  /* 0x0000002905007c0c */ /* 0x000fe2000bfc6270 */
[----:B------:R-:W0:Y:S02]  /*32e90*/  LDCU UR63, c[0x0][0x398] ;  /* 0x00007300ff3f77ac */ /* 0x000e240008000800 */
[C---:B------:R-:W-:Y:S01]  /*32ea0*/  VIADD R4, R10.reuse, UR60 ;  /* 0x0000003c0a047c36 */ /* 0x040fe20008000000 */
[----:B------:R-:W0:Y:S01]  /*32eb0*/  LDCU UR59, c[0x0][0x39c] ;  /* 0x00007380ff3b77ac */ /* 0x000e220008000800 */
[----:B------:R-:W0:Y:S01]  /*32ec0*/  LDCU UR40, c[0x0][0x3b8] ;  /* 0x00007700ff2877ac */ /* 0x000e220008000800 */
[----:B--2---:R-:W2:Y:S01]  /*32ed0*/  LDL.LU R19, [R1+0xb4] ;  /* 0x0000b40001137983 */ /* 0x004ea20000300800 */
[C---:B------:R-:W-:Y:S01]  /*32ee0*/  IMAD.WIDE R6, R10.reuse, 0x2, R22 ;  /* 0x000000020a067825 */ /* 0x040fe200078e0216 */
[----:B------:R-:W-:Y:S01]  /*32ef0*/  ISETP.LT.AND P2, PT, R29, UR33, !P2 ;  /* 0x000000211d007c0c */ /* 0x000fe2000d741270 */
[----:B------:R-:W0:Y:S01]  /*32f00*/  LDCU UR20, c[0x0][0x398] ;  /* 0x00007300ff1477ac */ /* 0x000e220008000800 */
[----:B------:R1:W-:Y:S01]  /*32f10*/  @P1 STG.E.U16 desc[UR8][R8.64], R11 ;  /* 0x0000000b08001986 */ /* 0x0003e2000c101508 */
[----:B------:R-:W0:Y:S01]  /*32f20*/  LDCU UR64, c[0x0][0x398] ;  /* 0x00007300ff4077ac */ /* 0x000e220008000800 */
[----:B------:R-:W0:Y:S01]  /*32f30*/  LDCU UR33, c[0x0][0x398] ;  /* 0x00007300ff2177ac */ /* 0x000e220008000800 */
[----:B------:R-:W0:Y:S01]  /*32f40*/  LDCU UR60, c[0x0][0x398] ;  /* 0x00007300ff3c77ac */ /* 0x000e220008000800 */
[C---:B-1----:R-:W-:Y:S01]  /*32f50*/  IMAD.WIDE R8, R10.reuse, 0x2, R24 ;  /* 0x000000020a087825 */ /* 0x042fe200078e0218 */
        /* <DEDUP_REMOVED lines=9> */
[----:B------:R-:W-:Y:S02]  /*32ff0*/  ISETP.LT.AND P1, PT, R28, UR27, !P6 ;  /* 0x0000001b1c007c0c */ /* 0x000fe4000f721270 */
[----:B------:R-:W-:Y:S01]  /*33000*/  ISETP.LT.AND P5, PT, R18, UR56, !P6 ;  /* 0x0000003812007c0c */ /* 0x000fe2000f7a1270 */
[----:B------:R-:W-:-:S02]  /*33010*/  VIADD R8, R16, 0x23 ;  /* 0x0000002310087836 */ /* 0x000fc40000000000 */
[----:B------:R-:W-:Y:S01]  /*33020*/  IMAD.WIDE R10, R10, 0x2, R20 ;  /* 0x000000020a0a7825 */ /* 0x000fe200078e0214 */
[----:B------:R-:W-:Y:S01]  /*33030*/  ISETP.LT.AND P4, PT, R26, UR61, !P6 ;  /* 0x0000003d1a007c0c */ /* 0x000fe2000f781270 */
[----:B------:R-:W0:Y:S02]  /*33040*/  LDCU UR56, c[0x0][0x39c] ;  /* 0x00007380ff3877ac */ /* 0x000e240008000800 */
[----:B------:R-:W-:Y:S01]  /*33050*/  IMAD.WIDE R6, R4, 0x2, R22 ;  /* 0x0000000204067825 */ /* 0x000fe200078e0216 */
[----:B------:R-:W-:Y:S01]  /*33060*/  ISETP.GE.AND P3, PT, R8, UR38, PT ;  /* 0x0000002608007c0c */ /* 0x000fe2000bf66270 */
[----:B------:R1:W-:Y:S01]  /*33070*/  @P2 STG.E.U16 desc[UR8][R10.64], R9 ;  /* 0x000000090a002986 */ /* 0x0003e2000c101508 */
[----:B------:R-:W-:Y:S01]  /*33080*/  ISETP.LT.AND P6, PT, R29, UR6, !P6 ;  /* 0x000000061d007c0c */ /* 0x000fe2000f7c1270 */
[----:B------:R-:W-:Y:S01]  /*33090*/  VIADD R5, R4, UR57 ;  /* 0x0000003904057c36 */ /* 0x000fe20008000000 */
[----:B------:R-:W-:Y:S01]  /*330a0*/  ISETP.LT.AND P2, PT, R28, UR30, !P3 ;  /* 0x0000001e1c007c0c */ /* 0x000fe2000df41270 */
[----:B------:R-:W0:Y:S01]  /*330b0*/  LDCU UR61, c[0x0][0x398] ;  /* 0x00007300ff3d77ac */ /* 0x000e220008000800 */
[----:B------:R-:W0:Y:S01]  /*330c0*/  LDCU UR27, c[0x0][0x3b8] ;  /* 0x00007700ff1b77ac */ /* 0x000e220008000800 */
[C---:B-1----:R-:W-:Y:S01]  /*330d0*/  IMAD.WIDE R8, R4.reuse, 0x2, R24 ;  /* 0x0000000204087825 */ /* 0x042fe200078e0218 */
[----:B------:R-:W1:Y:S01]  /*330e0*/  LDCU UR6, c[0x0][0x398] ;  /* 0x00007300ff0677ac */ /* 0x000e620008000800 */
[----:B------:R-:W0:Y:S01]  /*330f0*/  LDCU UR57, c[0x0][0x398] ;  /* 0x00007300ff3977ac */ /* 0x000e220008000800 */
[----:B------:R-:W0:Y:S01]  /*33100*/  LDCU UR38, c[0x0][0x398] ;  /* 0x00007300ff2677ac */ /* 0x000e220008000800 */
[----:B--2---:R-:W-:Y:S01]  /*33110*/  PRMT R10, R19, 0x7632, R10 ;  /* 0x00007632130a7816 */ /* 0x004fe2000000000a */
[----:B------:R2:W-:Y:S01]  /*33120*/  @P1 STG.E.U16 desc[UR8][R6.64], R19 ;  /* 0x0000001306001986 */ /* 0x0005e2000c101508 */
[----:B------:R-:W0:Y:S03]  /*33130*/  LDCU UR30, c[0x0][0x3b8] ;  /* 0x00007700ff1e77ac */ /* 0x000e260008000800 */
[----:B------:R1:W-:Y:S04]  /*33140*/  @P5 STG.E.U16 desc[UR8][R8.64], R10 ;  /* 0x0000000a08005986 */ /* 0x0003e8000c101508 */
[----:B--2---:R-:W2:Y:S01]  /*33150*/  LDL.LU R19, [R1+0x94] ;  /* 0x0000940001137983 */ /* 0x004ea20000300800 */
[----:B-1----:R-:W-:-:S04]  /*33160*/  IMAD.WIDE R8, R4, 0x2, R2 ;  /* 0x0000000204087825 */ /* 0x002fc800078e0202 */
[----:B------:R-:W-:Y:S01]  /*33170*/  IMAD.WIDE R10, R4, 0x2, R20 ;  /* 0x00000002040a7825 */ /* 0x000fe200078e0214 */
        /* <DEDUP_REMOVED lines=10> */
[----:B------:R-:W-:Y:S01]  /*33220*/  VIADD R7, R16, 0x24 ;  /* 0x0000002410077836 */ /* 0x000fe20000000000 */
[----:B------:R-:W-:Y:S01]  /*33230*/  ISETP.LT.AND P3, PT, R29, UR39, !P3 ;  /* 0x000000271d007c0c */ /* 0x000fe2000df61270 */
[----:B------:R-:W-:Y:S01]  /*33240*/  IMAD.WIDE R10, R5, 0x2, R24 ;  /* 0x00000002050a7825 */ /* 0x000fe200078e0218 */
[----:B------:R-:W1:Y:S02]  /*33250*/  LDCU UR53, c[0x0][0x39c] ;  /* 0x00007380ff3577ac */ /* 0x000e640008000800 */
[----:B------:R-:W-:Y:S01]  /*33260*/  ISETP.GE.AND P4, PT, R7, UR22, PT ;  /* 0x0000001607007c0c */ /* 0x000fe2000bf86270 */
[C---:B------:R-:W-:Y:S01]  /*33270*/  IMAD.WIDE R8, R5.reuse, 0x2, R2 ;  /* 0x0000000205087825 */ /* 0x040fe200078e0202 */
[----:B------:R-:W0:Y:S02]  /*33280*/  LDCU UR58, c[0x0][0x398] ;  /* 0x00007300ff3a77ac */ /* 0x000e240008000800 */
[----:B-----5:R-:W-:Y:S01]  /*33290*/  ISETP.LT.AND P6, PT, R28, UR31, !P4 ;  /* 0x0000001f1c007c0c */ /* 0x020fe2000e7c1270 */
[C---:B------:R-:W-:Y:S01]  /*332a0*/  VIADD R6, R5.reuse, UR54 ;  /* 0x0000003605067c36 */ /* 0x040fe20008000000 */
[----:B------:R5:W-:Y:S01]  /*332b0*/  @P1 STG.E.U16 desc[UR8][R10.64], R4 ;  /* 0x000000040a001986 */ /* 0x000be2000c101508 */
[----:B------:R-:W-:Y:S01]  /*332c0*/  ISETP.LT.AND P2, PT, R18, UR50, !P4 ;  /* 0x0000003212007c0c */ /* 0x000fe2000e741270 */
[----:B------:R-:W0:Y:S01]  /*332d0*/  LDCU UR39, c[0x0][0x398] ;  /* 0x00007300ff2777ac */ /* 0x000e220008000800 */
[----:B------:R-:W-:Y:S01]  /*332e0*/  ISETP.LT.AND P1, PT, R26, UR55, !P4 ;  /* 0x000000371a007c0c */ /* 0x000fe2000e721270 */
[----:B------:R-:W0:Y:S01]  /*332f0*/  LDCU UR54, c[0x0][0x398] ;  /* 0x00007300ff3677ac */ /* 0x000e220008000800 */
[----:B------:R-:W0:Y:S01]  /*33300*/  LDCU UR22, c[0x0][0x398] ;  /* 0x00007300ff1677ac */ /* 0x000e220008000800 */
[----:B-----5:R-:W-:Y:S01]  /*33310*/  IMAD.WIDE R4, R5, 0x2, R20 ;  /* 0x0000000205047825 */ /* 0x020fe200078e0214 */
[----:B------:R-:W5:Y:S01]  /*33320*/  LDCU UR31, c[0x0][0x3b8] ;  /* 0x00007700ff1f77ac */ /* 0x000f620008000800 */
[----:B--2---:R-:W-:Y:S01]  /*33330*/  PRMT R11, R19, 0x7632, R11 ;  /* 0x00007632130b7816 */ /* 0x004fe2000000000b */
[----:B------:R2:W-:Y:S01]  /*33340*/  @P5 STG.E.U16 desc[UR8][R8.64], R19 ;  /* 0x0000001308005986 */ /* 0x0005e2000c101508 */
[----:B------:R-:W-:Y:S01]  /*33350*/  VIADD R10, R16, 0x25 ;  /* 0x00000025100a7836 */ /* 0x000fe20000000000 */
[----:B------:R-:W0:Y:S02]  /*33360*/  LDCU UR50, c[0x0][0x39c] ;  /* 0x00007380ff3277ac */ /* 0x000e240008000800 */
[----:B------:R1:W-:Y:S01]  /*33370*/  @P3 STG.E.U16 desc[UR8][R4.64], R11 ;  /* 0x0000000b04003986 */ /* 0x0003e2000c101508 */
[----:B------:R-:W-:Y:S01]  /*33380*/  VIADD R7, R6, UR47 ;  /* 0x0000002f06077c36 */ /* 0x000fe20008000000 */
[----:B------:R-:W0:Y:S02]  /*33390*/  LDCU UR55, c[0x0][0x398] ;  /* 0x00007300ff3777ac */ /* 0x000e240008000800 */
[----:B--2---:R-:W2:Y:S01]  /*333a0*/  LDL.LU R19, [R1+0xe8] ;  /* 0x0000e80001137983 */ /* 0x004ea20000300800 */
[----:B------:R-:W-:Y:S01]  /*333b0*/  ISETP.GE.AND P5, PT, R10, UR51, PT ;  /* 0x000000330a007c0c */ /* 0x000fe2000bfa6270 */
[C---:B------:R-:W-:Y:S01]  /*333c0*/  IMAD.WIDE R8, R6.reuse, 0x2, R24 ;  /* 0x0000000206087825 */ /* 0x040fe200078e0218 */
[----:B------:R-:W-:Y:S01]  /*333d0*/  ISETP.LT.AND P4, PT, R29, UR36, !P4 ;  /* 0x000000241d007c0c */ /* 0x000fe2000e781270 */
[----:B------:R-:W0:Y:S02]  /*333e0*/  LDCU UR36, c[0x0][0x398] ;  /* 0x00007300ff2477ac */ /* 0x000e240008000800 */
[----:B-1----:R-:W-:Y:S01]  /*333f0*/  IMAD.WIDE R4, R6, 0x2, R22 ;  /* 0x0000000206047825 */ /* 0x002fe200078e0216 */
[----:B------:R-:W1:Y:S03]  /*33400*/  LDCU UR47, c[0x0][0x398] ;  /* 0x00007300ff2f77ac */ /* 0x000e660008000800 */
[----:B------:R-:W-:Y:S01]  /*33410*/  VIADD R11, R16, 0x26 ;  /* 0x00000026100b7836 */ /* 0x000fe20000000000 */
[----:B------:R-:W0:Y:S01]  /*33420*/  LDCU UR51, c[0x0][0x398] ;  /* 0x00007300ff3377ac */ /* 0x000e220008000800 */
[----:B---3--:R-:W-:Y:S01]  /*33430*/  PRMT R10, R17, 0x7632, R10 ;  /* 0x00007632110a7816 */ /* 0x008fe2000000000a */
[----:B------:R3:W-:Y:S04]  /*33440*/  @P6 STG.E.U16 desc[UR8][R4.64], R17 ;  /* 0x0000001104006986 */ /* 0x0007e8000c101508 */
[----:B------:R0:W-:Y:S04]  /*33450*/  @P2 STG.E.U16 desc[UR8][R8.64], R10 ;  /* 0x0000000a08002986 */ /* 0x0001e8000c101508 */
[----:B---3--:R-:W3:Y:S01]  /*33460*/  LDL.LU R17, [R1+0x98] ;  /* 0x0000980001117983 */ /* 0x008ee20000300800 */
[----:B------:R-:W-:-:S04]  /*33470*/  IMAD.WIDE R4, R6, 0x2, R2 ;  /* 0x0000000206047825 */ /* 0x000fc800078e0202 */
[----:B0-----:R-:W-:Y:S01]  /*33480*/  IMAD.WIDE R8, R6, 0x2, R20 ;  /* 0x0000000206087825 */ /* 0x001fe200078e0214 */
[----:B----4-:R-:W-:Y:S01]  /*33490*/  PRMT R6, R27, 0x7632, R6 ;  /* 0x000076321b067816 */ /* 0x010fe20000000006 */
[----:B------:R0:W-:Y:S04]  /*334a0*/  @P1 STG.E.U16 desc[UR8][R4.64], R27 ;  /* 0x0000001b04001986 */ /* 0x0001e8000c101508 */
[----:B0-----:R-:W4:Y:S01]  /*334b0*/  LDL.LU R27, [R1+0xbc] ;  /* 0x0000bc00011b7983 */ /* 0x001f220000300800 */
[----:B------:R-:W-:Y:S01]  /*334c0*/  ISETP.LT.AND P3, PT, R28, UR4, !P5 ;  /* 0x000000041c007c0c */ /* 0x000fe2000ef61270 */
[C---:B------:R-:W-:Y:S01]  /*334d0*/  IMAD.WIDE R4, R7.reuse, 0x2, R22 ;  /* 0x0000000207047825 */ /* 0x040fe200078e0216 */
[----:B------:R-:W-:Y:S01]  /*334e0*/  ISETP.LT.AND P6, PT, R18, UR75, !P5 ;  /* 0x0000004b12007c0c */ /* 0x000fe2000efc1270 */
[----:B------:R0:W-:Y:S01]  /*334f0*/  @P4 STG.E.U16 desc[UR8][R8.64], R6 ;  /* 0x0000000608004986 */ /* 0x0001e2000c101508 */
[----:B------:R-:W-:Y:S01]  /*33500*/  ISETP.LT.AND P2, PT, R26, UR28, !P5 ;  /* 0x0000001c1a007c0c */ /* 0x000fe2000ef41270 */
[----:B------:R-:W-:Y:S01]  /*33510*/  VIADD R10, R7, UR74 ;  /* 0x0000004a070a7c36 */ /* 0x000fe20008000000 */
[----:B------:R-:W-:Y:S01]  /*33520*/  ISETP.GE.AND P1, PT, R11, UR37, PT ;  /* 0x000000250b007c0c */ /* 0x000fe2000bf26270 */
[----:B------:R-:W1:Y:S01]  /*33530*/  LDCU UR75, c[0x0][0x39c] ;  /* 0x00007380ff4b77ac */ /* 0x000e620008000800 */
[----:B------:R-:W-:-:S02]  /*33540*/  ISETP.LT.AND P5, PT, R29, UR48, !P5 ;  /* 0x000000301d007c0c */ /* 0x000fc4000efa1270 */
[----:B------:R-:W-:Y:S01]  /*33550*/  ISETP.LT.AND P4, PT, R28, UR26, !P1 ;  /* 0x0000001a1c007c0c */ /* 0x000fe2000cf81270 */
[----:B------:R-:W1:Y:S01]  /*33560*/  LDCU UR28, c[0x0][0x398] ;  /* 0x00007300ff1c77ac */ /* 0x000e620008000800 */
[----:B0-----:R-:W-:Y:S01]  /*33570*/  IMAD.WIDE R8, R7, 0x2, R24 ;  /* 0x0000000207087825 */ /* 0x001fe200078e0218 */
[----:B------:R-:W0:Y:S01]  /*33580*/  LDCU UR4, c[0x0][0x3b8] ;  /* 0x00007700ff0477ac */ /* 0x000e220008000800 */
[----:B------:R-:W0:Y:S01]  /*33590*/  LDCU UR48, c[0x0][0x398] ;  /* 0x00007300ff3077ac */ /* 0x000e220008000800 */
[----:B------:R-:W0:Y:S01]  /*335a0*/  LDCU UR74, c[0x0][0x398] ;  /* 0x00007300ff4a77ac */ /* 0x000e220008000800 */
[----:B------:R-:W0:Y:S01]  /*335b0*/  LDCU UR37, c[0x0][0x398] ;  /* 0x00007300ff2577ac */ /* 0x000e220008000800 */
[----:B------:R-:W0:Y:S01]  /*335c0*/  LDCU UR26, c[0x0][0x3b8] ;  /* 0x00007700ff1a77ac */ /* 0x000e220008000800 */
[----:B--2---:R-:W-:Y:S01]  /*335d0*/  PRMT R6, R19, 0x7632, R6 ;  /* 0x0000763213067816 */ /* 0x004fe20000000006 */
[----:B------:R2:W-:Y:S04]  /*335e0*/  @P3 STG.E.U16 desc[UR8][R4.64], R19 ;  /* 0x0000001304003986 */ /* 0x0005e8000c101508 */
[----:B--2---:R-:W2:Y:S01]  /*335f0*/  LDL.LU R19, [R1+0xcc] ;  /* 0x0000cc0001137983 */ /* 0x004ea20000300800 */
[----:B------:R-:W-:-:S03]  /*33600*/  IMAD.WIDE R4, R7, 0x2, R2 ;  /* 0x0000000207047825 */ /* 0x000fc600078e0202 */
[----:B------:R0:W-:Y:S02]  /*33610*/  @P6 STG.E.U16 desc[UR8][R8.64], R6 ;  /* 0x0000000608006986 */ /* 0x0001e4000c101508 */
[----:B0-----:R-:W-:Y:S02]  /*33620*/  VIADD R9, R16, 0x27 ;  /* 0x0000002710097836 */ /* 0x001fe40000000000 */
[----:B------:R-:W-:Y:S01]  /*33630*/  IMAD.WIDE R6, R7, 0x2, R20 ;  /* 0x0000000207067825 */ /* 0x000fe200078e0214 */
[----:B---3--:R-:W-:Y:S01]  /*33640*/  PRMT R11, R17, 0x7632, R11 ;  /* 0x00007632110b7816 */ /* 0x008fe2000000000b */
[----:B------:R0:W-:Y:S01]  /*33650*/  @P2 STG.E.U16 desc[UR8][R4.64], R17 ;  /* 0x0000001104002986 */ /* 0x0001e2000c101508 */
[----:B------:R-:W-:Y:S02]  /*33660*/  ISETP.GE.AND P2, PT, R9, UR71, PT ;  /* 0x0000004709007c0c */ /* 0x000fe4000bf46270 */
[----:B------:R-:W-:Y:S01]  /*33670*/  ISETP.LT.AND P3, PT, R18, UR77, !P1 ;  /* 0x0000004d12007c0c */ /* 0x000fe2000cf61270 */
[----:B0-----:R-:W3:Y:S01]  /*33680*/  LDL.LU R17, [R1+0xec] ;  /* 0x0000ec0001117983 */ /* 0x001ee20000300800 */
[----:B------:R-:W-:Y:S01]  /*33690*/  IMAD.WIDE R4, R10, 0x2, R22 ;  /* 0x000000020a047825 */ /* 0x000fe200078e0216 */
[----:B------:R-:W-:Y:S01]  /*336a0*/  ISETP.LT.AND P6, PT, R26, UR76, !P1 ;  /* 0x0000004c1a007c0c */ /* 0x000fe2000cfc1270 */
[----:B------:R-:W0:Y:S01]  /*336b0*/  LDCU UR77, c[0x0][0x39c] ;  /* 0x00007380ff4d77ac */ /* 0x000e220008000800 */
[----:B------:R0:W-:Y:S01]  /*336c0*/  @P5 STG.E.U16 desc[UR8][R6.64], R11 ;  /* 0x0000000b06005986 */ /* 0x0001e2000c101508 */
[----:B------:R-:W-:Y:S01]  /*336d0*/  VIADD R8, R10, UR44 ;  /* 0x0000002c0a087c36 */ /* 0x000fe20008000000 */
[----:B----4-:R-:W-:-:S02]  /*336e0*/  PRMT R9, R27, 0x7632, R9 ;  /* 0x000076321b097816 */ /* 0x010fc40000000009 */
[----:B------:R4:W-:Y:S01]  /*336f0*/  @P4 STG.E.U16 desc[UR8][R4.64], R27 ;  /* 0x0000001b04004986 */ /* 0x0009e2000c101508 */
[----:B0-----:R-:W-:Y:S01]  /*33700*/  IMAD.WIDE R6, R10, 0x2, R24 ;  /* 0x000000020a067825 */ /* 0x001fe200078e0218 */
[----:B------:R-:W-:Y:S01]  /*33710*/  ISETP.LT.AND P1, PT, R29, UR34, !P1 ;  /* 0x000000221d007c0c */ /* 0x000fe2000cf21270 */
[----:B------:R-:W0:Y:S01]  /*33720*/  LDCU UR76, c[0x0][0x398] ;  /* 0x00007300ff4c77ac */ /* 0x000e220008000800 */
[----:B------:R-:W-:Y:S01]  /*33730*/  ISETP.LT.AND P5, PT, R28, UR52, !P2 ;  /* 0x000000341c007c0c */ /* 0x000fe2000d7a1270 */
[----:B------:R-:W-:Y:S01]  /*33740*/  VIADD R11, R16, 0x28 ;  /* 0x00000028100b7836 */ /* 0x000fe20000000000 */
[----:B------:R-:W0:Y:S01]  /*33750*/  LDCU UR44, c[0x0][0x398] ;  /* 0x00007300ff2c77ac */ /* 0x000e220008000800 */
[----:B------:R-:W0:Y:S01]  /*33760*/  LDCU UR71, c[0x0][0x398] ;  /* 0x00007300ff4777ac */ /* 0x000e220008000800 */
[----:B----4-:R-:W4:Y:S01]  /*33770*/  LDL.LU R27, [R1+0x9c] ;  /* 0x00009c00011b7983 */ /* 0x010f220000300800 */
[----:B------:R-:W-:Y:S01]  /*33780*/  IMAD.WIDE R4, R10, 0x2, R2 ;  /* 0x000000020a047825 */ /* 0x000fe200078e0202 */
[----:B------:R-:W-:Y:S01]  /*33790*/  ISETP.LT.AND P4, PT, R18, UR49, !P2 ;  /* 0x0000003112007c0c */ /* 0x000fe2000d781270 */
[----:B------:R-:W0:Y:S01]  /*337a0*/  LDCU UR34, c[0x0][0x398] ;  /* 0x00007300ff2277ac */ /* 0x000e220008000800 */
[----:B------:R1:W-:Y:S01]  /*337b0*/  @P3 STG.E.U16 desc[UR8][R6.64], R9 ;  /* 0x0000000906003986 */ /* 0x0003e2000c101508 */
[----:B------:R-:W-:Y:S01]  /*337c0*/  ISETP.LT.AND P3, PT, R26, UR72, !P2 ;  /* 0x000000481a007c0c */ /* 0x000fe2000d761270 */
[----:B------:R-:W0:Y:S01]  /*337d0*/  LDCU UR49, c[0x0][0x39c] ;  /* 0x00007380ff3177ac */ /* 0x000e220008000800 */
[----:B------:R-:W0:Y:S01]  /*337e0*/  LDCU UR52, c[0x0][0x3b8] ;  /* 0x00007700ff3477ac */ /* 0x000e220008000800 */
[----:B-1----:R-:W-:Y:S01]  /*337f0*/  IMAD.WIDE R6, R10, 0x2, R20 ;  /* 0x000000020a067825 */ /* 0x002fe200078e0214 */
[----:B------:R-:W1:Y:S01]  /*33800*/  LDCU UR72, c[0x0][0x398] ;  /* 0x00007300ff4877ac */ /* 0x000e620008000800 */
[----:B--2---:R-:W-:Y:S01]  /*33810*/  PRMT R10, R19, 0x7632, R10 ;  /* 0x00007632130a7816 */ /* 0x004fe2000000000a */
[----:B------:R2:W-:Y:S04]  /*33820*/  @P6 STG.E.U16 desc[UR8][R4.64], R19 ;  /* 0x0000001304006986 */ /* 0x0005e8000c101508 */
[----:B--2---:R-:W2:Y:S01]  /*33830*/  LDL.LU R19, [R1+0xf0] ;  /* 0x0000f00001137983 */ /* 0x004ea20000300800 */
[----:B------:R-:W-:-:S03]  /*33840*/  IMAD.WIDE R4, R8, 0x2, R22 ;  /* 0x0000000208047825 */ /* 0x000fc600078e0216 */
[----:B------:R0:W-:Y:S01]  /*33850*/  @P1 STG.E.U16 desc[UR8][R6.64], R10 ;  /* 0x0000000a06001986 */ /* 0x0001e2000c101508 */
[C---:B------:R-:W-:Y:S01]  /*33860*/  VIADD R9, R8.reuse, UR45 ;  /* 0x0000002d08097c36 */ /* 0x040fe20008000000 */
[----:B------:R-:W-:Y:S01]  /*33870*/  ISETP.GE.AND P6, PT, R11, UR68, PT ;  /* 0x000000440b007c0c */ /* 0x000fe2000bfc6270 */
[----:B0-----:R-:W-:Y:S01]  /*33880*/  IMAD.WIDE R6, R8, 0x2, R24 ;  /* 0x0000000208067825 */ /* 0x001fe200078e0218 */
[----:B---3--:R-:W-:Y:S01]  /*33890*/  PRMT R10, R17, 0x7632, R10 ;  /* 0x00007632110a7816 */ /* 0x008fe2000000000a */
[----:B------:R0:W-:Y:S01]  /*338a0*/  @P5 STG.E.U16 desc[UR8][R4.64], R17 ;  /* 0x0000001104005986 */ /* 0x0001e2000c101508 */
[----:B------:R-:W-:Y:S01]  /*338b0*/  ISETP.LT.AND P2, PT, R29, UR16, !P2 ;  /* 0x000000101d007c0c */ /* 0x000fe2000d741270 */
[----:B------:R-:W-:Y:S01]  /*338c0*/  VIADD R11, R16, 0x29 ;  /* 0x00000029100b7836 */ /* 0x000fe20000000000 */
[----:B------:R-:W3:Y:S01]  /*338d0*/  LDCU UR45, c[0x0][0x398] ;  /* 0x00007300ff2d77ac */ /* 0x000ee20008000800 */
[----:B------:R1:W-:Y:S01]  /*338e0*/  @P4 STG.E.U16 desc[UR8][R6.64], R10 ;  /* 0x0000000a06004986 */ /* 0x0003e2000c101508 */
[----:B------:R-:W2:Y:S03]  /*338f0*/  LDCU UR68, c[0x0][0x398] ;  /* 0x00007300ff4477ac */ /* 0x000ea60008000800 */
[----:B0-----:R-:W3:Y:S01]  /*33900*/  LDL.LU R17, [R1+0x100] ;  /* 0x0001000001117983 */ /* 0x001ee20000300800 */
[----:B------:R-:W-:Y:S01]  /*33910*/  IMAD.WIDE R4, R8, 0x2, R2 ;  /* 0x0000000208047825 */ /* 0x000fe200078e0202 */
[----:B------:R-:W-:Y:S01]  /*33920*/  ISETP.LT.AND P1, PT, R28, UR73, !P6 ;  /* 0x000000491c007c0c */ /* 0x000fe2000f721270 */
[----:B------:R-:W0:Y:S02]  /*33930*/  LDCU UR16, c[0x0][0x398] ;  /* 0x00007300ff1077ac */ /* 0x000e240008000800 */
[----:B-1----:R-:W-:Y:S01]  /*33940*/  IMAD.WIDE R6, R8, 0x2, R20 ;  /* 0x0000000208067825 */ /* 0x002fe200078e0214 */
[----:B------:R-:W-:Y:S01]  /*33950*/  ISETP.LT.AND P5, PT, R18, UR35, !P6 ;  /* 0x0000002312007c0c */ /* 0x000fe2000f7a1270 */
[----:B------:R-:W1:Y:S01]  /*33960*/  LDCU UR35, c[0x0][0x39c] ;  /* 0x00007380ff2377ac */ /* 0x000e620008000800 */
[----:B------:R-:W-:Y:S01]  /*33970*/  ISETP.LT.AND P4, PT, R26, UR69, !P6 ;  /* 0x000000451a007c0c */ /* 0x000fe2000f781270 */
[----:B------:R-:W-:Y:S01]  /*33980*/  VIADD R10, R9, UR42 ;  /* 0x0000002a090a7c36 */ /* 0x000fe20008000000 */
[----:B------:R-:W0:Y:S01]  /*33990*/  LDCU UR73, c[0x0][0x3b8] ;  /* 0x00007700ff4977ac */ /* 0x000e220008000800 */
[----:B----4-:R-:W-:Y:S01]  /*339a0*/  PRMT R8, R27, 0x7632, R8 ;  /* 0x000076321b087816 */ /* 0x010fe20000000008 */
[----:B------:R4:W-:Y:S01]  /*339b0*/  @P3 STG.E.U16 desc[UR8][R4.64], R27 ;  /* 0x0000001b04003986 */ /* 0x0009e2000c101508 */
[----:B------:R-:W-:Y:S01]  /*339c0*/  ISETP.LT.AND P6, PT, R29, UR29, !P6 ;  /* 0x0000001d1d007c0c */ /* 0x000fe2000f7c1270 */
[----:B------:R-:W0:Y:S01]  /*339d0*/  LDCU UR69, c[0x0][0x398] ;  /* 0x00007300ff4577ac */ /* 0x000e220008000800 */
[----:B------:R-:W0:Y:S01]  /*339e0*/  LDCU UR42, c[0x0][0x398] ;  /* 0x00007300ff2a77ac */ /* 0x000e220008000800 */
[----:B----4-:R-:W4:Y:S01]  /*339f0*/  LDL.LU R27, [R1+0x120] ;  /* 0x00012000011b7983 */ /* 0x010f220000300800 */
[----:B------:R-:W-:Y:S01]  /*33a00*/  IMAD.WIDE R4, R9, 0x2, R22 ;  /* 0x0000000209047825 */ /* 0x000fe200078e0216 */
[----:B------:R-:W-:Y:S01]  /*33a10*/  ISETP.GE.AND P3, PT, R11, UR65, PT ;  /* 0x000000410b007c0c */ /* 0x000fe2000bf66270 */
[----:B------:R-:W0:Y:S01]  /*33a20*/  LDCU UR29, c[0x0][0x398] ;  /* 0x00007300ff1d77ac */ /* 0x000e220008000800 */
[----:B------:R1:W-:Y:S02]  /*33a30*/  @P2 STG.E.U16 desc[UR8][R6.64], R8 ;  /* 0x0000000806002986 */ /* 0x0003e4000c101508 */
[----:B------:R-:W-:Y:S01]  /*33a40*/  ISETP.LT.AND P2, PT, R28, UR70, !P3 ;  /* 0x000000461c007c0c */ /* 0x000fe2000df41270 */
[----:B------:R-:W0:Y:S01]  /*33a50*/  LDCU UR65, c[0x0][0x398] ;  /* 0x00007300ff4177ac */ /* 0x000e220008000800 */
[----:B------:R-:W0:Y:S01]  /*33a60*/  LDCU UR70, c[0x0][0x3b8] ;  /* 0x00007700ff4677ac */ /* 0x000e220008000800 */
[----:B-1----:R-:W-:Y:S01]  /*33a70*/  IMAD.WIDE R6, R9, 0x2, R24 ;  /* 0x0000000209067825 */ /* 0x002fe200078e0218 */
[----:B--2---:R-:W-:Y:S01]  /*33a80*/  PRMT R8, R19, 0x7632, R8 ;  /* 0x0000763213087816 */ /* 0x004fe20000000008 */
[----:B------:R1:W-:Y:S04]  /*33a90*/  @P1 STG.E.U16 desc[UR8][R4.64], R19 ;  /* 0x0000001304001986 */ /* 0x0003e8000c101508 */
[----:B------:R2:W-:Y:S04]  /*33aa0*/  @P5 STG.E.U16 desc[UR8][R6.64], R8 ;  /* 0x0000000806005986 */ /* 0x0005e8000c101508 */
[----:B-1----:R-:W5:Y:S01]  /*33ab0*/  LDL.LU R19, [R1+0xd0] ;  /* 0x0000d00001137983 */ /* 0x002f620000300800 */
[----:B--2---:R-:W-:-:S04]  /*33ac0*/  IMAD.WIDE R6, R9, 0x2, R2 ;  /* 0x0000000209067825 */ /* 0x004fc800078e0202 */
[----:B------:R-:W-:Y:S02]  /*33ad0*/  VIADD R5, R16, 0x2a ;  /* 0x0000002a10057836 */ /* 0x000fe40000000000 */
[----:B------:R-:W-:Y:S01]  /*33ae0*/  IMAD.WIDE R8, R9, 0x2, R20 ;  /* 0x0000000209087825 */ /* 0x000fe200078e0214 */
[----:B---3--:R-:W-:Y:S01]  /*33af0*/  PRMT R11, R17, 0x7632, R11 ;  /* 0x00007632110b7816 */ /* 0x008fe2000000000b */
[----:B------:R1:W-:Y:S01]  /*33b00*/  @P4 STG.E.U16 desc[UR8][R6.64], R17 ;  /* 0x0000001106004986 */ /* 0x0003e2000c101508 */
[----:B------:R-:W-:Y:S01]  /*33b10*/  ISETP.GE.AND P4, PT, R5, UR62, PT ;  /* 0x0000003e05007c0c */ /* 0x000fe2000bf86270 */
[----:B------:R-:W-:Y:S01]  /*33b20*/  VIADD R4, R10, UR43 ;  /* 0x0000002b0a047c36 */ /* 0x000fe20008000000 */
[----:B------:R-:W-:Y:S01]  /*33b30*/  ISETP.LT.AND P1, PT, R18, UR46, !P3 ;  /* 0x0000002e12007c0c */ /* 0x000fe2000df21270 */
[----:B-1----:R-:W2:Y:S01]  /*33b40*/  LDL.LU R17, [R1+0xf4] ;  /* 0x0000f40001117983 */ /* 0x002ea20000300800 */
[----:B------:R-:W-:Y:S01]  /*33b50*/  IMAD.WIDE R6, R10, 0x2, R22 ;  /* 0x000000020a067825 */ /* 0x000fe200078e0216 */
[----:B------:R-:W-:Y:S01]  /*33b60*/  ISETP.LT.AND P5, PT, R26, UR66, !P3 ;  /* 0x000000421a007c0c */ /* 0x000fe2000dfa1270 */
[----:B------:R-:W1:Y:S01]  /*33b70*/  LDCU UR46, c[0x0][0x39c] ;  /* 0x00007380ff2e77ac */ /* 0x000e620008000800 */
[----:B------:R-:W-:Y:S01]  /*33b80*/  @P6 STG.E.U16 desc[UR8][R8.64], R11 ;  /* 0x0000000b08006986 */ /* 0x000fe2000c101508 */
[----:B------:R-:W3:Y:S01]  /*33b90*/  LDCU UR66, c[0x0][0x398] ;  /* 0x00007300ff4277ac */ /* 0x000ee20008000800 */
[----:B------:R-:W0:Y:S01]  /*33ba0*/  LDCU UR43, c[0x0][0x398] ;  /* 0x00007300ff2b77ac */ /* 0x000e220008000800 */
[----:B------:R-:W0:Y:S01]  /*33bb0*/  LDCU UR62, c[0x0][0x398] ;  /* 0x00007300ff3e77ac */ /* 0x000e220008000800 */
[----:B----4-:R-:W-:Y:S01]  /*33bc0*/  PRMT R5, R27, 0x7632, R5 ;  /* 0x000076321b057816 */ /* 0x010fe20000000005 */
[----:B------:R4:W-:Y:S04]  /*33bd0*/  @P2 STG.E.U16 desc[UR8][R6.64], R27 ;  /* 0x0000001b06002986 */ /* 0x0009e8000c101508 */
[----:B----4-:R-:W4:Y:S01]  /*33be0*/  LDL.LU R27, [R1+0x104] ;  /* 0x00010400011b7983 */ /* 0x010f220000300800 */
[C---:B------:R-:W-:Y:S01]  /*33bf0*/  IMAD.WIDE R8, R10.reuse, 0x2, R24 ;  /* 0x000000020a087825 */ /* 0x040fe200078e0218 */
[----:B------:R-:W-:Y:S01]  /*33c00*/  ISETP.LT.AND P3, PT, R29, UR24, !P3 ;  /* 0x000000181d007c0c */ /* 0x000fe2000df61270 */
[----:B------:R-:W0:Y:S02]  /*33c10*/  LDCU UR24, c[0x0][0x398] ;  /* 0x00007300ff1877ac */ /* 0x000e240008000800 */
[----:B------:R-:W-:Y:S01]  /*33c20*/  IMAD.WIDE R6, R10, 0x2, R2 ;  /* 0x000000020a067825 */ /* 0x000fe200078e0202 */
[----:B------:R-:W-:Y:S01]  /*33c30*/  ISETP.LT.AND P6, PT, R28, UR67, !P4 ;  /* 0x000000431c007c0c */ /* 0x000fe2000e7c1270 */
[----:B------:R1:W-:Y:S01]  /*33c40*/  @P1 STG.E.U16 desc[UR8][R8.64], R5 ;  /* 0x0000000508001986 */ /* 0x0003e2000c101508 */
[----:B------:R-:W-:Y:S01]  /*33c50*/  ISETP.LT.AND P2, PT, R18, UR32, !P4 ;  /* 0x0000002012007c0c */ /* 0x000fe2000e741270 */
[----:B------:R-:W-:Y:S01]  /*33c60*/  IMAD.WIDE R10, R10, 0x2, R20 ;  /* 0x000000020a0a7825 */ /* 0x000fe200078e0214 */
[----:B------:R-:W-:Y:S01]  /*33c70*/  ISETP.LT.AND P1, PT, R26, UR63, !P4 ;  /* 0x0000003f1a007c0c */ /* 0x000fe2000e721270 */
[----:B------:R-:W0:Y:S01]  /*33c80*/  LDCU UR32, c[0x0][0x39c] ;  /* 0x00007380ff2077ac */ /* 0x000e220008000800 */
[----:B------:R-:W0:Y:S01]  /*33c90*/  LDCU UR67, c[0x0][0x3b8] ;  /* 0x00007700ff4377ac */ /* 0x000e220008000800 */
[----:B-1----:R-:W-:Y:S01]  /*33ca0*/  VIADD R8, R16, 0x2b ;  /* 0x0000002b10087836 */ /* 0x002fe20000000000 */
[----:B-----5:R-:W-:Y:S01]  /*33cb0*/  PRMT R9, R19, 0x7632, R9 ;  /* 0x0000763213097816 */ /* 0x020fe20000000009 */
[----:B------:R1:W-:Y:S03]  /*33cc0*/  @P5 STG.E.U16 desc[UR8][R6.64], R19 ;  /* 0x0000001306005986 */ /* 0x0003e6000c101508 */
[----:B------:R-:W-:Y:S01]  /*33cd0*/  ISETP.GE.AND P5, PT, R8, UR59, PT ;  /* 0x0000003b08007c0c */ /* 0x000fe2000bfa6270 */
[C---:B------:R-:W-:Y:S01]  /*33ce0*/  VIADD R5, R4.reuse, UR40 ;  /* 0x0000002804057c36 */ /* 0x040fe20008000000 */
[----:B------:R-:W-:Y:S01]  /*33cf0*/  ISETP.LT.AND P4, PT, R29, UR20, !P4 ;  /* 0x000000141d007c0c */ /* 0x000fe2000e781270 */
[----:B------:R-:W5:Y:S01]  /*33d00*/  LDCU UR63, c[0x0][0x398] ;  /* 0x00007300ff3f77ac */ /* 0x000f620008000800 */
[----:B-1----:R-:W3:Y:S01]  /*33d10*/  LDL.LU R19, [R1+0x124] ;  /* 0x0001240001137983 */ /* 0x002ee20000300800 */
[C---:B------:R-:W-:Y:S01]  /*33d20*/  IMAD.WIDE R6, R4.reuse, 0x2, R22 ;  /* 0x0000000204067825 */ /* 0x040fe200078e0216 */
[----:B------:R-:W1:Y:S02]  /*33d30*/  LDCU UR20, c[0x0][0x398] ;  /* 0x00007300ff1477ac */ /* 0x000e640008000800 */
[----:B------:R0:W-:Y:S01]  /*33d40*/  @P3 STG.E.U16 desc[UR8][R10.64], R9 ;  /* 0x000000090a003986 */ /* 0x0001e2000c101508 */
[----:B------:R-:W1:Y:S01]  /*33d50*/  LDCU UR40, c[0x0][0x398] ;  /* 0x00007300ff2877ac */ /* 0x000e620008000800 */
[----:B------:R-:W1:Y:S01]  /*33d60*/  LDCU UR59, c[0x0][0x398] ;  /* 0x00007300ff3b77ac */ /* 0x000e620008000800 */
[C---:B0-----:R-:W-:Y:S01]  /*33d70*/  IMAD.WIDE R8, R4.reuse, 0x2, R24 ;  /* 0x0000000204087825 */ /* 0x041fe200078e0218 */
[----:B--2---:R-:W-:Y:S01]  /*33d80*/  PRMT R10, R17, 0x7632, R10 ;  /* 0x00007632110a7816 */ /* 0x004fe2000000000a */
[----:B------:R0:W-:Y:S04]  /*33d90*/  @P6 STG.E.U16 desc[UR8][R6.64], R17 ;  /* 0x0000001106006986 */ /* 0x0001e8000c101508 */
[----:B------:R2:W-:Y:S04]  /*33da0*/  @P2 STG.E.U16 desc[UR8][R8.64], R10 ;  /* 0x0000000a08002986 */ /* 0x0005e8000c101508 */
[----:B0-----:R-:W5:Y:S01]  /*33db0*/  LDL.LU R17, [R1+0xd4] ;  /* 0x0000d40001117983 */ /* 0x001f620000300800 */
[----:B--2---:R-:W-:-:S04]  /*33dc0*/  IMAD.WIDE R8, R4, 0x2, R2 ;  /* 0x0000000204087825 */ /* 0x004fc800078e0202 */
[----:B------:R-:W-:Y:S01]  /*33dd0*/  IMAD.WIDE R10, R4, 0x2, R20 ;  /* 0x00000002040a7825 */ /* 0x000fe200078e0214 */
[----:B----4-:R-:W-:Y:S01]  /*33de0*/  PRMT R4, R27, 0x7632, R4 ;  /* 0x000076321b047816 */ /* 0x010fe20000000004 */
[----:B------:R0:W-:Y:S04]  /*33df0*/  @P1 STG.E.U16 desc[UR8][R8.64], R27 ;  /* 0x0000001b08001986 */ /* 0x0001e8000c101508 */
[----:B0-----:R-:W2:Y:S01]  /*33e00*/  LDL.LU R27, [R1+0xf8] ;  /* 0x0000f800011b7983 */ /* 0x001ea20000300800 */
        /* <DEDUP_REMOVED lines=8> */
[----:B------:R-:W4:Y:S02]  /*33e90*/  LDCU UR33, c[0x0][0x39c] ;  /* 0x00007380ff2177ac */ /* 0x000f240008000800 */
[----:B------:R-:W-:Y:S01]  /*33ea0*/  ISETP.GE.AND P1, PT, R7, UR56, PT ;  /* 0x0000003807007c0c */ /* 0x000fe2000bf26270 */
[----:B------:R-:W1:Y:S01]  /*33eb0*/  LDCU UR64, c[0x0][0x3b8] ;  /* 0x00007700ff4077ac */ /* 0x000e620008000800 */
[----:B0-----:R-:W-:-:S02]  /*33ec0*/  IMAD.WIDE R10, R5, 0x2, R24 ;  /* 0x00000002050a7825 */ /* 0x001fc400078e0218 */
[----:B------:R-:W-:Y:S01]  /*33ed0*/  ISETP.LT.AND P4, PT, R28, UR61, !P1 ;  /* 0x0000003d1c007c0c */ /* 0x000fe2000cf81270 */
[----:B------:R-:W0:Y:S01]  /*33ee0*/  LDCU UR60, c[0x0][0x398] ;  /* 0x00007300ff3c77ac */ /* 0x000e220008000800 */
[----:B---3--:R-:W-:Y:S01]  /*33ef0*/  PRMT R4, R19, 0x7632, R4 ;  /* 0x0000763213047816 */ /* 0x008fe20000000004 */
[----:B------:R3:W-:Y:S01]  /*33f00*/  @P3 STG.E.U16 desc[UR8][R8.64], R19 ;  /* 0x0000001308003986 */ /* 0x0007e2000c101508 */
[----:B------:R-:W-:Y:S01]  /*33f10*/  VIADD R7, R6, UR30 ;  /* 0x0000001e06077c36 */ /* 0x000fe20008000000 */
[----:B------:R-:W0:Y:S01]  /*33f20*/  LDCU UR41, c[0x0][0x398] ;  /* 0x00007300ff2977ac */ /* 0x000e220008000800 */
[----:B------:R-:W0:Y:S01]  /*33f30*/  LDCU UR27, c[0x0][0x398] ;  /* 0x00007300ff1b77ac */ /* 0x000e220008000800 */
[----:B------:R-:W0:Y:S01]  /*33f40*/  LDCU UR56, c[0x0][0x398] ;  /* 0x00007300ff3877ac */ /* 0x000e220008000800 */
[----:B---3--:R-:W3:Y:S01]  /*33f50*/  LDL.LU R19, [R1+0x108] ;  /* 0x0001080001137983 */ /* 0x008ee20000300800 */
[C---:B------:R-:W-:Y:S01]  /*33f60*/  IMAD.WIDE R8, R5.reuse, 0x2, R2 ;  /* 0x0000000205087825 */ /* 0x040fe200078e0202 */
[----:B------:R-:W-:Y:S01]  /*33f70*/  ISETP.LT.AND P3, PT, R18, UR6, !P1 ;  /* 0x0000000612007c0c */ /* 0x000fe2000cf61270 */
[----:B------:R-:W0:Y:S01]  /*33f80*/  LDCU UR6, c[0x0][0x39c] ;  /* 0x00007380ff0677ac */ /* 0x000e220008000800 */
[----:B------:R1:W-:Y:S01]  /*33f90*/  @P6 STG.E.U16 desc[UR8][R10.64], R4 ;  /* 0x000000040a006986 */ /* 0x0003e2000c101508 */
[----:B------:R-:W0:Y:S01]  /*33fa0*/  LDCU UR61, c[0x0][0x3b8] ;  /* 0x00007700ff3d77ac */ /* 0x000e220008000800 */
[----:B------:R-:W0:Y:S01]  /*33fb0*/  LDCU UR30, c[0x0][0x398] ;  /* 0x00007300ff1e77ac */ /* 0x000e220008000800 */
[----:B-1----:R-:W-:-:S04]  /*33fc0*/  IMAD.WIDE R4, R5, 0x2, R20 ;  /* 0x0000000205047825 */ /* 0x002fc800078e0214 */
[----:B------:R-:W-:Y:S01]  /*33fd0*/  VIADD R10, R16, 0x2d ;  /* 0x0000002d100a7836 */ /* 0x000fe20000000000 */
[----:B-----5:R-:W-:Y:S01]  /*33fe0*/  PRMT R11, R17, 0x7632, R11 ;  /* 0x00007632110b7816 */ /* 0x020fe2000000000b */
[----:B------:R1:W-:Y:S04]  /*33ff0*/  @P2 STG.E.U16 desc[UR8][R8.64], R17 ;  /* 0x0000001108002986 */ /* 0x0003e8000c101508 */
[----:B------:R5:W-:Y:S04]  /*34000*/  @P5 STG.E.U16 desc[UR8][R4.64], R11 ;  /* 0x0000000b04005986 */ /* 0x000be8000c101508 */
[----:B-1----:R-:W4:Y:S01]  /*34010*/  LDL.LU R17, [R1+0x128] ;  /* 0x0001280001117983 */ /* 0x002f220000300800 */
[----:B-----5:R-:W-:Y:S01]  /*34020*/  IMAD.WIDE R4, R6, 0x2, R22 ;  /* 0x0000000206047825 */ /* 0x020fe200078e0216 */
[----:B------:R-:W-:Y:S01]  /*34030*/  ISETP.GE.AND P2, PT, R10, UR53, PT ;  /* 0x000000350a007c0c */ /* 0x000fe2000bf46270 */
[----:B------:R-:W1:Y:S01]  /*34040*/  LDCU UR53, c[0x0][0x398] ;  /* 0x00007300ff3577ac */ /* 0x000e620008000800 */
[----:B--2---:R-:W-:-:S02]  /*34050*/  PRMT R10, R27, 0x7632, R10 ;  /* 0x000076321b0a7816 */ /* 0x004fc4000000000a */
[----:B------:R2:W-:Y:S04]  /*34060*/  @P4 STG.E.U16 desc[UR8][R4.64], R27 ;  /* 0x0000001b04004986 */ /* 0x0005e8000c101508 */
[----:B--2---:R-:W2:Y:S01]  /*34070*/  LDL.LU R27, [R1+0xd8] ;  /* 0x0000d800011b7983 */ /* 0x004ea20000300800 */
[----:B------:R-:W-:Y:S01]  /*34080*/  ISETP.LT.AND P6, PT, R26, UR57, !P1 ;  /* 0x000000391a007c0c */ /* 0x000fe2000cfc1270 */
[C---:B------:R-:W-:Y:S01]  /*34090*/  IMAD.WIDE R8, R6.reuse, 0x2, R24 ;  /* 0x0000000206087825 */ /* 0x040fe200078e0218 */
[----:B------:R-:W-:Y:S01]  /*340a0*/  ISETP.LT.AND P1, PT, R29, UR38, !P1 ;  /* 0x000000261d007c0c */ /* 0x000fe2000cf21270 */
[----:B------:R-:W5:Y:S02]  /*340b0*/  LDCU UR57, c[0x0][0x398] ;  /* 0x00007300ff3977ac */ /* 0x000f640008000800 */
[----:B------:R-:W-:Y:S01]  /*340c0*/  IMAD.WIDE R4, R6, 0x2, R2 ;  /* 0x0000000206047825 */ /* 0x000fe200078e0202 */
[----:B------:R-:W-:Y:S01]  /*340d0*/  ISETP.LT.AND P5, PT, R28, UR58, !P2 ;  /* 0x0000003a1c007c0c */ /* 0x000fe2000d7a1270 */
[----:B------:R0:W-:Y:S01]  /*340e0*/  @P3 STG.E.U16 desc[UR8][R8.64], R10 ;  /* 0x0000000a08003986 */ /* 0x0001e2000c101508 */
[----:B------:R-:W-:Y:S01]  /*340f0*/  ISETP.LT.AND P4, PT, R18, UR39, !P2 ;  /* 0x0000002712007c0c */ /* 0x000fe2000d781270 */
[----:B------:R-:W-:Y:S01]  /*34100*/  VIADD R11, R16, 0x2e ;  /* 0x0000002e100b7836 */ /* 0x000fe20000000000 */
[----:B------:R-:W1:Y:S01]  /*34110*/  LDCU UR38, c[0x0][0x398] ;  /* 0x00007300ff2677ac */ /* 0x000e620008000800 */
[----:B------:R-:W1:Y:S01]  /*34120*/  LDCU UR58, c[0x0][0x3b8] ;  /* 0x00007700ff3a77ac */ /* 0x000e620008000800 */
[----:B0-----:R-:W-:Y:S01]  /*34130*/  IMAD.WIDE R8, R6, 0x2, R20 ;  /* 0x0000000206087825 */ /* 0x001fe200078e0214 */
[----:B------:R-:W-:Y:S01]  /*34140*/  ISETP.LT.AND P3, PT, R26, UR54, !P2 ;  /* 0x000000361a007c0c */ /* 0x000fe2000d761270 */
[----:B------:R-:W0:Y:S01]  /*34150*/  LDCU UR39, c[0x0][0x39c] ;  /* 0x00007380ff2777ac */ /* 0x000e220008000800 */
[----:B---3--:R-:W-:Y:S01]  /*34160*/  PRMT R6, R19, 0x7632, R6 ;  /* 0x0000763213067816 */ /* 0x008fe20000000006 */
[----:B------:R3:W-:Y:S01]  /*34170*/  @P6 STG.E.U16 desc[UR8][R4.64], R19 ;  /* 0x0000001304006986 */ /* 0x0007e2000c101508 */
[C---:B------:R-:W-:Y:S01]  /*34180*/  VIADD R10, R7.reuse, UR31 ;  /* 0x0000001f070a7c36 */ /* 0x040fe20008000000 */
[----:B------:R-:W0:Y:S02]  /*34190*/  LDCU UR54, c[0x0][0x398] ;  /* 0x00007300ff3677ac */ /* 0x000e240008000800 */
[----:B---3--:R-:W3:Y:S01]  /*341a0*/  LDL.LU R19, [R1+0xfc] ;  /* 0x0000fc0001137983 */ /* 0x008ee20000300800 */
[----:B------:R-:W-:Y:S01]  /*341b0*/  IMAD.WIDE R4, R7, 0x2, R22 ;  /* 0x0000000207047825 */ /* 0x000fe200078e0216 */
[----:B------:R-:W-:Y:S01]  /*341c0*/  ISETP.GE.AND P6, PT, R11, UR50, PT ;  /* 0x000000320b007c0c */ /* 0x000fe2000bfc6270 */
[----:B------:R-:W0:Y:S01]  /*341d0*/  LDCU UR31, c[0x0][0x398] ;  /* 0x00007300ff1f77ac */ /* 0x000e220008000800 */
[----:B------:R1:W-:Y:S01]  /*341e0*/  @P1 STG.E.U16 desc[UR8][R8.64], R6 ;  /* 0x0000000608001986 */ /* 0x0003e2000c101508 */
[----:B------:R-:W-:Y:S01]  /*341f0*/  ISETP.LT.AND P2, PT, R29, UR22, !P2 ;  /* 0x000000161d007c0c */ /* 0x000fe2000d741270 */
[----:B------:R-:W0:Y:S01]  /*34200*/  LDCU UR50, c[0x0][0x398] ;  /* 0x00007300ff3277ac */ /* 0x000e220008000800 */
[----:B-1----:R-:W-:Y:S01]  /*34210*/  IMAD.WIDE R8, R7, 0x2, R24 ;  /* 0x0000000207087825 */ /* 0x002fe200078e0218 */
[----:B----4-:R-:W-:Y:S01]  /*34220*/  PRMT R6, R17, 0x7632, R6 ;  /* 0x0000763211067816 */ /* 0x010fe20000000006 */
[----:B------:R1:W-:Y:S01]  /*34230*/  @P5 STG.E.U16 desc[UR8][R4.64], R17 ;  /* 0x0000001104005986 */ /* 0x0003e2000c101508 */
[----:B--2---:R-:W-:-:S03]  /*34240*/  PRMT R11, R27, 0x7632, R11 ;  /* 0x000076321b0b7816 */ /* 0x004fc6000000000b */
[----:B-1----:R-:W2:Y:S01]  /*34250*/  LDL.LU R17, [R1+0x10c] ;  /* 0x00010c0001117983 */ /* 0x002ea20000300800 */
[----:B------:R-:W-:Y:S01]  /*34260*/  IMAD.WIDE R4, R7, 0x2, R2 ;  /* 0x0000000207047825 */ /* 0x000fe200078e0202 */
[----:B------:R-:W-:Y:S01]  /*34270*/  ISETP.LT.AND P1, PT, R28, UR55, !P6 ;  /* 0x000000371c007c0c */ /* 0x000fe2000f721270 */
[----:B------:R-:W1:Y:S01]  /*34280*/  LDCU UR22, c[0x0][0x398] ;  /* 0x00007300ff1677ac */ /* 0x000e620008000800 */
[----:B------:R-:W-:Y:S01]  /*34290*/  @P4 STG.E.U16 desc[UR8][R8.64], R6 ;  /* 0x0000000608004986 */ /* 0x000fe2000c101508 */
[----:B------:R-:W-:Y:S02]  /*342a0*/  ISETP.LT.AND P5, PT, R18, UR36, !P6 ;  /* 0x0000002412007c0c */ /* 0x000fe4000f7a1270 */
[----:B------:R-:W-:Y:S01]  /*342b0*/  ISETP.LT.AND P4, PT, R26, UR47, !P6 ;  /* 0x0000002f1a007c0c */ /* 0x000fe2000f781270 */
[----:B------:R4:W-:Y:S01]  /*342c0*/  @P3 STG.E.U16 desc[UR8][R4.64], R27 ;  /* 0x0000001b04003986 */ /* 0x0009e2000c101508 */
[----:B------:R-:W0:Y:S01]  /*342d0*/  LDCU UR36, c[0x0][0x39c] ;  /* 0x00007380ff2477ac */ /* 0x000e220008000800 */
[----:B------:R-:W0:Y:S01]  /*342e0*/  LDCU UR47, c[0x0][0x398] ;  /* 0x00007300ff2f77ac */ /* 0x000e220008000800 */
[----:B------:R-:W0:Y:S01]  /*342f0*/  LDCU UR55, c[0x0][0x3b8] ;  /* 0x00007700ff3777ac */ /* 0x000e220008000800 */
[----:B----4-:R-:W4:Y:S01]  /*34300*/  LDL.LU R27, [R1+0x12c] ;  /* 0x00012c00011b7983 */ /* 0x010f220000300800 */
[----:B------:R-:W-:-:S02]  /*34310*/  VIADD R9, R16, 0x2f ;  /* 0x0000002f10097836 */ /* 0x000fc40000000000 */
        /* <DEDUP_REMOVED lines=11> */
[----:B---3--:R-:W-:Y:S01]  /*343d0*/  PRMT R9, R19, 0x7632, R9 ;  /* 0x0000763213097816 */ /* 0x008fe20000000009 */
[----:B------:R3:W-:Y:S01]  /*343e0*/  @P1 STG.E.U16 desc[UR8][R4.64], R19 ;  /* 0x0000001304001986 */ /* 0x0007e2000c101508 */
[----:B------:R-:W-:Y:S01]  /*343f0*/  VIADD R11, R16, 0x30 ;  /* 0x00000030100b7836 */ /* 0x000fe20000000000 */
[----:B------:R-:W0:Y:S02]  /*34400*/  LDCU UR28, c[0x0][0x3b8] ;  /* 0x00007700ff1c77ac */ /* 0x000e240008000800 */
[----:B------:R1:W-:Y:S04]  /*34410*/  @P5 STG.E.U16 desc[UR8][R6.64], R9 ;  /* 0x0000000906005986 */ /* 0x0003e8000c101508 */
[----:B---3--:R-:W3:Y:S01]  /*34420*/  LDL.LU R19, [R1+0xdc] ;  /* 0x0000dc0001137983 */ /* 0x008ee20000300800 */
[----:B------:R-:W-:-:S04]  /*34430*/  IMAD.WIDE R4, R10, 0x2, R2 ;  /* 0x000000020a047825 */ /* 0x000fc800078e0202 */
[----:B-1----:R-:W-:Y:S01]  /*34440*/  IMAD.WIDE R6, R10, 0x2, R20 ;  /* 0x000000020a067825 */ /* 0x002fe200078e0214 */
[----:B--2---:R-:W-:Y:S01]  /*34450*/  PRMT R10, R17, 0x7632, R10 ;  /* 0x00007632110a7816 */ /* 0x004fe2000000000a */
[----:B------:R1:W-:Y:S04]  /*34460*/  @P4 STG.E.U16 desc[UR8][R4.64], R17 ;  /* 0x0000001104004986 */ /* 0x0003e8000c101508 */
[----:B-1----:R-:W2:Y:S01]  /*34470*/  LDL.LU R17, [R1+0x130] ;  /* 0x0001300001117983 */ /* 0x002ea20000300800 */
        /* <DEDUP_REMOVED lines=22> */
[----:B---3--:R-:W-:Y:S01]  /*345e0*/  PRMT R8, R19, 0x7632, R8 ;  /* 0x0000763213087816 */ /* 0x008fe20000000008 */
[----:B------:R1:W-:Y:S01]  /*345f0*/  @P5 STG.E.U16 desc[UR8][R4.64], R19 ;  /* 0x0000001304005986 */ /* 0x0003e2000c101508 */
[----:B------:R-:W-:Y:S01]  /*34600*/  ISETP.LT.AND P1, PT, R26, UR44, !P4 ;  /* 0x0000002c1a007c0c */ /* 0x000fe2000e721270 */
[C---:B------:R-:W-:Y:S01]  /*34610*/  VIADD R10, R9.reuse, UR52 ;  /* 0x00000034090a7c36 */ /* 0x040fe20008000000 */
[----:B------:R-:W3:Y:S01]  /*34620*/  LDCU UR34, c[0x0][0x39c] ;  /* 0x00007380ff2277ac */ /* 0x000ee20008000800 */
[----:B------:R-:W0:Y:S01]  /*34630*/  LDCU UR76, c[0x0][0x3b8] ;  /* 0x00007700ff4c77ac */ /* 0x000e220008000800 */
[----:B-1----:R-:W3:Y:S01]  /*34640*/  LDL.LU R19, [R1+0x180] ;  /* 0x0001800001137983 */ /* 0x002ee20000300800 */
[----:B------:R-:W-:-:S03]  /*34650*/  IMAD.WIDE R4, R9, 0x2, R22 ;  /* 0x0000000209047825 */ /* 0x000fc600078e0216 */
[----:B------:R1:W-:Y:S01]  /*34660*/  @P3 STG.E.U16 desc[UR8][R6.64], R8 ;  /* 0x0000000806003986 */ /* 0x0003e2000c101508 */
[----:B------:R-:W-:Y:S01]  /*34670*/  ISETP.GE.AND P5, PT, R11, UR49, PT ;  /* 0x000000310b007c0c */ /* 0x000fe2000bfa6270 */
[----:B------:R-:W0:Y:S01]  /*34680*/  LDCU UR44, c[0x0][0x398] ;  /* 0x00007300ff2c77ac */ /* 0x000e220008000800 */
[----:B------:R-:W-:Y:S01]  /*34690*/  ISETP.LT.AND P4, PT, R29, UR71, !P4 ;  /* 0x000000471d007c0c */ /* 0x000fe2000e781270 */
[----:B------:R-:W0:Y:S01]  /*346a0*/  LDCU UR52, c[0x0][0x398] ;  /* 0x00007300ff3477ac */ /* 0x000e220008000800 */
[----:B-1----:R-:W-:Y:S01]  /*346b0*/  IMAD.WIDE R6, R9, 0x2, R24 ;  /* 0x0000000209067825 */ /* 0x002fe200078e0218 */
[----:B--2---:R-:W-:Y:S01]  /*346c0*/  PRMT R8, R17, 0x7632, R8 ;  /* 0x0000763211087816 */ /* 0x004fe20000000008 */
[----:B------:R1:W-:Y:S01]  /*346d0*/  @P6 STG.E.U16 desc[UR8][R4.64], R17 ;  /* 0x0000001104006986 */ /* 0x0003e2000c101508 */
[----:B----4-:R-:W-:-:S03]  /*346e0*/  PRMT R11, R27, 0x7632, R11 ;  /* 0x000076321b0b7816 */ /* 0x010fc6000000000b */
[----:B-1----:R-:W2:Y:S01]  /*346f0*/  LDL.LU R17, [R1+0x110] ;  /* 0x0001100001117983 */ /* 0x002ea20000300800 */
        /* <DEDUP_REMOVED lines=19> */
[----:B---3--:R-:W-:Y:S01]  /*34830*/  PRMT R5, R19, 0x7632, R5 ;  /* 0x0000763213057816 */ /* 0x008fe20000000005 */
[----:B------:R-:W3:Y:S02]  /*34840*/  LDCU UR35, c[0x0][0x398] ;  /* 0x00007300ff2377ac */ /* 0x000ee40008000800 */
[----:B------:R1:W-:Y:S01]  /*34850*/  @P3 STG.E.U16 desc[UR8][R6.64], R19 ;  /* 0x0000001306003986 */ /* 0x0003e2000c101508 */
[----:B------:R-:W-:Y:S01]  /*34860*/  ISETP.LT.AND P5, PT, R29, UR68, !P5 ;  /* 0x000000441d007c0c */ /* 0x000fe2000efa1270 */
[----:B------:R-:W2:Y:S01]  /*34870*/  LDCU UR68, c[0x0][0x398] ;  /* 0x00007300ff4477ac */ /* 0x000ea20008000800 */
[----:B------:R-:W-:Y:S01]  /*34880*/  ISETP.LT.AND P4, PT, R28, UR69, !P1 ;  /* 0x000000451c007c0c */ /* 0x000fe2000cf81270 */
[C---:B0-----:R-:W-:Y:S01]  /*34890*/  IMAD.WIDE R8, R10.reuse, 0x2, R24 ;  /* 0x000000020a087825 */ /* 0x041fe200078e0218 */
[----:B-1----:R-:W3:Y:S03]  /*348a0*/  LDL.LU R19, [R1+0x144] ;  /* 0x0001440001137983 */ /* 0x002ee60000300800 */
[----:B------:R-:W-:Y:S01]  /*348b0*/  IMAD.WIDE R6, R10, 0x2, R2 ;  /* 0x000000020a067825 */ /* 0x000fe200078e0202 */
[----:B------:R-:W-:Y:S01]  /*348c0*/  ISETP.LT.AND P3, PT, R18, UR29, !P1 ;  /* 0x0000001d12007c0c */ /* 0x000fe2000cf61270 */
[----:B------:R-:W0:Y:S01]  /*348d0*/  LDCU UR29, c[0x0][0x39c] ;  /* 0x00007380ff1d77ac */ /* 0x000e220008000800 */
[----:B------:R2:W-:Y:S01]  /*348e0*/  @P6 STG.E.U16 desc[UR8][R8.64], R5 ;  /* 0x0000000508006986 */ /* 0x0005e2000c101508 */
[----:B------:R-:W-:Y:S01]  /*348f0*/  IMAD.WIDE R10, R10, 0x2, R20 ;  /* 0x000000020a0a7825 */ /* 0x000fe200078e0214 */
[----:B------:R-:W1:Y:S01]  /*34900*/  LDCU UR69, c[0x0][0x3b8] ;  /* 0x00007700ff4577ac */ /* 0x000e620008000800 */
[----:B--2---:R-:W-:Y:S01]  /*34910*/  PRMT R9, R17, 0x7632, R9 ;  /* 0x0000763211097816 */ /* 0x004fe20000000009 */
[----:B------:R2:W-:Y:S04]  /*34920*/  @P2 STG.E.U16 desc[UR8][R6.64], R17 ;  /* 0x0000001106002986 */ /* 0x0005e8000c101508 */
[----:B--2---:R-:W2:Y:S01]  /*34930*/  LDL.LU R17, [R1+0x184] ;  /* 0x0001840001117983 */ /* 0x004ea20000300800 */
        /* <DEDUP_REMOVED lines=11> */
[----:B------:R-:W0:Y:S03]  /*349f0*/  LDCU UR42, c[0x0][0x398] ;  /* 0x00007300ff2a77ac */ /* 0x000e260008000800 */
[----:B------:R1:W-:Y:S01]  /*34a00*/  @P3 STG.E.U16 desc[UR8][R8.64], R10 ;  /* 0x0000000a08003986 */ /* 0x0003e2000c101508 */
[----:B------:R-:W-:Y:S01]  /*34a10*/  ISETP.LT.AND P5, PT, R28, UR66, !P2 ;  /* 0x000000421c007c0c */ /* 0x000fe2000d7a1270 */
[----:B------:R-:W-:Y:S01]  /*34a20*/  VIADD R7, R16, 0x34 ;  /* 0x0000003410077836 */ /* 0x000fe20000000000 */
[----:B------:R-:W-:Y:S01]  /*34a30*/  ISETP.LT.AND P4, PT, R18, UR24, !P2 ;  /* 0x0000001812007c0c */ /* 0x000fe2000d781270 */
[----:B------:R-:W-:Y:S01]  /*34a40*/  VIADD R6, R5, UR67 ;  /* 0x0000004305067c36 */ /* 0x000fe20008000000 */
[----:B------:R-:W0:Y:S01]  /*34a50*/  LDCU UR65, c[0x0][0x398] ;  /* 0x00007300ff4177ac */ /* 0x000e220008000800 */
[----:B------:R-:W0:Y:S01]  /*34a60*/  LDCU UR70, c[0x0][0x398] ;  /* 0x00007300ff4677ac */ /* 0x000e220008000800 */
[C---:B-1----:R-:W-:Y:S01]  /*34a70*/  IMAD.WIDE R8, R4.reuse, 0x2, R2 ;  /* 0x0000000204087825 */ /* 0x042fe200078e0202 */
[----:B------:R-:W1:Y:S03]  /*34a80*/  LDCU UR46, c[0x0][0x398] ;  /* 0x00007300ff2e77ac */ /* 0x000e660008000800 */
[----:B------:R-:W-:Y:S01]  /*34a90*/  IMAD.WIDE R10, R4, 0x2, R20 ;  /* 0x00000002040a7825 */ /* 0x000fe200078e0214 */
[----:B---3--:R-:W-:Y:S01]  /*34aa0*/  PRMT R4, R19, 0x7632, R4 ;  /* 0x0000763213047816 */ /* 0x008fe20000000004 */
[----:B------:R3:W-:Y:S01]  /*34ab0*/  @P6 STG.E.U16 desc[UR8][R8.64], R19 ;  /* 0x0000001308006986 */ /* 0x0007e2000c101508 */
[----:B------:R-:W-:Y:S01]  /*34ac0*/  ISETP.LT.AND P3, PT, R26, UR43, !P2 ;  /* 0x0000002b1a007c0c */ /* 0x000fe2000d761270 */
[----:B------:R-:W0:Y:S01]  /*34ad0*/  LDCU UR24, c[0x0][0x39c] ;  /* 0x00007380ff1877ac */ /* 0x000e220008000800 */
[----:B------:R-:W0:Y:S01]  /*34ae0*/  LDCU UR66, c[0x0][0x3b8] ;  /* 0x00007700ff4277ac */ /* 0x000e220008000800 */
[----:B------:R-:W0:Y:S01]  /*34af0*/  LDCU UR67, c[0x0][0x398] ;  /* 0x00007300ff4377ac */ /* 0x000e220008000800 */
[----:B---3--:R-:W3:Y:S01]  /*34b00*/  LDL.LU R19, [R1+0x138] ;  /* 0x0001380001137983 */ /* 0x008ee20000300800 */
[----:B------:R-:W-:-:S03]  /*34b10*/  IMAD.WIDE R8, R5, 0x2, R22 ;  /* 0x0000000205087825 */ /* 0x000fc600078e0216 */
[----:B------:R0:W-:Y:S01]  /*34b20*/  @P1 STG.E.U16 desc[UR8][R10.64], R4 ;  /* 0x000000040a001986 */ /* 0x0001e2000c101508 */
[----:B------:R-:W-:Y:S01]  /*34b30*/  ISETP.GE.AND P6, PT, R7, UR32, PT ;  /* 0x0000002007007c0c */ /* 0x000fe2000bfc6270 */
[----:B------:R-:W1:Y:S01]  /*34b40*/  LDCU UR43, c[0x0][0x398] ;  /* 0x00007300ff2b77ac */ /* 0x000e620008000800 */
[----:B0-----:R-:W-:Y:S01]  /*34b50*/  IMAD.WIDE R10, R5, 0x2, R24 ;  /* 0x00000002050a7825 */ /* 0x001fe200078e0218 */
[----:B--2---:R-:W-:Y:S01]  /*34b60*/  PRMT R4, R17, 0x7632, R4 ;  /* 0x0000763211047816 */ /* 0x004fe20000000004 */
[----:B------:R0:W-:Y:S01]  /*34b70*/  @P5 STG.E.U16 desc[UR8][R8.64], R17 ;  /* 0x0000001108005986 */ /* 0x0001e2000c101508 */
[----:B------:R-:W-:Y:S01]  /*34b80*/  ISETP.LT.AND P2, PT, R29, UR62, !P2 ;  /* 0x0000003e1d007c0c */ /* 0x000fe2000d741270 */
[----:B------:R-:W-:Y:S01]  /*34b90*/  VIADD R7, R6, UR64 ;  /* 0x0000004006077c36 */ /* 0x000fe20008000000 */
[----:B------:R-:W2:Y:S01]  /*34ba0*/  LDCU UR32, c[0x0][0x398] ;  /* 0x00007300ff2077ac */ /* 0x000ea20008000800 */
[----:B0-----:R-:W2:Y:S01]  /*34bb0*/  LDL.LU R17, [R1+0x148] ;  /* 0x0001480001117983 */ /* 0x001ea20000300800 */
        /* <DEDUP_REMOVED lines=25> */
[----:B---3--:R-:W-:Y:S01]  /*34d50*/  PRMT R10, R19, 0x7632, R10 ;  /* 0x00007632130a7816 */ /* 0x008fe2000000000a */
[----:B------:R3:W-:Y:S04]  /*34d60*/  @P1 STG.E.U16 desc[UR8][R4.64], R19 ;  /* 0x0000001304001986 */ /* 0x0007e8000c101508 */
[----:B------:R0:W-:Y:S04]  /*34d70*/  @P5 STG.E.U16 desc[UR8][R8.64], R10 ;  /* 0x0000000a08005986 */ /* 0x0001e8000c101508 */
[----:B---3--:R-:W3:Y:S01]  /*34d80*/  LDL.LU R19, [R1+0x118] ;  /* 0x0001180001137983 */ /* 0x008ee20000300800 */
[----:B------:R-:W-:-:S04]  /*34d90*/  IMAD.WIDE R4, R6, 0x2, R2 ;  /* 0x0000000206047825 */ /* 0x000fc800078e0202 */
[----:B0-----:R-:W-:Y:S01]  /*34da0*/  IMAD.WIDE R8, R6, 0x2, R20 ;  /* 0x0000000206087825 */ /* 0x001fe200078e0214 */
[----:B--2---:R-:W-:Y:S01]  /*34db0*/  PRMT R6, R17, 0x7632, R6 ;  /* 0x0000763211067816 */ /* 0x004fe20000000006 */
[----:B------:R0:W-:Y:S04]  /*34dc0*/  @P4 STG.E.U16 desc[UR8][R4.64], R17 ;  /* 0x0000001104004986 */ /* 0x0001e8000c101508 */
[----:B0-----:R-:W2:Y:S01]  /*34dd0*/  LDL.LU R17, [R1+0x13c] ;  /* 0x00013c0001117983 */ /* 0x001ea20000300800 */
        /* <DEDUP_REMOVED lines=13> */
[----:B-----5:R-:W-:-:S03]  /*34eb0*/  ISETP.LT.AND P6, PT, R28, UR57, !P4 ;  /* 0x000000391c007c0c */ /* 0x020fc6000e7c1270 */
[----:B------:R5:W-:Y:S01]  /*34ec0*/  @P1 STG.E.U16 desc[UR8][R8.64], R6 ;  /* 0x0000000608001986 */ /* 0x000be2000c101508 */
[----:B------:R-:W-:Y:S01]  /*34ed0*/  VIADD R10, R7, UR61 ;  /* 0x0000003d070a7c36 */ /* 0x000fe20008000000 */
[----:B------:R-:W-:Y:S01]  /*34ee0*/  ISETP.LT.AND P2, PT, R18, UR38, !P4 ;  /* 0x0000002612007c0c */ /* 0x000fe2000e741270 */
[----:B------:R-:W0:Y:S01]  /*34ef0*/  LDCU UR56, c[0x0][0x398] ;  /* 0x00007300ff3877ac */ /* 0x000e220008000800 */
[----:B------:R-:W-:Y:S01]  /*34f00*/  ISETP.LT.AND P1, PT, R26, UR30, !P4 ;  /* 0x0000001e1a007c0c */ /* 0x000fe2000e721270 */
[----:B------:R-:W0:Y:S01]  /*34f10*/  LDCU UR61, c[0x0][0x398] ;  /* 0x00007300ff3d77ac */ /* 0x000e220008000800 */
[----:B------:R-:W0:Y:S01]  /*34f20*/  LDCU UR57, c[0x0][0x3b8] ;  /* 0x00007700ff3977ac */ /* 0x000e220008000800 */
[----:B---3--:R-:W-:Y:S01]  /*34f30*/  PRMT R11, R19, 0x7632, R11 ;  /* 0x00007632130b7816 */ /* 0x008fe2000000000b */
[----:B------:R3:W-:Y:S01]  /*34f40*/  @P5 STG.E.U16 desc[UR8][R4.64], R19 ;  /* 0x0000001304005986 */ /* 0x0007e2000c101508 */
[----:B-----5:R-:W-:Y:S01]  /*34f50*/  VIADD R9, R16, 0x37 ;  /* 0x0000003710097836 */ /* 0x020fe20000000000 */
[----:B------:R-:W5:Y:S01]  /*34f60*/  LDCU UR38, c[0x0][0x39c] ;  /* 0x00007380ff2677ac */ /* 0x000f620008000800 */
[----:B------:R-:W-:Y:S01]  /*34f70*/  IMAD.WIDE R6, R7, 0x2, R20 ;  /* 0x0000000207067825 */ /* 0x000fe200078e0214 */
[----:B------:R-:W0:Y:S03]  /*34f80*/  LDCU UR6, c[0x0][0x398] ;  /* 0x00007300ff0677ac */ /* 0x000e260008000800 */
[C---:B------:R-:W-:Y:S01]  /*34f90*/  VIADD R8, R10.reuse, UR58 ;  /* 0x0000003a0a087c36 */ /* 0x040fe20008000000 */
[----:B------:R-:W0:Y:S01]  /*34fa0*/  LDCU UR30, c[0x0][0x398] ;  /* 0x00007300ff1e77ac */ /* 0x000e220008000800 */
[----:B---3--:R-:W3:Y:S01]  /*34fb0*/  LDL.LU R19, [R1+0x18c] ;  /* 0x00018c0001137983 */ /* 0x008ee20000300800 */
[C---:B------:R-:W-:Y:S01]  /*34fc0*/  IMAD.WIDE R4, R10.reuse, 0x2, R22 ;  /* 0x000000020a047825 */ /* 0x040fe200078e0216 */
[----:B------:R-:W-:Y:S01]  /*34fd0*/  ISETP.GE.AND P5, PT, R9, UR39, PT ;  /* 0x0000002709007c0c */ /* 0x000fe2000bfa6270 */
[----:B------:R-:W0:Y:S01]  /*34fe0*/  LDCU UR58, c[0x0][0x398] ;  /* 0x00007300ff3a77ac */ /* 0x000e220008000800 */
[----:B------:R1:W-:Y:S01]  /*34ff0*/  @P3 STG.E.U16 desc[UR8][R6.64], R11 ;  /* 0x0000000b06003986 */ /* 0x0003e2000c101508 */
[----:B------:R-:W-:Y:S01]  /*35000*/  ISETP.LT.AND P4, PT, R29, UR53, !P4 ;  /* 0x000000351d007c0c */ /* 0x000fe2000e781270 */
[----:B------:R-:W0:Y:S01]  /*35010*/  LDCU UR39, c[0x0][0x398] ;  /* 0x00007300ff2777ac */ /* 0x000e220008000800 */
[----:B-1----:R-:W-:Y:S01]  /*35020*/  IMAD.WIDE R6, R10, 0x2, R24 ;  /* 0x000000020a067825 */ /* 0x002fe200078e0218 */
[----:B--2---:R-:W-:Y:S01]  /*35030*/  PRMT R9, R17, 0x7632, R9 ;  /* 0x0000763211097816 */ /* 0x004fe20000000009 */
[----:B------:R1:W-:Y:S01]  /*35040*/  @P6 STG.E.U16 desc[UR8][R4.64], R17 ;  /* 0x0000001104006986 */ /* 0x0003e2000c101508 */
[----:B------:R-:W-:Y:S01]  /*35050*/  ISETP.LT.AND P3, PT, R28, UR54, !P5 ;  /* 0x000000361c007c0c */ /* 0x000fe2000ef61270 */
[----:B------:R-:W-:Y:S01]  /*35060*/  VIADD R11, R16, 0x38 ;  /* 0x00000038100b7836 */ /* 0x000fe20000000000 */
[----:B------:R-:W2:Y:S01]  /*35070*/  LDCU UR53, c[0x0][0x398] ;  /* 0x00007300ff3577ac */ /* 0x000ea20008000800 */
[----:B------:R0:W-:Y:S04]  /*35080*/  @P2 STG.E.U16 desc[UR8][R6.64], R9 ;  /* 0x0000000906002986 */ /* 0x0001e8000c101508 */
[----:B-1----:R-:W2:Y:S01]  /*35090*/  LDL.LU R17, [R1+0x11c] ;  /* 0x00011c0001117983 */ /* 0x002ea20000300800 */
        /* <DEDUP_REMOVED lines=18> */
[----:B---3--:R-:W-:Y:S01]  /*351c0*/  PRMT R10, R19, 0x7632, R10 ;  /* 0x00007632130a7816 */ /* 0x008fe2000000000a */
[----:B------:R3:W-:Y:S01]  /*351d0*/  @P3 STG.E.U16 desc[UR8][R4.64], R19 ;  /* 0x0000001304003986 */ /* 0x0007e2000c101508 */
[----:B------:R-:W-:Y:S01]  /*351e0*/  VIADD R11, R16, 0x39 ;  /* 0x00000039100b7836 */ /* 0x000fe20000000000 */
[----:B------:R-:W0:Y:S02]  /*351f0*/  LDCU UR55, c[0x0][0x398] ;  /* 0x00007300ff3777ac */ /* 0x000e240008000800 */
[----:B------:R1:W-:Y:S01]  /*35200*/  @P6 STG.E.U16 desc[UR8][R6.64], R10 ;  /* 0x0000000a06006986 */ /* 0x0003e2000c101508 */
[----:B------:R-:W0:Y:S01]  /*35210*/  LDCU UR36, c[0x0][0x398] ;  /* 0x00007300ff2477ac */ /* 0x000e220008000800 */
[----:B------:R-:W0:Y:S02]  /*35220*/  LDCU UR47, c[0x0][0x3b8] ;  /* 0x00007700ff2f77ac */ /* 0x000e240008000800 */
[----:B---3--:R-:W3:Y:S01]  /*35230*/  LDL.LU R19, [R1+0x1a0] ;  /* 0x0001a00001137983 */ /* 0x008ee20000300800 */
[----:B------:R-:W-:-:S04]  /*35240*/  IMAD.WIDE R4, R8, 0x2, R2 ;  /* 0x0000000208047825 */ /* 0x000fc800078e0202 */
[----:B-1----:R-:W-:Y:S01]  /*35250*/  IMAD.WIDE R6, R8, 0x2, R20 ;  /* 0x0000000208067825 */ /* 0x002fe200078e0214 */
[----:B--2---:R-:W-:Y:S01]  /*35260*/  PRMT R8, R17, 0x7632, R8 ;  /* 0x0000763211087816 */ /* 0x004fe20000000008 */
[----:B------:R1:W-:Y:S04]  /*35270*/  @P2 STG.E.U16 desc[UR8][R4.64], R17 ;  /* 0x0000001104002986 */ /* 0x0003e8000c101508 */
[----:B-1----:R-:W2:Y:S01]  /*35280*/  LDL.LU R17, [R1+0x1b0] ;  /* 0x0001b00001117983 */ /* 0x002ea20000300800 */
        /* <DEDUP_REMOVED lines=17> */
[----:B---3--:R-:W-:Y:S01]  /*353a0*/  PRMT R11, R19, 0x7632, R11 ;  /* 0x00007632130b7816 */ /* 0x008fe2000000000b */
        /* <DEDUP_REMOVED lines=46> */
[----:B---3--:R-:W-:Y:S01]  /*35690*/  PRMT R10, R19, 0x7632, R10 ;  /* 0x00007632130a7816 */ /* 0x008fe2000000000a */
[----:B------:R3:W-:Y:S01]  /*356a0*/  @P1 STG.E.U16 desc[UR8][R6.64], R19 ;  /* 0x0000001306001986 */ /* 0x0007e2000c101508 */
[----:B------:R-:W0:Y:S03]  /*356b0*/  LDCU UR45, c[0x0][0x3b8] ;  /* 0x00007700ff2d77ac */ /* 0x000e260008000800 */
[----:B------:R1:W-:Y:S04]  /*356c0*/  @P5 STG.E.U16 desc[UR8][R8.64], R10 ;  /* 0x0000000a08005986 */ /* 0x0003e8000c101508 */
[----:B---3--:R-:W3:Y:S01]  /*356d0*/  LDL.LU R19, [R1+0x154] ;  /* 0x0001540001137983 */ /* 0x008ee20000300800 */
[----:B-1----:R-:W-:-:S04]  /*356e0*/  IMAD.WIDE R8, R4, 0x2, R2 ;  /* 0x0000000204087825 */ /* 0x002fc800078e0202 */
[----:B------:R-:W-:Y:S01]  /*356f0*/  IMAD.WIDE R10, R4, 0x2, R20 ;  /* 0x00000002040a7825 */ /* 0x000fe200078e0214 */
        /* <DEDUP_REMOVED lines=17> */
[----:B------:R-:W-:Y:S01]  /*35810*/  ISETP.LT.AND P6, PT, R28, UR42, !P4 ;  /* 0x0000002a1c007c0c */ /* 0x000fe2000e7c1270 */
[C---:B------:R-:W-:Y:S01]  /*35820*/  VIADD R6, R5.reuse, UR69 ;  /* 0x0000004505067c36 */ /* 0x040fe20008000000 */
[----:B------:R1:W-:Y:S01]  /*35830*/  @P1 STG.E.U16 desc[UR8][R10.64], R4 ;  /* 0x000000040a001986 */ /* 0x0003e2000c101508 */
[----:B------:R-:W-:Y:S01]  /*35840*/  ISETP.LT.AND P2, PT, R18, UR65, !P4 ;  /* 0x0000004112007c0c */ /* 0x000fe2000e741270 */
[----:B------:R-:W0:Y:S01]  /*35850*/  LDCU UR35, c[0x0][0x398] ;  /* 0x00007300ff2377ac */ /* 0x000e220008000800 */
[----:B------:R-:W-:Y:S01]  /*35860*/  ISETP.LT.AND P1, PT, R26, UR70, !P4 ;  /* 0x000000461a007c0c */ /* 0x000fe2000e721270 */
[----:B------:R-:W0:Y:S01]  /*35870*/  LDCU UR69, c[0x0][0x398] ;  /* 0x00007300ff4577ac */ /* 0x000e220008000800 */
[----:B------:R-:W0:Y:S01]  /*35880*/  LDCU UR29, c[0x0][0x398] ;  /* 0x00007300ff1d77ac */ /* 0x000e220008000800 */
[----:B-1----:R-:W-:Y:S01]  /*35890*/  IMAD.WIDE R4, R5, 0x2, R20 ;  /* 0x0000000205047825 */ /* 0x002fe200078e0214 */
[----:B------:R-:W1:Y:S01]  /*358a0*/  LDCU UR42, c[0x0][0x3b8] ;  /* 0x00007700ff2a77ac */ /* 0x000e620008000800 */
[----:B---3--:R-:W-:Y:S01]  /*358b0*/  PRMT R11, R19, 0x7632, R11 ;  /* 0x00007632130b7816 */ /* 0x008fe2000000000b */
[----:B------:R3:W-:Y:S01]  /*358c0*/  @P5 STG.E.U16 desc[UR8][R8.64], R19 ;  /* 0x0000001308005986 */ /* 0x0007e2000c101508 */
[----:B------:R-:W-:Y:S01]  /*358d0*/  VIADD R10, R16, 0x3d ;  /* 0x0000003d100a7836 */ /* 0x000fe20000000000 */
[----:B------:R-:W0:Y:S02]  /*358e0*/  LDCU UR65, c[0x0][0x39c] ;  /* 0x00007380ff4177ac */ /* 0x000e240008000800 */
[----:B------:R1:W-:Y:S01]  /*358f0*/  @P3 STG.E.U16 desc[UR8][R4.64], R11 ;  /* 0x0000000b04003986 */ /* 0x0003e2000c101508 */
[----:B------:R-:W-:Y:S01]  /*35900*/  VIADD R7, R6, UR66 ;  /* 0x0000004206077c36 */ /* 0x000fe20008000000 */
[----:B------:R-:W0:Y:S02]  /*35910*/  LDCU UR70, c[0x0][0x398] ;  /* 0x00007300ff4677ac */ /* 0x000e240008000800 */
[----:B---3--:R-:W3:Y:S01]  /*35920*/  LDL.LU R19, [R1+0x1b8] ;  /* 0x0001b80001137983 */ /* 0x008ee20000300800 */
        /* <DEDUP_REMOVED lines=8> */
[----:B--2---:R-:W-:Y:S01]  /*359b0*/  PRMT R10, R17, 0x7632, R10 ;  /* 0x00007632110a7816 */ /* 0x004fe2000000000a */
[----:B------:R2:W-:Y:S04]  /*359c0*/  @P6 STG.E.U16 desc[UR8][R4.64], R17 ;  /* 0x0000001104006986 */ /* 0x0005e8000c101508 */
[----:B------:R0:W-:Y:S04]  /*359d0*/  @P2 STG.E.U16 desc[UR8][R8.64], R10 ;  /* 0x0000000a08002986 */ /* 0x0001e8000c101508 */
[----:B--2---:R-:W2:Y:S01]  /*359e0*/  LDL.LU R17, [R1+0x158] ;  /* 0x0001580001117983 */ /* 0x004ea20000300800 */
        /* <DEDUP_REMOVED lines=22> */
[----:B---3--:R-:W-:Y:S01]  /*35b50*/  PRMT R6, R19, 0x7632, R6 ;  /* 0x0000763213067816 */ /* 0x008fe20000000006 */
[----:B------:R3:W-:Y:S04]  /*35b60*/  @P3 STG.E.U16 desc[UR8][R4.64], R19 ;  /* 0x0000001304003986 */ /* 0x0007e8000c101508 */
[----:B---3--:R-:W3:Y:S01]  /*35b70*/  LDL.LU R19, [R1+0x1ac] ;  /* 0x0001ac0001137983 */ /* 0x008ee20000300800 */
[----:B------:R-:W-:-:S03]  /*35b80*/  IMAD.WIDE R4, R7, 0x2, R2 ;  /* 0x0000000207047825 */ /* 0x000fc600078e0202 */
[----:B------:R0:W-:Y:S02]  /*35b90*/  @P6 STG.E.U16 desc[UR8][R8.64], R6 ;  /* 0x0000000608006986 */ /* 0x0001e4000c101508 */
[----:B0-----:R-:W-:Y:S02]  /*35ba0*/  VIADD R9, R16, 0x3f ;  /* 0x0000003f10097836 */ /* 0x001fe40000000000 */
[----:B------:R-:W-:Y:S01]  /*35bb0*/  IMAD.WIDE R6, R7, 0x2, R20 ;  /* 0x0000000207067825 */ /* 0x000fe200078e0214 */
[----:B--2---:R-:W-:Y:S01]  /*35bc0*/  PRMT R11, R17, 0x7632, R11 ;  /* 0x00007632110b7816 */ /* 0x004fe2000000000b */
[----:B------:R0:W-:Y:S01]  /*35bd0*/  @P2 STG.E.U16 desc[UR8][R4.64], R17 ;  /* 0x0000001104002986 */ /* 0x0001e2000c101508 */
[----:B------:R-:W-:Y:S02]  /*35be0*/  ISETP.GE.AND P2, PT, R9, UR41, PT ;  /* 0x0000002909007c0c */ /* 0x000fe4000bf46270 */
[----:B------:R-:W-:Y:S01]  /*35bf0*/  ISETP.LT.AND P3, PT, R18, UR59, !P1 ;  /* 0x0000003b12007c0c */ /* 0x000fe2000cf61270 */
[----:B0-----:R-:W2:Y:S01]  /*35c00*/  LDL.LU R17, [R1+0x1bc] ;  /* 0x0001bc0001117983 */ /* 0x001ea20000300800 */
        /* <DEDUP_REMOVED lines=24> */
[----:B---3--:R-:W-:Y:S01]  /*35d90*/  PRMT R10, R19, 0x7632, R10 ;  /* 0x00007632130a7816 */ /* 0x008fe2000000000a */
[----:B------:R3:W-:Y:S04]  /*35da0*/  @P6 STG.E.U16 desc[UR8][R4.64], R19 ;  /* 0x0000001304006986 */ /* 0x0007e8000c101508 */
[----:B---3--:R-:W3:Y:S01]  /*35db0*/  LDL.LU R19, [R1+0x1d0] ;  /* 0x0001d00001137983 */ /* 0x008ee20000300800 */
[----:B------:R-:W-:-:S03]  /*35dc0*/  IMAD.WIDE R4, R8, 0x2, R22 ;  /* 0x0000000208047825 */ /* 0x000fc600078e0216 */
[----:B------:R0:W-:Y:S01]  /*35dd0*/  @P1 STG.E.U16 desc[UR8][R6.64], R10 ;  /* 0x0000000a06001986 */ /* 0x0001e2000c101508 */
[C---:B------:R-:W-:Y:S01]  /*35de0*/  VIADD R9, R8.reuse, UR57 ;  /* 0x0000003908097c36 */ /* 0x040fe20008000000 */
[----:B-----5:R-:W-:Y:S01]  /*35df0*/  ISETP.GE.AND P6, PT, R11, UR38, PT ;  /* 0x000000260b007c0c */ /* 0x020fe2000bfc6270 */
[----:B0-----:R-:W-:Y:S01]  /*35e00*/  IMAD.WIDE R6, R8, 0x2, R24 ;  /* 0x0000000208067825 */ /* 0x001fe200078e0218 */
[----:B--2---:R-:W-:Y:S01]  /*35e10*/  PRMT R10, R17, 0x7632, R10 ;  /* 0x00007632110a7816 */ /* 0x004fe2000000000a */
[----:B------:R0:W-:Y:S01]  /*35e20*/  @P5 STG.E.U16 desc[UR8][R4.64], R17 ;  /* 0x0000001104005986 */ /* 0x0001e2000c101508 */
[----:B------:R-:W-:Y:S01]  /*35e30*/  ISETP.LT.AND P2, PT, R29, UR6, !P2 ;  /* 0x000000061d007c0c */ /* 0x000fe2000d741270 */
[----:B------:R-:W-:Y:S01]  /*35e40*/  VIADD R11, R16, 0x41 ;  /* 0x00000041100b7836 */ /* 0x000fe20000000000 */
[----:B------:R-:W2:Y:S01]  /*35e50*/  LDCU UR57, c[0x0][0x398] ;  /* 0x00007300ff3977ac */ /* 0x000ea20008000800 */
[----:B------:R5:W-:Y:S01]  /*35e60*/  @P4 STG.E.U16 desc[UR8][R6.64], R10 ;  /* 0x0000000a06004986 */ /* 0x000be2000c101508 */
[----:B------:R-:W1:Y:S03]  /*35e70*/  LDCU UR38, c[0x0][0x398] ;  /* 0x00007300ff2677ac */ /* 0x000e660008000800 */
[----:B0-----:R-:W2:Y:S01]  /*35e80*/  LDL.LU R17, [R1+0x1e0] ;  /* 0x0001e00001117983 */ /* 0x001ea20000300800 */
[----:B------:R-:W-:Y:S01]  /*35e90*/  IMAD.WIDE R4, R8, 0x2, R2 ;  /* 0x0000000208047825 */ /* 0x000fe200078e0202 */
[----:B------:R-:W-:Y:S01]  /*35ea0*/  ISETP.LT.AND P1, PT, R28, UR30, !P6 ;  /* 0x0000001e1c007c0c */ /* 0x000fe2000f721270 */
[----:B------:R-:W0:Y:S02]  /*35eb0*/  LDCU UR6, c[0x0][0x398] ;  /* 0x00007300ff0677ac */ /* 0x000e240008000800 */
[----:B-----5:R-:W-:Y:S01]  /*35ec0*/  IMAD.WIDE R6, R8, 0x2, R20 ;  /* 0x0000000208067825 */ /* 0x020fe200078e0214 */
[----:B------:R-:W-:Y:S01]  /*35ed0*/  ISETP.LT.AND P5, PT, R18, UR53, !P6 ;  /* 0x0000003512007c0c */ /* 0x000fe2000f7a1270 */
[----:B------:R-:W5:Y:S01]  /*35ee0*/  LDCU UR53, c[0x0][0x39c] ;  /* 0x00007380ff3577ac */ /* 0x000f620008000800 */
        /* <DEDUP_REMOVED lines=17> */
[----:B---3--:R-:W-:Y:S01]  /*36000*/  PRMT R8, R19, 0x7632, R8 ;  /* 0x0000763213087816 */ /* 0x008fe20000000008 */
[----:B------:R1:W-:Y:S04]  /*36010*/  @P1 STG.E.U16 desc[UR8][R4.64], R19 ;  /* 0x0000001304001986 */ /* 0x0003e8000c101508 */
[----:B------:R3:W-:Y:S04]  /*36020*/  @P5 STG.E.U16 desc[UR8][R6.64], R8 ;  /* 0x0000000806005986 */ /* 0x0007e8000c101508 */
[----:B-1----:R-:W5:Y:S01]  /*36030*/  LDL.LU R19, [R1+0x1c0] ;  /* 0x0001c00001137983 */ /* 0x002f620000300800 */
[----:B---3--:R-:W-:-:S04]  /*36040*/  IMAD.WIDE R6, R9, 0x2, R2 ;  /* 0x0000000209067825 */ /* 0x008fc800078e0202 */
[----:B------:R-:W-:Y:S02]  /*36050*/  VIADD R5, R16, 0x42 ;  /* 0x0000004210057836 */ /* 0x000fe40000000000 */
[----:B------:R-:W-:Y:S01]  /*36060*/  IMAD.WIDE R8, R9, 0x2, R20 ;  /* 0x0000000209087825 */ /* 0x000fe200078e0214 */
[----:B--2---:R-:W-:Y:S01]  /*36070*/  PRMT R11, R17, 0x7632, R11 ;  /* 0x00007632110b7816 */ /* 0x004fe2000000000b */
        /* <DEDUP_REMOVED lines=559> */
[----:B-----5:R-:W-:Y:S01]  /*38370*/  ISETP.LT.AND P2, PT, R29, UR49, !P2 ;  /* 0x000000311d007c0c */ /* 0x020fe2000d741270 */
[----:B------:R-:W5:Y:S01]  /*38380*/  LDCU UR49, c[0x0][0x398] ;  /* 0x00007300ff3177ac */ /* 0x000f620008000800 */
[----:B------:R-:W-:Y:S01]  /*38390*/  ISETP.GE.AND P6, PT, R11, UR16, PT ;  /* 0x000000100b007c0c */ /* 0x000fe2000bfc6270 */
[----:B0-----:R-:W-:Y:S01]  /*383a0*/  IMAD.WIDE R6, R8, 0x2, R24 ;  /* 0x0000000208067825 */ /* 0x001fe200078e0218 */
[----:B--2---:R-:W-:Y:S01]  /*383b0*/  PRMT R10, R17, 0x7632, R10 ;  /* 0x00007632110a7816 */ /* 0x004fe2000000000a */
[----:B------:R0:W-:Y:S02]  /*383c0*/  @P5 STG.E.U16 desc[UR8][R4.64], R17 ;  /* 0x0000001104005986 */ /* 0x0001e4000c101508 */
[----:B------:R-:W-:Y:S01]  /*383d0*/  VIADD R11, R16, 0x59 ;  /* 0x00000059100b7836 */ /* 0x000fe20000000000 */
[----:B------:R-:W2:Y:S01]  /*383e0*/  LDCU UR72, c[0x0][0x398] ;  /* 0x00007300ff4877ac */ /* 0x000ea20008000800 */
[----:B------:R1:W-:Y:S01]  /*383f0*/  @P4 STG.E.U16 desc[UR8][R6.64], R10 ;  /* 0x0000000a06004986 */ /* 0x0003e2000c101508 */
[----:B------:R-:W2:Y:S03]  /*38400*/  LDCU UR16, c[0x0][0x398] ;  /* 0x00007300ff1077ac */ /* 0x000ea60008000800 */
[----:B0-----:R-:W2:Y:S01]  /*38410*/  LDL.LU R17, [R1+0x2a0] ;  /* 0x0002a00001117983 */ /* 0x001ea20000300800 */
[----:B------:R-:W-:-:S04]  /*38420*/  IMAD.WIDE R4, R8, 0x2, R2 ;  /* 0x0000000208047825 */ /* 0x000fc800078e0202 */
[----:B-1----:R-:W-:Y:S01]  /*38430*/  IMAD.WIDE R6, R8, 0x2, R20 ;  /* 0x0000000208067825 */ /* 0x002fe200078e0214 */
[----:B----4-:R-:W-:Y:S01]  /*38440*/  PRMT R8, R27, 0x7632, R8 ;  /* 0x000076321b087816 */ /* 0x010fe20000000008 */
[----:B------:R0:W-:Y:S04]  /*38450*/  @P3 STG.E.U16 desc[UR8][R4.64], R27 ;  /* 0x0000001b04003986 */ /* 0x0001e8000c101508 */
[----:B0-----:R-:W4:Y:S01]  /*38460*/  LDL.LU R27, [R1+0x2b0] ;  /* 0x0002b000011b7983 */ /* 0x001f220000300800 */
[----:B------:R-:W-:Y:S02]  /*38470*/  ISETP.LT.AND P1, PT, R28, UR45, !P6 ;  /* 0x0000002d1c007c0c */ /* 0x000fe4000f721270 */
[----:B------:R-:W-:Y:S01]  /*38480*/  ISETP.LT.AND P5, PT, R18, UR68, !P6 ;  /* 0x0000004412007c0c */ /* 0x000fe2000f7a1270 */
[----:B------:R0:W-:Y:S01]  /*38490*/  @P2 STG.E.U16 desc[UR8][R6.64], R8 ;  /* 0x0000000806002986 */ /* 0x0001e2000c101508 */
[----:B------:R-:W-:Y:S01]  /*384a0*/  ISETP.LT.AND P4, PT, R26, UR73, !P6 ;  /* 0x000000491a007c0c */ /* 0x000fe2000f781270 */
[----:B------:R-:W-:Y:S01]  /*384b0*/  IMAD.WIDE R4, R9, 0x2, R22 ;  /* 0x0000000209047825 */ /* 0x000fe200078e0216 */
[----:B------:R-:W-:Y:S01]  /*384c0*/  ISETP.GE.AND P3, PT, R11, UR29, PT ;  /* 0x0000001d0b007c0c */ /* 0x000fe2000bf66270 */
[----:B------:R-:W1:Y:S02]  /*384d0*/  LDCU UR68, c[0x0][0x39c] ;  /* 0x00007380ff4477ac */ /* 0x000e640008000800 */
[C---:B------:R-:W-:Y:S01]  /*384e0*/  VIADD R10, R9.reuse, UR69 ;  /* 0x00000045090a7c36 */ /* 0x040fe20008000000 */
[----:B------:R-:W1:Y:S01]  /*384f0*/  LDCU UR45, c[0x0][0x3b8] ;  /* 0x00007700ff2d77ac */ /* 0x000e620008000800 */
[----:B0-----:R-:W-:Y:S01]  /*38500*/  IMAD.WIDE R6, R9, 0x2, R24 ;  /* 0x0000000209067825 */ /* 0x001fe200078e0218 */
[----:B------:R-:W-:Y:S01]  /*38510*/  ISETP.LT.AND P6, PT, R29, UR35, !P6 ;  /* 0x000000231d007c0c */ /* 0x000fe2000f7c1270 */
[----:B------:R-:W0:Y:S01]  /*38520*/  LDCU UR73, c[0x0][0x398] ;  /* 0x00007300ff4977ac */ /* 0x000e220008000800 */
[----:B------:R-:W-:Y:S01]  /*38530*/  ISETP.LT.AND P2, PT, R28, UR42, !P3 ;  /* 0x0000002a1c007c0c */ /* 0x000fe2000df41270 */
[----:B------:R-:W0:Y:S01]  /*38540*/  LDCU UR35, c[0x0][0x398] ;  /* 0x00007300ff2377ac */ /* 0x000e220008000800 */
        /* <DEDUP_REMOVED lines=20> */
[----:B------:R-:W0:Y:S01]  /*38690*/  LDCU UR70, c[0x0][0x398] ;  /* 0x00007300ff4677ac */ /* 0x000e220008000800 */
[----:B------:R-:W0:Y:S01]  /*386a0*/  LDCU UR66, c[0x0][0x398] ;  /* 0x00007300ff4277ac */ /* 0x000e220008000800 */
[----:B------:R-:W0:Y:S01]  /*386b0*/  LDCU UR24, c[0x0][0x398] ;  /* 0x00007300ff1877ac */ /* 0x000e220008000800 */
[----:B----4-:R-:W-:Y:S01]  /*386c0*/  PRMT R5, R27, 0x7632, R5 ;  /* 0x000076321b057816 */ /* 0x010fe20000000005 */
[----:B------:R4:W-:Y:S04]  /*386d0*/  @P2 STG.E.U16 desc[UR8][R6.64], R27 ;  /* 0x0000001b06002986 */ /* 0x0009e8000c101508 */
[----:B----4-:R-:W4:Y:S01]  /*386e0*/  LDL.LU R27, [R1+0x2a4] ;  /* 0x0002a400011b7983 */ /* 0x010f220000300800 */
[----:B------:R-:W-:Y:S01]  /*386f0*/  ISETP.LT.AND P3, PT, R29, UR46, !P3 ;  /* 0x0000002e1d007c0c */ /* 0x000fe2000df61270 */
[----:B------:R-:W-:Y:S01]  /*38700*/  IMAD.WIDE R8, R10, 0x2, R24 ;  /* 0x000000020a087825 */ /* 0x000fe200078e0218 */
[----:B------:R-:W-:Y:S01]  /*38710*/  ISETP.LT.AND P6, PT, R28, UR43, !P4 ;  /* 0x0000002b1c007c0c */ /* 0x000fe2000e7c1270 */
[----:B------:R-:W0:Y:S02]  /*38720*/  LDCU UR46, c[0x0][0x398] ;  /* 0x00007300ff2e77ac */ /* 0x000e240008000800 */
[----:B------:R-:W-:Y:S01]  /*38730*/  IMAD.WIDE R6, R10, 0x2, R2 ;  /* 0x000000020a067825 */ /* 0x000fe200078e0202 */
[----:B------:R-:W-:Y:S01]  /*38740*/  ISETP.LT.AND P2, PT, R18, UR62, !P4 ;  /* 0x0000003e12007c0c */ /* 0x000fe2000e741270 */
[----:B------:R1:W-:Y:S01]  /*38750*/  @P1 STG.E.U16 desc[UR8][R8.64], R5 ;  /* 0x0000000508001986 */ /* 0x0003e2000c101508 */
[----:B------:R-:W0:Y:S01]  /*38760*/  LDCU UR43, c[0x0][0x3b8] ;  /* 0x00007700ff2b77ac */ /* 0x000e220008000800 */
[----:B------:R-:W-:Y:S01]  /*38770*/  IMAD.WIDE R10, R10, 0x2, R20 ;  /* 0x000000020a0a7825 */ /* 0x000fe200078e0214 */
[----:B------:R-:W-:Y:S01]  /*38780*/  ISETP.LT.AND P1, PT, R26, UR67, !P4 ;  /* 0x000000431a007c0c */ /* 0x000fe2000e721270 */
[----:B------:R-:W0:Y:S02]  /*38790*/  LDCU UR62, c[0x0][0x39c] ;  /* 0x00007380ff3e77ac */ /* 0x000e240008000800 */
[----:B-1----:R-:W-:Y:S01]  /*387a0*/  VIADD R8, R16, 0x5b ;  /* 0x0000005b10087836 */ /* 0x002fe20000000000 */
[----:B---3--:R-:W-:Y:S01]  /*387b0*/  PRMT R9, R19, 0x7632, R9 ;  /* 0x0000763213097816 */ /* 0x008fe20000000009 */
[----:B------:R1:W-:Y:S03]  /*387c0*/  @P5 STG.E.U16 desc[UR8][R6.64], R19 ;  /* 0x0000001306005986 */ /* 0x0003e6000c101508 */
[----:B------:R-:W-:Y:S01]  /*387d0*/  ISETP.GE.AND P5, PT, R8, UR20, PT ;  /* 0x0000001408007c0c */ /* 0x000fe2000bfa6270 */
[C---:B------:R-:W-:Y:S01]  /*387e0*/  VIADD R5, R4.reuse, UR63 ;  /* 0x0000003f04057c36 */ /* 0x040fe20008000000 */
[----:B------:R-:W-:Y:S01]  /*387f0*/  ISETP.LT.AND P4, PT, R29, UR32, !P4 ;  /* 0x000000201d007c0c */ /* 0x000fe2000e781270 */
[----:B------:R3:W-:Y:S01]  /*38800*/  @P3 STG.E.U16 desc[UR8][R10.64], R9 ;  /* 0x000000090a003986 */ /* 0x0007e2000c101508 */
[----:B------:R-:W0:Y:S01]  /*38810*/  LDCU UR67, c[0x0][0x398] ;  /* 0x00007300ff4377ac */ /* 0x000e220008000800 */
[----:B------:R-:W0:Y:S02]  /*38820*/  LDCU UR32, c[0x0][0x398] ;  /* 0x00007300ff2077ac */ /* 0x000e240008000800 */
[----:B-1----:R-:W5:Y:S01]  /*38830*/  LDL.LU R19, [R1+0x2b4] ;  /* 0x0002b40001137983 */ /* 0x002f620000300800 */
[C---:B------:R-:W-:Y:S01]  /*38840*/  IMAD.WIDE R6, R4.reuse, 0x2, R22 ;  /* 0x0000000204067825 */ /* 0x040fe200078e0216 */
[----:B------:R-:W1:Y:S03]  /*38850*/  LDCU UR63, c[0x0][0x398] ;  /* 0x00007300ff3f77ac */ /* 0x000e660008000800 */
[C---:B---3--:R-:W-:Y:S01]  /*38860*/  IMAD.WIDE R8, R4.reuse, 0x2, R24 ;  /* 0x0000000204087825 */ /* 0x048fe200078e0218 */
[----:B------:R-:W3:Y:S01]  /*38870*/  LDCU UR20, c[0x0][0x398] ;  /* 0x00007300ff1477ac */ /* 0x000ee20008000800 */
[----:B--2---:R-:W-:Y:S01]  /*38880*/  PRMT R10, R17, 0x7632, R10 ;  /* 0x00007632110a7816 */ /* 0x004fe2000000000a */
[----:B------:R2:W-:Y:S04]  /*38890*/  @P6 STG.E.U16 desc[UR8][R6.64], R17 ;  /* 0x0000001106006986 */ /* 0x0005e8000c101508 */
[----:B------:R0:W-:Y:S04]  /*388a0*/  @P2 STG.E.U16 desc[UR8][R8.64], R10 ;  /* 0x0000000a08002986 */ /* 0x0001e8000c101508 */
[----:B--2---:R-:W2:Y:S01]  /*388b0*/  LDL.LU R17, [R1+0x284] ;  /* 0x0002840001117983 */ /* 0x004ea20000300800 */
[----:B0-----:R-:W-:-:S04]  /*388c0*/  IMAD.WIDE R8, R4, 0x2, R2 ;  /* 0x0000000204087825 */ /* 0x001fc800078e0202 */
[----:B------:R-:W-:Y:S01]  /*388d0*/  IMAD.WIDE R10, R4, 0x2, R20 ;  /* 0x00000002040a7825 */ /* 0x000fe200078e0214 */
[----:B----4-:R-:W-:Y:S01]  /*388e0*/  PRMT R4, R27, 0x7632, R4 ;  /* 0x000076321b047816 */ /* 0x010fe20000000004 */
[----:B------:R0:W-:Y:S04]  /*388f0*/  @P1 STG.E.U16 desc[UR8][R8.64], R27 ;  /* 0x0000001b08001986 */ /* 0x0001e8000c101508 */
[----:B0-----:R-:W4:Y:S01]  /*38900*/  LDL.LU R27, [R1+0x298] ;  /* 0x00029800011b7983 */ /* 0x001f220000300800 */
[----:B------:R-:W-:Y:S02]  /*38910*/  ISETP.LT.AND P3, PT, R28, UR40, !P5 ;  /* 0x000000281c007c0c */ /* 0x000fe4000ef61270 */
[----:B------:R-:W-:Y:S01]  /*38920*/  ISETP.LT.AND P6, PT, R18, UR59, !P5 ;  /* 0x0000003b12007c0c */ /* 0x000fe2000efc1270 */
[----:B------:R-:W-:Y:S01]  /*38930*/  IMAD.WIDE R8, R5, 0x2, R22 ;  /* 0x0000000205087825 */ /* 0x000fe200078e0216 */
[----:B------:R-:W-:-:S03]  /*38940*/  ISETP.LT.AND P2, PT, R26, UR64, !P5 ;  /* 0x000000401a007c0c */ /* 0x000fc6000ef41270 */
[----:B------:R-:W-:Y:S01]  /*38950*/  VIADD R7, R16, 0x5c ;  /* 0x0000005c10077836 */ /* 0x000fe20000000000 */
[----:B------:R-:W-:Y:S01]  /*38960*/  ISETP.LT.AND P5, PT, R29, UR33, !P5 ;  /* 0x000000211d007c0c */ /* 0x000fe2000efa1270 */
[----:B------:R0:W-:Y:S01]  /*38970*/  @P4 STG.E.U16 desc[UR8][R10.64], R4 ;  /* 0x000000040a004986 */ /* 0x0001e2000c101508 */
[----:B------:R-:W-:Y:S01]  /*38980*/  VIADD R6, R5, UR60 ;  /* 0x0000003c05067c36 */ /* 0x000fe20008000000 */
[----:B------:R-:W1:Y:S01]  /*38990*/  LDCU UR59, c[0x0][0x39c] ;  /* 0x00007380ff3b77ac */ /* 0x000e620008000800 */
[----:B------:R-:W-:Y:S01]  /*389a0*/  ISETP.GE.AND P1, PT, R7, UR41, PT ;  /* 0x0000002907007c0c */ /* 0x000fe2000bf26270 */
[----:B------:R-:W1:Y:S03]  /*389b0*/  LDCU UR64, c[0x0][0x398] ;  /* 0x00007300ff4077ac */ /* 0x000e660008000800 */
[----:B------:R-:W-:Y:S01]  /*389c0*/  ISETP.LT.AND P4, PT, R28, UR27, !P1 ;  /* 0x0000001b1c007c0c */ /* 0x000fe2000cf81270 */
[----:B------:R-:W1:Y:S01]  /*389d0*/  LDCU UR40, c[0x0][0x3b8] ;  /* 0x00007700ff2877ac */ /* 0x000e620008000800 */
[----:B0-----:R-:W-:Y:S01]  /*389e0*/  IMAD.WIDE R10, R5, 0x2, R24 ;  /* 0x00000002050a7825 */ /* 0x001fe200078e0218 */
[----:B------:R-:W0:Y:S01]  /*389f0*/  LDCU UR33, c[0x0][0x398] ;  /* 0x00007300ff2177ac */ /* 0x000e220008000800 */
[----:B-----5:R-:W-:Y:S01]  /*38a00*/  PRMT R4, R19, 0x7632, R4 ;  /* 0x0000763213047816 */ /* 0x020fe20000000004 */
[----:B------:R5:W-:Y:S01]  /*38a10*/  @P3 STG.E.U16 desc[UR8][R8.64], R19 ;  /* 0x0000001308003986 */ /* 0x000be2000c101508 */
[----:B------:R-:W-:Y:S01]  /*38a20*/  VIADD R7, R6, UR57 ;  /* 0x0000003906077c36 */ /* 0x000fe20008000000 */
[----:B------:R-:W0:Y:S02]  /*38a30*/  LDCU UR60, c[0x0][0x398] ;  /* 0x00007300ff3c77ac */ /* 0x000e240008000800 */
[----:B------:R1:W-:Y:S01]  /*38a40*/  @P6 STG.E.U16 desc[UR8][R10.64], R4 ;  /* 0x000000040a006986 */ /* 0x0003e2000c101508 */
[----:B------:R-:W0:Y:S01]  /*38a50*/  LDCU UR41, c[0x0][0x398] ;  /* 0x00007300ff2977ac */ /* 0x000e220008000800 */
[----:B------:R-:W0:Y:S02]  /*38a60*/  LDCU UR27, c[0x0][0x3b8] ;  /* 0x00007700ff1b77ac */ /* 0x000e240008000800 */
[----:B-----5:R-:W5:Y:S01]  /*38a70*/  LDL.LU R19, [R1+0x2a8] ;  /* 0x0002a80001137983 */ /* 0x020f620000300800 */
[C---:B------:R-:W-:Y:S01]  /*38a80*/  IMAD.WIDE R8, R5.reuse, 0x2, R2 ;  /* 0x0000000205087825 */ /* 0x040fe200078e0202 */
[----:B------:R-:W-:Y:S01]  /*38a90*/  ISETP.LT.AND P3, PT, R18, UR56, !P1 ;  /* 0x0000003812007c0c */ /* 0x000fe2000cf61270 */
[----:B------:R-:W0:Y:S02]  /*38aa0*/  LDCU UR56, c[0x0][0x39c] ;  /* 0x00007380ff3877ac */ /* 0x000e240008000800 */
[----:B-1----:R-:W-:Y:S01]  /*38ab0*/  IMAD.WIDE R4, R5, 0x2, R20 ;  /* 0x0000000205047825 */ /* 0x002fe200078e0214 */
[----:B------:R-:W1:Y:S03]  /*38ac0*/  LDCU UR57, c[0x0][0x398] ;  /* 0x00007300ff3977ac */ /* 0x000e660008000800 */
[----:B------:R-:W-:Y:S01]  /*38ad0*/  VIADD R10, R16, 0x5d ;  /* 0x0000005d100a7836 */ /* 0x000fe20000000000 */
[----:B--2---:R-:W-:Y:S01]  /*38ae0*/  PRMT R11, R17, 0x7632, R11 ;  /* 0x00007632110b7816 */ /* 0x004fe2000000000b */
[----:B------:R2:W-:Y:S04]  /*38af0*/  @P2 STG.E.U16 desc[UR8][R8.64], R17 ;  /* 0x0000001108002986 */ /* 0x0005e8000c101508 */
[----:B------:R0:W-:Y:S04]  /*38b00*/  @P5 STG.E.U16 desc[UR8][R4.64], R11 ;  /* 0x0000000b04005986 */ /* 0x0001e8000c101508 */
[----:B--2---:R-:W2:Y:S01]  /*38b10*/  LDL.LU R17, [R1+0x2b8] ;  /* 0x0002b80001117983 */ /* 0x004ea20000300800 */
[----:B0-----:R-:W-:Y:S01]  /*38b20*/  IMAD.WIDE R4, R6, 0x2, R22 ;  /* 0x0000000206047825 */ /* 0x001fe200078e0216 */
[----:B------:R-:W-:Y:S01]  /*38b30*/  ISETP.GE.AND P2, PT, R10, UR38, PT ;  /* 0x000000260a007c0c */ /* 0x000fe2000bf46270 */
[----:B------:R-:W0:Y:S01]  /*38b40*/  LDCU UR38, c[0x0][0x398] ;  /* 0x00007300ff2677ac */ /* 0x000e220008000800 */
[----:B----4-:R-:W-:-:S02]  /*38b50*/  PRMT R10, R27, 0x7632, R10 ;  /* 0x000076321b0a7816 */ /* 0x010fc4000000000a */
[----:B------:R4:W-:Y:S04]  /*38b60*/  @P4 STG.E.U16 desc[UR8][R4.64], R27 ;  /* 0x0000001b04004986 */ /* 0x0009e8000c101508 */
[----:B----4-:R-:W4:Y:S01]  /*38b70*/  LDL.LU R27, [R1+0x288] ;  /* 0x00028800011b7983 */ /* 0x010f220000300800 */
[----:B------:R-:W-:Y:S01]  /*38b80*/  ISETP.LT.AND P6, PT, R26, UR61, !P1 ;  /* 0x0000003d1a007c0c */ /* 0x000fe2000cfc1270 */
[----:B------:R-:W-:Y:S01]  /*38b90*/  IMAD.WIDE R8, R6, 0x2, R24 ;  /* 0x0000000206087825 */ /* 0x000fe200078e0218 */
[----:B------:R-:W-:Y:S01]  /*38ba0*/  ISETP.LT.AND P1, PT, R29, UR6, !P1 ;  /* 0x000000061d007c0c */ /* 0x000fe2000cf21270 */
[----:B------:R-:W0:Y:S01]  /*38bb0*/  LDCU UR61, c[0x0][0x398] ;  /* 0x00007300ff3d77ac */ /* 0x000e220008000800 */
[----:B------:R-:W-:Y:S01]  /*38bc0*/  ISETP.LT.AND P5, PT, R28, UR30, !P2 ;  /* 0x0000001e1c007c0c */ /* 0x000fe2000d7a1270 */
[----:B------:R-:W-:Y:S01]  /*38bd0*/  IMAD.WIDE R4, R6, 0x2, R2 ;  /* 0x0000000206047825 */ /* 0x000fe200078e0202 */
[----:B------:R1:W-:Y:S01]  /*38be0*/  @P3 STG.E.U16 desc[UR8][R8.64], R10 ;  /* 0x0000000a08003986 */ /* 0x0003e2000c101508 */
[----:B------:R-:W-:Y:S01]  /*38bf0*/  ISETP.LT.AND P4, PT, R18, UR53, !P2 ;  /* 0x0000003512007c0c */ /* 0x000fe2000d781270 */
[----:B------:R-:W0:Y:S01]  /*38c00*/  LDCU UR6, c[0x0][0x398] ;  /* 0x00007300ff0677ac */ /* 0x000e220008000800 */
[----:B------:R-:W-:Y:S01]  /*38c10*/  ISETP.LT.AND P3, PT, R26, UR58, !P2 ;  /* 0x0000003a1a007c0c */ /* 0x000fe2000d761270 */
[----:B------:R-:W-:Y:S01]  /*38c20*/  VIADD R11, R16, 0x5e ;  /* 0x0000005e100b7836 */ /* 0x000fe20000000000 */
[----:B------:R-:W0:Y:S01]  /*38c30*/  LDCU UR30, c[0x0][0x3b8] ;  /* 0x00007700ff1e77ac */ /* 0x000e220008000800 */
[----:B-1----:R-:W-:Y:S01]  /*38c40*/  IMAD.WIDE R8, R6, 0x2, R20 ;  /* 0x0000000206087825 */ /* 0x002fe200078e0214 */
[----:B------:R-:W1:Y:S03]  /*38c50*/  LDCU UR53, c[0x0][0x39c] ;  /* 0x00007380ff3577ac */ /* 0x000e660008000800 */
[----:B------:R-:W-:Y:S01]  /*38c60*/  VIADD R10, R7, UR54 ;  /* 0x00000036070a7c36 */ /* 0x000fe20008000000 */
[----:B-----5:R5:W-:Y:S01]  /*38c70*/  @P6 STG.E.U16 desc[UR8][R4.64], R19 ;  /* 0x0000001304006986 */ /* 0x020be2000c101508 */
[----:B------:R-:W-:Y:S01]  /*38c80*/  PRMT R6, R19, 0x7632, R6 ;  /* 0x0000763213067816 */ /* 0x000fe20000000006 */
[----:B------:R-:W0:Y:S04]  /*38c90*/  LDCU UR58, c[0x0][0x398] ;  /* 0x00007300ff3a77ac */ /* 0x000e280008000800 */
[----:B------:R1:W-:Y:S01]  /*38ca0*/  @P1 STG.E.U16 desc[UR8][R8.64], R6 ;  /* 0x0000000608001986 */ /* 0x0003e2000c101508 */
[----:B------:R-:W-:Y:S01]  /*38cb0*/  ISETP.LT.AND P2, PT, R29, UR39, !P2 ;  /* 0x000000271d007c0c */ /* 0x000fe2000d741270 */
[----:B------:R-:W0:Y:S02]  /*38cc0*/  LDCU UR39, c[0x0][0x398] ;  /* 0x00007300ff2777ac */ /* 0x000e240008000800 */
[----:B-----5:R-:W5:Y:S01]  /*38cd0*/  LDL.LU R19, [R1+0x29c] ;  /* 0x00029c0001137983 */ /* 0x020f620000300800 */
[C---:B------:R-:W-:Y:S01]  /*38ce0*/  IMAD.WIDE R4, R7.reuse, 0x2, R22 ;  /* 0x0000000207047825 */ /* 0x040fe200078e0216 */
[----:B------:R-:W0:Y:S03]  /*38cf0*/  LDCU UR54, c[0x0][0x398] ;  /* 0x00007300ff3677ac */ /* 0x000e260008000800 */
[----:B-1----:R-:W-:Y:S01]  /*38d00*/  IMAD.WIDE R8, R7, 0x2, R24 ;  /* 0x0000000207087825 */ /* 0x002fe200078e0218 */
[----:B------:R-:W-:Y:S01]  /*38d10*/  ISETP.GE.AND P6, PT, R11, UR22, PT ;  /* 0x000000160b007c0c */ /* 0x000fe2000bfc6270 */
[----:B------:R-:W1:Y:S01]  /*38d20*/  LDCU UR22, c[0x0][0x398] ;  /* 0x00007300ff1677ac */ /* 0x000e620008000800 */
[----:B--2---:R-:W-:Y:S01]  /*38d30*/  PRMT R6, R17, 0x7632, R6 ;  /* 0x0000763211067816 */ /* 0x004fe20000000006 */
[----:B------:R2:W-:Y:S04]  /*38d40*/  @P5 STG.E.U16 desc[UR8][R4.64], R17 ;  /* 0x0000001104005986 */ /* 0x0005e8000c101508 */
[----:B--2---:R-:W2:Y:S01]  /*38d50*/  LDL.LU R17, [R1+0x2ac] ;  /* 0x0002ac0001117983 */ /* 0x004ea20000300800 */
[----:B------:R-:W-:-:S03]  /*38d60*/  IMAD.WIDE R4, R7, 0x2, R2 ;  /* 0x0000000207047825 */ /* 0x000fc600078e0202 */
[----:B------:R-:W-:Y:S01]  /*38d70*/  @P4 STG.E.U16 desc[UR8][R8.64], R6 ;  /* 0x0000000608004986 */ /* 0x000fe2000c101508 */
[----:B----4-:R-:W-:-:S03]  /*38d80*/  PRMT R11, R27, 0x7632, R11 ;  /* 0x000076321b0b7816 */ /* 0x010fc6000000000b */
[----:B------:R4:W-:Y:S04]  /*38d90*/  @P3 STG.E.U16 desc[UR8][R4.64], R27 ;  /* 0x0000001b04003986 */ /* 0x0009e8000c101508 */
[----:B----4-:R-:W4:Y:S01]  /*38da0*/  LDL.LU R27, [R1+0x2bc] ;  /* 0x0002bc00011b7983 */ /* 0x010f220000300800 */
[----:B------:R-:W-:Y:S02]  /*38db0*/  ISETP.LT.AND P1, PT, R28, UR31, !P6 ;  /* 0x0000001f1c007c0c */ /* 0x000fe4000f721270 */
[----:B------:R-:W-:Y:S01]  /*38dc0*/  ISETP.LT.AND P5, PT, R18, UR50, !P6 ;  /* 0x0000003212007c0c */ /* 0x000fe2000f7a1270 */
[----:B------:R-:W-:Y:S01]  /*38dd0*/  VIADD R9, R16, 0x5f ;  /* 0x0000005f10097836 */ /* 0x000fe20000000000 */
[----:B------:R-:W-:Y:S01]  /*38de0*/  ISETP.LT.AND P4, PT, R26, UR55, !P6 ;  /* 0x000000371a007c0c */ /* 0x000fe2000f781270 */
[----:B------:R-:W-:Y:S01]  /*38df0*/  IMAD.WIDE R6, R7, 0x2, R20 ;  /* 0x0000000207067825 */ /* 0x000fe200078e0214 */
[----:B------:R-:W0:Y:S03]  /*38e00*/  LDCU UR50, c[0x0][0x39c] ;  /* 0x00007380ff3277ac */ /* 0x000e260008000800 */
[C---:B------:R-:W-:Y:S01]  /*38e10*/  IMAD.WIDE R4, R10.reuse, 0x2, R22 ;  /* 0x000000020a047825 */ /* 0x040fe200078e0216 */
[----:B------:R-:W-:Y:S01]  /*38e20*/  ISETP.GE.AND P3, PT, R9, UR51, PT ;  /* 0x0000003309007c0c */ /* 0x000fe2000bf66270 */
[----:B------:R1:W-:Y:S01]  /*38e30*/  @P2 STG.E.U16 desc[UR8][R6.64], R11 ;  /* 0x0000000b06002986 */ /* 0x0003e2000c101508 */
[----:B------:R-:W-:Y:S01]  /*38e40*/  ISETP.LT.AND P6, PT, R29, UR36, !P6 ;  /* 0x000000241d007c0c */ /* 0x000fe2000f7c1270 */
[----:B------:R-:W-:Y:S01]  /*38e50*/  VIADD R8, R10, UR47 ;  /* 0x0000002f0a087c36 */ /* 0x000fe20008000000 */
[----:B------:R-:W-:Y:S01]  /*38e60*/  ISETP.LT.AND P2, PT, R28, UR4, !P3 ;  /* 0x000000041c007c0c */ /* 0x000fe2000df41270 */
[----:B------:R-:W0:Y:S01]  /*38e70*/  LDCU UR55, c[0x0][0x398] ;  /* 0x00007300ff3777ac */ /* 0x000e220008000800 */
[----:B------:R-:W0:Y:S01]  /*38e80*/  LDCU UR31, c[0x0][0x3b8] ;  /* 0x00007700ff1f77ac */ /* 0x000e220008000800 */
[----:B-1----:R-:W-:Y:S01]  /*38e90*/  IMAD.WIDE R6, R10, 0x2, R24 ;  /* 0x000000020a067825 */ /* 0x002fe200078e0218 */
[----:B------:R-:W1:Y:S01]  /*38ea0*/  LDCU UR36, c[0x0][0x398] ;  /* 0x00007300ff2477ac */ /* 0x000e620008000800 */
[----:B-----5:R-:W-:Y:S01]  /*38eb0*/  PRMT R9, R19, 0x7632, R9 ;  /* 0x0000763213097816 */ /* 0x020fe20000000009 */
[----:B------:R5:W-:Y:S01]  /*38ec0*/  @P1 STG.E.U16 desc[UR8][R4.64], R19 ;  /* 0x0000001304001986 */ /* 0x000be2000c101508 */
[----:B------:R-:W-:Y:S01]  /*38ed0*/  VIADD R11, R16, 0x60 ;  /* 0x00000060100b7836 */ /* 0x000fe20000000000 */
[----:B------:R-:W0:Y:S02]  /*38ee0*/  LDCU UR47, c[0x0][0x398] ;  /* 0x00007300ff2f77ac */ /* 0x000e240008000800 */
[----:B------:R1:W-:Y:S01]  /*38ef0*/  @P5 STG.E.U16 desc[UR8][R6.64], R9 ;  /* 0x0000000906005986 */ /* 0x0003e2000c101508 */
[----:B------:R-:W0:Y:S01]  /*38f00*/  LDCU UR51, c[0x0][0x398] ;  /* 0x00007300ff3377ac */ /* 0x000e220008000800 */
[----:B------:R-:W0:Y:S02]  /*38f10*/  LDCU UR4, c[0x0][0x3b8] ;  /* 0x00007700ff0477ac */ /* 0x000e240008000800 */
[----:B-----5:R-:W5:Y:S01]  /*38f20*/  LDL.LU R19, [R1+0x28c] ;  /* 0x00028c0001137983 */ /* 0x020f620000300800 */
        /* <DEDUP_REMOVED lines=12> */
[C---:B------:R-:W-:Y:S01]  /*38ff0*/  IMAD.WIDE R6, R8.reuse, 0x2, R24 ;  /* 0x0000000208067825 */ /* 0x040fe200078e0218 */
[----:B------:R-:W-:Y:S01]  /*39000*/  ISETP.LT.AND P3, PT, R29, UR48, !P3 ;  /* 0x000000301d007c0c */ /* 0x000fe2000df61270 */
[----:B------:R-:W1:Y:S01]  /*39010*/  LDCU UR75, c[0x0][0x39c] ;  /* 0x00007380ff4b77ac */ /* 0x000e620008000800 */
[----:B------:R-:W-:Y:S01]  /*39020*/  ISETP.GE.AND P4, PT, R11, UR37, PT ;  /* 0x000000250b007c0c */ /* 0x000fe2000bf86270 */
[----:B------:R-:W-:-:S02]  /*39030*/  VIADD R9, R8, UR74 ;  /* 0x0000004a08097c36 */ /* 0x000fc40008000000 */
[----:B------:R-:W-:Y:S01]  /*39040*/  IMAD.WIDE R4, R8, 0x2, R2 ;  /* 0x0000000208047825 */ /* 0x000fe200078e0202 */
[----:B------:R-:W-:Y:S01]  /*39050*/  ISETP.LT.AND P6, PT, R28, UR26, !P4 ;  /* 0x0000001a1c007c0c */ /* 0x000fe2000e7c1270 */
[----:B------:R-:W0:Y:S01]  /*39060*/  LDCU UR28, c[0x0][0x398] ;  /* 0x00007300ff1c77ac */ /* 0x000e220008000800 */
[----:B------:R-:W-:Y:S01]  /*39070*/  ISETP.LT.AND P2, PT, R18, UR77, !P4 ;  /* 0x0000004d12007c0c */ /* 0x000fe2000e741270 */
[----:B------:R1:W-:Y:S01]  /*39080*/  @P1 STG.E.U16 desc[UR8][R6.64], R10 ;  /* 0x0000000a06001986 */ /* 0x0003e2000c101508 */
[----:B------:R-:W-:Y:S01]  /*39090*/  ISETP.LT.AND P1, PT, R26, UR76, !P4 ;  /* 0x0000004c1a007c0c */ /* 0x000fe2000e721270 */
[----:B------:R-:W-:Y:S01]  /*390a0*/  VIADD R11, R16, 0x61 ;  /* 0x00000061100b7836 */ /* 0x000fe20000000000 */
[----:B------:R-:W0:Y:S01]  /*390b0*/  LDCU UR77, c[0x0][0x39c] ;  /* 0x00007380ff4d77ac */ /* 0x000e220008000800 */
[----:B------:R-:W0:Y:S01]  /*390c0*/  LDCU UR48, c[0x0][0x398] ;  /* 0x00007300ff3077ac */ /* 0x000e220008000800 */
[----:B------:R-:W0:Y:S01]  /*390d0*/  LDCU UR74, c[0x0][0x398] ;  /* 0x00007300ff4a77ac */ /* 0x000e220008000800 */
[----:B-1----:R-:W-:Y:S01]  /*390e0*/  IMAD.WIDE R6, R8, 0x2, R20 ;  /* 0x0000000208067825 */ /* 0x002fe200078e0214 */
[----:B------:R-:W1:Y:S01]  /*390f0*/  LDCU UR37, c[0x0][0x398] ;  /* 0x00007300ff2577ac */ /* 0x000e620008000800 */
[----:B-----5:R-:W-:Y:S01]  /*39100*/  PRMT R8, R19, 0x7632, R8 ;  /* 0x0000763213087816 */ /* 0x020fe20000000008 */
[----:B------:R5:W-:Y:S01]  /*39110*/  @P5 STG.E.U16 desc[UR8][R4.64], R19 ;  /* 0x0000001304005986 */ /* 0x000be2000c101508 */
[C---:B------:R-:W-:Y:S01]  /*39120*/  VIADD R10, R9.reuse, UR44 ;  /* 0x0000002c090a7c36 */ /* 0x040fe20008000000 */
[----:B------:R-:W0:Y:S02]  /*39130*/  LDCU UR76, c[0x0][0x398] ;  /* 0x00007300ff4c77ac */ /* 0x000e240008000800 */
[----:B------:R1:W-:Y:S01]  /*39140*/  @P3 STG.E.U16 desc[UR8][R6.64], R8 ;  /* 0x0000000806003986 */ /* 0x0003e2000c101508 */
[----:B------:R-:W0:Y:S03]  /*39150*/  LDCU UR26, c[0x0][0x3b8] ;  /* 0x00007700ff1a77ac */ /* 0x000e260008000800 */
[----:B-----5:R-:W5:Y:S01]  /*39160*/  LDL.LU R19, [R1+0x2f0] ;  /* 0x0002f00001137983 */ /* 0x020f620000300800 */
[----:B------:R-:W-:Y:S01]  /*39170*/  IMAD.WIDE R4, R9, 0x2, R22 ;  /* 0x0000000209047825 */ /* 0x000fe200078e0216 */
[----:B------:R-:W-:Y:S01]  /*39180*/  ISETP.GE.AND P5, PT, R11, UR71, PT ;  /* 0x000000470b007c0c */ /* 0x000fe2000bfa6270 */
[----:B------:R-:W0:Y:S02]  /*39190*/  LDCU UR44, c[0x0][0x398] ;  /* 0x00007300ff2c77ac */ /* 0x000e240008000800 */
[----:B-1----:R-:W-:Y:S01]  /*391a0*/  IMAD.WIDE R6, R9, 0x2, R24 ;  /* 0x0000000209067825 */ /* 0x002fe200078e0218 */
[----:B--2---:R-:W-:Y:S01]  /*391b0*/  PRMT R8, R17, 0x7632, R8 ;  /* 0x0000763211087816 */ /* 0x004fe20000000008 */
[----:B------:R1:W-:Y:S01]  /*391c0*/  @P6 STG.E.U16 desc[UR8][R4.64], R17 ;  /* 0x0000001104006986 */ /* 0x0003e2000c101508 */
[----:B------:R-:W-:Y:S01]  /*391d0*/  ISETP.LT.AND P4, PT, R29, UR34, !P4 ;  /* 0x000000221d007c0c */ /* 0x000fe2000e781270 */
[----:B------:R-:W2:Y:S02]  /*391e0*/  LDCU UR34, c[0x0][0x398] ;  /* 0x00007300ff2277ac */ /* 0x000ea40008000800 */
[----:B------:R0:W-:Y:S01]  /*391f0*/  @P2 STG.E.U16 desc[UR8][R6.64], R8 ;  /* 0x0000000806002986 */ /* 0x0001e2000c101508 */
[----:B------:R-:W2:Y:S03]  /*39200*/  LDCU UR71, c[0x0][0x398] ;  /* 0x00007300ff4777ac */ /* 0x000ea60008000800 */
[----:B-1----:R-:W2:Y:S01]  /*39210*/  LDL.LU R17, [R1+0x2c0] ;  /* 0x0002c00001117983 */ /* 0x002ea20000300800 */
[----:B0-----:R-:W-:Y:S01]  /*39220*/  IMAD.WIDE R6, R9, 0x2, R2 ;  /* 0x0000000209067825 */ /* 0x001fe200078e0202 */
[----:B----4-:R-:W-:-:S04]  /*39230*/  PRMT R11, R27, 0x7632, R11 ;  /* 0x000076321b0b7816 */ /* 0x010fc8000000000b */
[----:B------:R0:W-:Y:S04]  /*39240*/  @P1 STG.E.U16 desc[UR8][R6.64], R27 ;  /* 0x0000001b06001986 */ /* 0x0001e8000c101508 */
[----:B0-----:R-:W4:Y:S01]  /*39250*/  LDL.LU R27, [R1+0x2d4] ;  /* 0x0002d400011b7983 */ /* 0x001f220000300800 */
[----:B------:R-:W-:Y:S01]  /*39260*/  ISETP.LT.AND P3, PT, R28, UR52, !P5 ;  /* 0x000000341c007c0c */ /* 0x000fe2000ef61270 */
[----:B------:R-:W-:Y:S01]  /*39270*/  VIADD R5, R16, 0x62 ;  /* 0x0000006210057836 */ /* 0x000fe20000000000 */
[----:B------:R-:W-:Y:S01]  /*39280*/  ISETP.LT.AND P6, PT, R18, UR49, !P5 ;  /* 0x0000003112007c0c */ /* 0x000fe2000efc1270 */
[----:B------:R-:W-:Y:S01]  /*39290*/  IMAD.WIDE R8, R9, 0x2, R20 ;  /* 0x0000000209087825 */ /* 0x000fe200078e0214 */
[----:B------:R-:W-:Y:S01]  /*392a0*/  ISETP.LT.AND P2, PT, R26, UR72, !P5 ;  /* 0x000000481a007c0c */ /* 0x000fe2000ef41270 */
[----:B------:R-:W0:Y:S01]  /*392b0*/  LDCU UR49, c[0x0][0x39c] ;  /* 0x00007380ff3177ac */ /* 0x000e220008000800 */
[----:B------:R-:W-:Y:S01]  /*392c0*/  ISETP.GE.AND P1, PT, R5, UR68, PT ;  /* 0x0000004405007c0c */ /* 0x000fe2000bf26270 */
[----:B------:R-:W-:Y:S01]  /*392d0*/  IMAD.WIDE R6, R10, 0x2, R22 ;  /* 0x000000020a067825 */ /* 0x000fe200078e0216 */
[----:B------:R-:W-:Y:S01]  /*392e0*/  ISETP.LT.AND P5, PT, R29, UR16, !P5 ;  /* 0x000000101d007c0c */ /* 0x000fe2000efa1270 */
[----:B------:R1:W-:Y:S01]  /*392f0*/  @P4 STG.E.U16 desc[UR8][R8.64], R11 ;  /* 0x0000000b08004986 */ /* 0x0003e2000c101508 */
[----:B------:R-:W-:Y:S01]  /*39300*/  ISETP.LT.AND P4, PT, R28, UR73, !P1 ;  /* 0x000000491c007c0c */ /* 0x000fe2000cf81270 */
[C---:B------:R-:W-:Y:S01]  /*39310*/  VIADD R4, R10.reuse, UR45 ;  /* 0x0000002d0a047c36 */ /* 0x040fe20008000000 */
[----:B------:R-:W0:Y:S01]  /*39320*/  LDCU UR72, c[0x0][0x398] ;  /* 0x00007300ff4877ac */ /* 0x000e220008000800 */
[----:B------:R-:W0:Y:S01]  /*39330*/  LDCU UR52, c[0x0][0x3b8] ;  /* 0x00007700ff3477ac */ /* 0x000e220008000800 */
[----:B------:R-:W0:Y:S01]  /*39340*/  LDCU UR16, c[0x0][0x398] ;  /* 0x00007300ff1077ac */ /* 0x000e220008000800 */
[C---:B-1----:R-:W-:Y:S01]  /*39350*/  IMAD.WIDE R8, R10.reuse, 0x2, R24 ;  /* 0x000000020a087825 */ /* 0x042fe200078e0218 */
[----:B------:R-:W1:Y:S01]  /*39360*/  LDCU UR45, c[0x0][0x398] ;  /* 0x00007300ff2d77ac */ /* 0x000e620008000800 */
[----:B------:R-:W0:Y:S01]  /*39370*/  LDCU UR68, c[0x0][0x398] ;  /* 0x00007300ff4477ac */ /* 0x000e220008000800 */
[----:B-----5:R-:W-:Y:S01]  /*39380*/  PRMT R5, R19, 0x7632, R5 ;  /* 0x0000763213057816 */ /* 0x020fe20000000005 */
[----:B------:R5:W-:Y:S01]  /*39390*/  @P3 STG.E.U16 desc[UR8][R6.64], R19 ;  /* 0x0000001306003986 */ /* 0x000be2000c101508 */
[----:B------:R-:W0:Y:S03]  /*393a0*/  LDCU UR73, c[0x0][0x3b8] ;  /* 0x00007700ff4977ac */ /* 0x000e260008000800 */
[----:B------:R2:W-:Y:S04]  /*393b0*/  @P6 STG.E.U16 desc[UR8][R8.64], R5 ;  /* 0x0000000508006986 */ /* 0x0005e8000c101508 */
[----:B-----5:R-:W5:Y:S01]  /*393c0*/  LDL.LU R19, [R1+0x2e4] ;  /* 0x0002e40001137983 */ /* 0x020f620000300800 */
[----:B------:R-:W-:-:S04]  /*393d0*/  IMAD.WIDE R6, R10, 0x2, R2 ;  /* 0x000000020a067825 */ /* 0x000fc800078e0202 */
[----:B------:R-:W-:Y:S01]  /*393e0*/  IMAD.WIDE R10, R10, 0x2, R20 ;  /* 0x000000020a0a7825 */ /* 0x000fe200078e0214 */
[----:B--2---:R-:W-:Y:S01]  /*393f0*/  PRMT R9, R17, 0x7632, R9 ;  /* 0x0000763211097816 */ /* 0x004fe20000000009 */
[----:B------:R2:W-:Y:S04]  /*39400*/  @P2 STG.E.U16 desc[UR8][R6.64], R17 ;  /* 0x0000001106002986 */ /* 0x0005e8000c101508 */
[----:B------:R4:W-:Y:S04]  /*39410*/  @P5 STG.E.U16 desc[UR8][R10.64], R9 ;  /* 0x000000090a005986 */ /* 0x0009e8000c101508 */
[----:B--2---:R-:W2:Y:S01]  /*39420*/  LDL.LU R17, [R1+0x2f4] ;  /* 0x0002f40001117983 */ /* 0x004ea20000300800 */
[----:B------:R-:W-:Y:S01]  /*39430*/  IMAD.WIDE R6, R4, 0x2, R22 ;  /* 0x0000000204067825 */ /* 0x000fe200078e0216 */
[----:B----4-:R-:W-:-:S04]  /*39440*/  PRMT R10, R27, 0x7632, R10 ;  /* 0x000076321b0a7816 */ /* 0x010fc8000000000a */
[----:B------:R4:W-:Y:S04]  /*39450*/  @P4 STG.E.U16 desc[UR8][R6.64], R27 ;  /* 0x0000001b06004986 */ /* 0x0009e8000c101508 */
[----:B----4-:R-:W4:Y:S01]  /*39460*/  LDL.LU R27, [R1+0x2c4] ;  /* 0x0002c400011b7983 */ /* 0x010f220000300800 */
[----:B------:R-:W-:Y:S01]  /*39470*/  ISETP.LT.AND P3, PT, R18, UR35, !P1 ;  /* 0x0000002312007c0c */ /* 0x000fe2000cf61270 */
[----:B------:R-:W-:Y:S01]  /*39480*/  VIADD R8, R16, 0x63 ;  /* 0x0000006310087836 */ /* 0x000fe20000000000 */
[----:B------:R-:W-:Y:S01]  /*39490*/  ISETP.LT.AND P6, PT, R26, UR69, !P1 ;  /* 0x000000451a007c0c */ /* 0x000fe2000cfc1270 */
[----:B------:R-:W-:Y:S01]  /*394a0*/  VIADD R5, R4, UR42 ;  /* 0x0000002a04057c36 */ /* 0x000fe20008000000 */
[----:B------:R-:W0:Y:S02]  /*394b0*/  LDCU UR35, c[0x0][0x39c] ;  /* 0x00007380ff2377ac */ /* 0x000e240008000800 */
[----:B------:R-:W-:Y:S01]  /*394c0*/  ISETP.GE.AND P2, PT, R8, UR65, PT ;  /* 0x0000004108007c0c */ /* 0x000fe2000bf46270 */
[----:B------:R-:W-:Y:S01]  /*394d0*/  IMAD.WIDE R8, R4, 0x2, R24 ;  /* 0x0000000204087825 */ /* 0x000fe200078e0218 */
[----:B------:R-:W-:Y:S01]  /*394e0*/  ISETP.LT.AND P1, PT, R29, UR29, !P1 ;  /* 0x0000001d1d007c0c */ /* 0x000fe2000cf21270 */
[----:B------:R-:W0:Y:S01]  /*394f0*/  LDCU UR69, c[0x0][0x398] ;  /* 0x00007300ff4577ac */ /* 0x000e220008000800 */
[----:B------:R-:W-:-:S03]  /*39500*/  ISETP.LT.AND P5, PT, R28, UR70, !P2 ;  /* 0x000000461c007c0c */ /* 0x000fc6000d7a1270 */
        /* <DEDUP_REMOVED lines=10> */
[----:B------:R-:W-:Y:S01]  /*395b0*/  ISETP.LT.AND P2, PT, R29, UR24, !P2 ;  /* 0x000000181d007c0c */ /* 0x000fe2000d741270 */
[----:B------:R-:W0:Y:S01]  /*395c0*/  LDCU UR46, c[0x0][0x39c] ;  /* 0x00007380ff2e77ac */ /* 0x000e220008000800 */
[----:B-----5:R-:W-:Y:S01]  /*395d0*/  PRMT R4, R19, 0x7632, R4 ;  /* 0x0000763213047816 */ /* 0x020fe20000000004 */
[----:B------:R5:W-:Y:S01]  /*395e0*/  @P6 STG.E.U16 desc[UR8][R8.64], R19 ;  /* 0x0000001308006986 */ /* 0x000be2000c101508 */
[----:B------:R-:W0:Y:S03]  /*395f0*/  LDCU UR66, c[0x0][0x398] ;  /* 0x00007300ff4277ac */ /* 0x000e260008000800 */
[----:B------:R1:W-:Y:S01]  /*39600*/  @P1 STG.E.U16 desc[UR8][R10.64], R4 ;  /* 0x000000040a001986 */ /* 0x0003e2000c101508 */
[----:B------:R-:W0:Y:S01]  /*39610*/  LDCU UR70, c[0x0][0x3b8] ;  /* 0x00007700ff4677ac */ /* 0x000e220008000800 */
[----:B------:R-:W0:Y:S02]  /*39620*/  LDCU UR24, c[0x0][0x398] ;  /* 0x00007300ff1877ac */ /* 0x000e240008000800 */
[----:B-----5:R-:W5:Y:S01]  /*39630*/  LDL.LU R19, [R1+0x2d8] ;  /* 0x0002d80001137983 */ /* 0x020f620000300800 */
[C---:B------:R-:W-:Y:S01]  /*39640*/  IMAD.WIDE R8, R5.reuse, 0x2, R22 ;  /* 0x0000000205087825 */ /* 0x040fe200078e0216 */
[----:B------:R-:W0:Y:S03]  /*39650*/  LDCU UR43, c[0x0][0x398] ;  /* 0x00007300ff2b77ac */ /* 0x000e260008000800 */
[----:B-1----:R-:W-:Y:S01]  /*39660*/  IMAD.WIDE R10, R5, 0x2, R24 ;  /* 0x00000002050a7825 */ /* 0x002fe200078e0218 */
[----:B--2---:R-:W-:Y:S01]  /*39670*/  PRMT R4, R17, 0x7632, R4 ;  /* 0x0000763211047816 */ /* 0x004fe20000000004 */
[----:B------:R1:W-:Y:S04]  /*39680*/  @P5 STG.E.U16 desc[UR8][R8.64], R17 ;  /* 0x0000001108005986 */ /* 0x0003e8000c101508 */
[----:B------:R4:W-:Y:S04]  /*39690*/  @P4 STG.E.U16 desc[UR8][R10.64], R4 ;  /* 0x000000040a004986 */ /* 0x0009e8000c101508 */
[----:B-1----:R-:W2:Y:S01]  /*396a0*/  LDL.LU R17, [R1+0x2e8] ;  /* 0x0002e80001117983 */ /* 0x002ea20000300800 */
[----:B------:R-:W-:Y:S01]  /*396b0*/  IMAD.WIDE R8, R5, 0x2, R2 ;  /* 0x0000000205087825 */ /* 0x000fe200078e0202 */
[----:B----4-:R-:W-:-:S04]  /*396c0*/  PRMT R11, R27, 0x7632, R11 ;  /* 0x000076321b0b7816 */ /* 0x010fc8000000000b */
[----:B------:R1:W-:Y:S04]  /*396d0*/  @P3 STG.E.U16 desc[UR8][R8.64], R27 ;  /* 0x0000001b08003986 */ /* 0x0003e8000c101508 */
[----:B-1----:R-:W4:Y:S01]  /*396e0*/  LDL.LU R27, [R1+0x2f8] ;  /* 0x0002f800011b7983 */ /* 0x002f220000300800 */
[----:B------:R-:W-:Y:S01]  /*396f0*/  ISETP.GE.AND P6, PT, R7, UR62, PT ;  /* 0x0000003e07007c0c */ /* 0x000fe2000bfc6270 */
[----:B------:R-:W-:Y:S01]  /*39700*/  IMAD.WIDE R4, R5, 0x2, R20 ;  /* 0x0000000205047825 */ /* 0x000fe200078e0214 */
[----:B------:R-:W1:Y:S01]  /*39710*/  LDCU UR62, c[0x0][0x398] ;  /* 0x00007300ff3e77ac */ /* 0x000e620008000800 */
[----:B------:R-:W4:Y:S01]  /*39720*/  LDL.LU R12, [R1+0x2c8] ;  /* 0x0002c800010c7983 */ /* 0x000f220000300800 */
[----:B------:R-:W-:Y:S01]  /*39730*/  ISETP.LT.AND P1, PT, R28, UR67, !P6 ;  /* 0x000000431c007c0c */ /* 0x000fe2000f721270 */
[----:B------:R-:W-:Y:S01]  /*39740*/  VIADD R10, R16, 0x65 ;  /* 0x00000065100a7836 */ /* 0x000fe20000000000 */
[----:B------:R-:W-:Y:S01]  /*39750*/  ISETP.LT.AND P5, PT, R18, UR32, !P6 ;  /* 0x0000002012007c0c */ /* 0x000fe2000f7a1270 */
[----:B------:R0:W-:Y:S01]  /*39760*/  @P2 STG.E.U16 desc[UR8][R4.64], R11 ;  /* 0x0000000b04002986 */ /* 0x0001e2000c101508 */
[----:B------:R-:W-:Y:S01]  /*39770*/  ISETP.LT.AND P4, PT, R26, UR63, !P6 ;  /* 0x0000003f1a007c0c */ /* 0x000fe2000f781270 */
[----:B------:R-:W-:Y:S01]  /*39780*/  IMAD.WIDE R8, R6, 0x2, R24 ;  /* 0x0000000206087825 */ /* 0x000fe200078e0218 */
[----:B------:R-:W-:Y:S01]  /*39790*/  ISETP.GE.AND P3, PT, R10, UR59, PT ;  /* 0x0000003b0a007c0c */ /* 0x000fe2000bf66270 */
[----:B------:R-:W1:Y:S01]  /*397a0*/  LDCU UR32, c[0x0][0x39c] ;  /* 0x00007380ff2077ac */ /* 0x000e620008000800 */
[----:B---3--:R-:W-:-:S02]  /*397b0*/  ISETP.LT.AND P6, PT, R29, UR20, !P6 ;  /* 0x000000141d007c0c */ /* 0x008fc4000f7c1270 */
[----:B------:R-:W-:Y:S01]  /*397c0*/  ISETP.LT.AND P2, PT, R28, UR64, !P3 ;  /* 0x000000401c007c0c */ /* 0x000fe2000df41270 */
[C---:B------:R-:W-:Y:S01]  /*397d0*/  VIADD R7, R6.reuse, UR40 ;  /* 0x0000002806077c36 */ /* 0x040fe20008000000 */
[----:B------:R-:W3:Y:S01]  /*397e0*/  LDCU UR63, c[0x0][0x398] ;  /* 0x00007300ff3f77ac */ /* 0x000ee20008000800 */
[----:B0-----:R-:W-:Y:S01]  /*397f0*/  IMAD.WIDE R4, R6, 0x2, R22 ;  /* 0x0000000206047825 */ /* 0x001fe200078e0216 */
[----:B------:R-:W0:Y:S03]  /*39800*/  LDCU UR67, c[0x0][0x3b8] ;  /* 0x00007700ff4377ac */ /* 0x000e260008000800 */
[----:B------:R-:W-:Y:S01]  /*39810*/  VIADD R11, R16, 0x66 ;  /* 0x00000066100b7836 */ /* 0x000fe20000000000 */
[----:B------:R-:W0:Y:S01]  /*39820*/  LDCU UR20, c[0x0][0x398] ;  /* 0x00007300ff1477ac */ /* 0x000e220008000800 */
[----:B------:R-:W0:Y:S01]  /*39830*/  LDCU UR40, c[0x0][0x398] ;  /* 0x00007300ff2877ac */ /* 0x000e220008000800 */
[----:B-----5:R-:W-:Y:S01]  /*39840*/  PRMT R10, R19, 0x7632, R10 ;  /* 0x00007632130a7816 */ /* 0x020fe2000000000a */
[----:B------:R5:W-:Y:S01]  /*39850*/  @P1 STG.E.U16 desc[UR8][R4.64], R19 ;  /* 0x0000001304001986 */ /* 0x000be2000c101508 */
[----:B------:R-:W0:Y:S03]  /*39860*/  LDCU UR59, c[0x0][0x398] ;  /* 0x00007300ff3b77ac */ /* 0x000e260008000800 */
[----:B------:R1:W-:Y:S01]  /*39870*/  @P5 STG.E.U16 desc[UR8][R8.64], R10 ;  /* 0x0000000a08005986 */ /* 0x0003e2000c101508 */
[----:B------:R-:W0:Y:S01]  /*39880*/  LDCU UR64, c[0x0][0x3b8] ;  /* 0x00007700ff4077ac */ /* 0x000e220008000800 */
[----:B-----5:R-:W-:-:S02]  /*39890*/  IMAD.WIDE R4, R6, 0x2, R2 ;  /* 0x0000000206047825 */ /* 0x020fc400078e0202 */
[----:B------:R-:W5:Y:S02]  /*398a0*/  LDL.LU R19, [R1+0x2dc] ;  /* 0x0002dc0001137983 */ /* 0x000f640000300800 */
[----:B-1----:R-:W-:Y:S01]  /*398b0*/  IMAD.WIDE R8, R6, 0x2, R20 ;  /* 0x0000000206087825 */ /* 0x002fe200078e0214 */
[----:B--2---:R-:W-:Y:S01]  /*398c0*/  PRMT R6, R17, 0x7632, R6 ;  /* 0x0000763211067816 */ /* 0x004fe20000000006 */
[----:B------:R1:W-:Y:S04]  /*398d0*/  @P4 STG.E.U16 desc[UR8][R4.64], R17 ;  /* 0x0000001104004986 */ /* 0x0003e8000c101508 */
[----:B------:R4:W-:Y:S01]  /*398e0*/  @P6 STG.E.U16 desc[UR8][R8.64], R6 ;  /* 0x0000000608006986 */ /* 0x0009e2000c101508 */
[----:B-1----:R-:W-:Y:S01]  /*398f0*/  IMAD.WIDE R4, R7, 0x2, R22 ;  /* 0x0000000207047825 */ /* 0x002fe200078e0216 */
[----:B----4-:R-:W-:-:S04]  /*39900*/  PRMT R6, R27, 0x7632, R6 ;  /* 0x000076321b067816 */ /* 0x010fc80000000006 */
[----:B------:R1:W-:Y:S04]  /*39910*/  @P2 STG.E.U16 desc[UR8][R4.64], R27 ;  /* 0x0000001b04002986 */ /* 0x0003e8000c101508 */
[----:B-1----:R-:W2:Y:S01]  /*39920*/  LDL.LU R27, [R1+0x2ec] ;  /* 0x0002ec00011b7983 */ /* 0x002ea20000300800 */
[----:B------:R-:W-:Y:S02]  /*39930*/  ISETP.LT.AND P1, PT, R18, UR33, !P3 ;  /* 0x0000002112007c0c */ /* 0x000fe4000df21270 */
[----:B------:R-:W-:Y:S01]  /*39940*/  ISETP.LT.AND P5, PT, R26, UR60, !P3 ;  /* 0x0000003c1a007c0c */ /* 0x000fe2000dfa1270 */
[----:B------:R-:W4:Y:S01]  /*39950*/  LDL.LU R17, [R1+0x2fc] ;  /* 0x0002fc0001117983 */ /* 0x000f220000300800 */
[----:B------:R-:W-:Y:S01]  /*39960*/  ISETP.GE.AND P4, PT, R11, UR56, PT ;  /* 0x000000380b007c0c */ /* 0x000fe2000bf86270 */
[----:B------:R-:W-:Y:S01]  /*39970*/  IMAD.WIDE R8, R7, 0x2, R24 ;  /* 0x0000000207087825 */ /* 0x000fe200078e0218 */
[----:B------:R-:W-:Y:S01]  /*39980*/  ISETP.LT.AND P3, PT, R29, UR41, !P3 ;  /* 0x000000291d007c0c */ /* 0x000fe2000df61270 */
[----:B------:R-:W1:Y:S01]  /*39990*/  LDCU UR33, c[0x0][0x39c] ;  /* 0x00007380ff2177ac */ /* 0x000e620008000800 */
[----:B------:R-:W-:Y:S01]  /*399a0*/  ISETP.LT.AND P6, PT, R28, UR61, !P4 ;  /* 0x0000003d1c007c0c */ /* 0x000fe2000e7c1270 */
[C---:B------:R-:W-:Y:S01]  /*399b0*/  IMAD.WIDE R4, R7.reuse, 0x2, R2 ;  /* 0x0000000207047825 */ /* 0x040fe200078e0202 */
[----:B------:R-:W-:Y:S01]  /*399c0*/  ISETP.LT.AND P2, PT, R18, UR6, !P4 ;  /* 0x0000000612007c0c */ /* 0x000fe2000e741270 */
[----:B------:R-:W0:Y:S02]  /*399d0*/  LDCU UR6, c[0x0][0x39c] ;  /* 0x00007380ff0677ac */ /* 0x000e240008000800 */
[----:B------:R-:W-:Y:S01]  /*399e0*/  VIADD R10, R7, UR27 ;  /* 0x0000001b070a7c36 */ /* 0x000fe20008000000 */
[----:B------:R1:W-:Y:S01]  /*399f0*/  @P1 STG.E.U16 desc[UR8][R8.64], R6 ;  /* 0x0000000608001986 */ /* 0x0003e2000c101508 */
[----:B------:R-:W-:Y:S01]  /*39a00*/  ISETP.LT.AND P1, PT, R26, UR57, !P4 ;  /* 0x000000391a007c0c */ /* 0x000fe2000e721270 */
[----:B------:R-:W0:Y:S01]  /*39a10*/  LDCU UR60, c[0x0][0x398] ;  /* 0x00007300ff3c77ac */ /* 0x000e220008000800 */
[----:B------:R-:W-:Y:S01]  /*39a20*/  PRMT R11, R12, 0x7632, R11 ;  /* 0x000076320c0b7816 */ /* 0x000fe2000000000b */
[----:B------:R3:W-:Y:S01]  /*39a30*/  @P5 STG.E.U16 desc[UR8][R4.64], R12 ;  /* 0x0000000c04005986 */ /* 0x0007e2000c101508 */
[----:B------:R-:W0:Y:S01]  /*39a40*/  LDCU UR41, c[0x0][0x398] ;  /* 0x00007300ff2977ac */ /* 0x000e220008000800 */
[----:B------:R-:W0:Y:S01]  /*39a50*/  LDCU UR27, c[0x0][0x398] ;  /* 0x00007300ff1b77ac */ /* 0x000e220008000800 */
[----:B-1----:R-:W-:-:S02]  /*39a60*/  VIADD R9, R16, 0x67 ;  /* 0x0000006710097836 */ /* 0x002fc40000000000 */
[----:B------:R-:W-:Y:S01]  /*39a70*/  IMAD.WIDE R6, R7, 0x2, R20 ;  /* 0x0000000207067825 */ /* 0x000fe200078e0214 */
[----:B------:R-:W1:Y:S01]  /*39a80*/  LDCU UR56, c[0x0][0x398] ;  /* 0x00007300ff3877ac */ /* 0x000e620008000800 */
[----:B---3--:R-:W3:Y:S02]  /*39a90*/  LDL.LU R12, [R1+0x2cc] ;  /* 0x0002cc00010c7983 */ /* 0x008ee40000300800 */
[C---:B------:R-:W-:Y:S01]  /*39aa0*/  IMAD.WIDE R4, R10.reuse, 0x2, R22 ;  /* 0x000000020a047825 */ /* 0x040fe200078e0216 */
[----:B------:R-:W-:Y:S01]  /*39ab0*/  ISETP.GE.AND P5, PT, R9, UR53, PT ;  /* 0x0000003509007c0c */ /* 0x000fe2000bfa6270 */
[----:B------:R0:W-:Y:S01]  /*39ac0*/  @P3 STG.E.U16 desc[UR8][R6.64], R11 ;  /* 0x0000000b06003986 */ /* 0x0001e2000c101508 */
[----:B-----5:R-:W-:Y:S01]  /*39ad0*/  PRMT R9, R19, 0x7632, R9 ;  /* 0x0000763213097816 */ /* 0x020fe20000000009 */
[C---:B------:R-:W-:Y:S01]  /*39ae0*/  VIADD R8, R10.reuse, UR30 ;  /* 0x0000001e0a087c36 */ /* 0x040fe20008000000 */
[----:B------:R-:W-:Y:S01]  /*39af0*/  ISETP.LT.AND P4, PT, R29, UR38, !P4 ;  /* 0x000000261d007c0c */ /* 0x000fe2000e781270 */
[----:B------:R5:W-:Y:S01]  /*39b00*/  @P6 STG.E.U16 desc[UR8][R4.64], R19 ;  /* 0x0000001304006986 */ /* 0x000be2000c101508 */
[----:B------:R-:W1:Y:S01]  /*39b10*/  LDCU UR57, c[0x0][0x398] ;  /* 0x00007300ff3977ac */ /* 0x000e620008000800 */
[----:B------:R-:W1:Y:S01]  /*39b20*/  LDCU UR61, c[0x0][0x3b8] ;  /* 0x00007700ff3d77ac */ /* 0x000e620008000800 */
[----:B0-----:R-:W-:Y:S01]  /*39b30*/  IMAD.WIDE R6, R10, 0x2, R24 ;  /* 0x000000020a067825 */ /* 0x001fe200078e0218 */
[----:B------:R-:W-:Y:S01]  /*39b40*/  ISETP.LT.AND P3, PT, R28, UR58, !P5 ;  /* 0x0000003a1c007c0c */ /* 0x000fe2000ef61270 */
[----:B------:R-:W0:Y:S02]  /*39b50*/  LDCU UR38, c[0x0][0x398] ;  /* 0x00007300ff2677ac */ /* 0x000e240008000800 */
[----:B-----5:R-:W-:Y:S01]  /*39b60*/  IMAD.WIDE R4, R10, 0x2, R2 ;  /* 0x000000020a047825 */ /* 0x020fe200078e0202 */
[----:B------:R5:W-:Y:S01]  /*39b70*/  @P2 STG.E.U16 desc[UR8][R6.64], R9 ;  /* 0x0000000906002986 */ /* 0x000be2000c101508 */
[----:B------:R-:W-:Y:S01]  /*39b80*/  ISETP.LT.AND P6, PT, R18, UR39, !P5 ;  /* 0x0000002712007c0c */ /* 0x000fe2000efc1270 */
[----:B------:R-:W0:Y:S01]  /*39b90*/  LDCU UR39, c[0x0][0x39c] ;  /* 0x00007380ff2777ac */ /* 0x000e220008000800 */
[----:B------:R-:W0:Y:S01]  /*39ba0*/  LDCU UR30, c[0x0][0x398] ;  /* 0x00007300ff1e77ac */ /* 0x000e220008000800 */
[----:B------:R-:W0:Y:S01]  /*39bb0*/  LDCU UR53, c[0x0][0x398] ;  /* 0x00007300ff3577ac */ /* 0x000e220008000800 */
[----:B-----5:R-:W-:Y:S01]  /*39bc0*/  IMAD.WIDE R6, R10, 0x2, R20 ;  /* 0x000000020a067825 */ /* 0x020fe200078e0214 */
[----:B------:R-:W5:Y:S01]  /*39bd0*/  LDCU UR58, c[0x0][0x3b8] ;  /* 0x00007700ff3a77ac */ /* 0x000f620008000800 */
[----:B--2---:R-:W-:Y:S01]  /*39be0*/  PRMT R10, R27, 0x7632, R10 ;  /* 0x000076321b0a7816 */ /* 0x004fe2000000000a */
[----:B------:R2:W-:Y:S04]  /*39bf0*/  @P1 STG.E.U16 desc[UR8][R4.64], R27 ;  /* 0x0000001b04001986 */ /* 0x0005e8000c101508 */
[----:B--2---:R-:W2:Y:S04]  /*39c00*/  LDL.LU R27, [R1+0x320] ;  /* 0x00032000011b7983 */ /* 0x004ea80000300800 */
[----:B------:R-:W5:Y:S01]  /*39c10*/  LDL.LU R19, [R1+0x330] ;  /* 0x0003300001137983 */ /* 0x000f620000300800 */
[----:B------:R-:W-:-:S03]  /*39c20*/  IMAD.WIDE R4, R8, 0x2, R22 ;  /* 0x0000000208047825 */ /* 0x000fc600078e0216 */
[----:B------:R0:W-:Y:S04]  /*39c30*/  @P4 STG.E.U16 desc[UR8][R6.64], R10 ;  /* 0x0000000a06004986 */ /* 0x0001e8000c101508 */
[----:B----4-:R4:W-:Y:S01]  /*39c40*/  @P3 STG.E.U16 desc[UR8][R4.64], R17 ;  /* 0x0000001104003986 */ /* 0x0109e2000c101508 */
[----:B------:R-:W-:Y:S01]  /*39c50*/  ISETP.LT.AND P2, PT, R26, UR54, !P5 ;  /* 0x000000361a007c0c */ /* 0x000fe2000ef41270 */
[----:B------:R-:W-:Y:S01]  /*39c60*/  VIADD R9, R16, 0x68 ;  /* 0x0000006810097836 */ /* 0x000fe20000000000 */
[----:B0-----:R-:W-:Y:S01]  /*39c70*/  PRMT R10, R17, 0x7632, R10 ;  /* 0x00007632110a7816 */ /* 0x001fe2000000000a */
[C---:B------:R-:W-:Y:S01]  /*39c80*/  IMAD.WIDE R6, R8.reuse, 0x2, R24 ;  /* 0x0000000208067825 */ /* 0x040fe200078e0218 */
[----:B------:R-:W0:Y:S01]  /*39c90*/  LDCU UR54, c[0x0][0x398] ;  /* 0x00007300ff3677ac */ /* 0x000e220008000800 */
[----:B----4-:R-:W4:Y:S01]  /*39ca0*/  LDL.LU R17, [R1+0x310] ;  /* 0x0003100001117983 */ /* 0x010f220000300800 */
[----:B------:R-:W-:Y:S01]  /*39cb0*/  ISETP.LT.AND P5, PT, R29, UR22, !P5 ;  /* 0x000000161d007c0c */ /* 0x000fe2000efa1270 */
[----:B------:R-:W-:Y:S01]  /*39cc0*/  IMAD.WIDE R4, R8, 0x2, R20 ;  /* 0x0000000208047825 */ /* 0x000fe200078e0214 */
[----:B------:R-:W-:Y:S01]  /*39cd0*/  ISETP.GE.AND P1, PT, R9, UR50, PT ;  /* 0x0000003209007c0c */ /* 0x000fe2000bf26270 */
[----:B------:R1:W-:Y:S01]  /*39ce0*/  @P6 STG.E.U16 desc[UR8][R6.64], R10 ;  /* 0x0000000a06006986 */ /* 0x0003e2000c101508 */
[----:B------:R-:W0:Y:S01]  /*39cf0*/  LDCU UR22, c[0x0][0x398] ;  /* 0x00007300ff1677ac */ /* 0x000e220008000800 */
[----:B------:R-:W-:Y:S01]  /*39d00*/  VIADD R9, R16, 0x69 ;  /* 0x0000006910097836 */ /* 0x000fe20000000000 */
[----:B------:R-:W-:Y:S01]  /*39d10*/  ISETP.LT.AND P4, PT, R28, UR55, !P1 ;  /* 0x000000371c007c0c */ /* 0x000fe2000cf81270 */
[----:B------:R-:W0:Y:S01]  /*39d20*/  LDCU UR50, c[0x0][0x398] ;  /* 0x00007300ff3277ac */ /* 0x000e220008000800 */
[----:B-1----:R-:W-:Y:S01]  /*39d30*/  IMAD.WIDE R6, R8, 0x2, R2 ;  /* 0x0000000208067825 */ /* 0x002fe200078e0202 */
[----:B---3--:R-:W-:Y:S01]  /*39d40*/  PRMT R10, R12, 0x7632, R10 ;  /* 0x000076320c0a7816 */ /* 0x008fe2000000000a */
[----:B------:R-:W1:Y:S03]  /*39d50*/  LDCU UR55, c[0x0][0x398] ;  /* 0x00007300ff3777ac */ /* 0x000e660008000800 */
[----:B------:R3:W-:Y:S01]  /*39d60*/  @P2 STG.E.U16 desc[UR8][R6.64], R12 ;  /* 0x0000000c06002986 */ /* 0x0007e2000c101508 */
[----:B------:R-:W-:Y:S01]  /*39d70*/  VIADD R8, R8, UR31 ;  /* 0x0000001f08087c36 */ /* 0x000fe20008000000 */
[----:B------:R-:W-:Y:S01]  /*39d80*/  ISETP.GE.AND P3, PT, R9, UR75, PT ;  /* 0x0000004b09007c0c */ /* 0x000fe2000bf66270 */
[----:B------:R-:W-:Y:S01]  /*39d90*/  VIADD R9, R16, 0x6a ;  /* 0x0000006a10097836 */ /* 0x000fe20000000000 */
[----:B------:R0:W-:Y:S01]  /*39da0*/  @P5 STG.E.U16 desc[UR8][R4.64], R10 ;  /* 0x0000000a04005986 */ /* 0x0001e2000c101508 */
[----:B------:R-:W-:Y:S01]  /*39db0*/  ISETP.LT.AND P6, PT, R18, UR36, !P1 ;  /* 0x0000002412007c0c */ /* 0x000fe2000cfc1270 */
[----:B------:R-:W1:Y:S02]  /*39dc0*/  LDCU UR31, c[0x0][0x39c] ;  /* 0x00007380ff1f77ac */ /* 0x000e640008000800 */
[----:B---3--:R-:W3:Y:S01]  /*39dd0*/  LDL.LU R12, [R1+0x300] ;  /* 0x00030000010c7983 */ /* 0x008ee20000300800 */
[C---:B------:R-:W-:Y:S01]  /*39de0*/  IMAD.WIDE R6, R8.reuse, 0x2, R24 ;  /* 0x0000000208067825 */ /* 0x040fe200078e0218 */
[----:B------:R-:W1:Y:S03]  /*39df0*/  LDCU UR75, c[0x0][0x398] ;  /* 0x00007300ff4b77ac */ /* 0x000e660008000800 */
[----:B0-----:R-:W-:Y:S01]  /*39e00*/  IMAD.WIDE R4, R8, 0x2, R22 ;  /* 0x0000000208047825 */ /* 0x001fe200078e0216 */
[----:B------:R-:W-:Y:S01]  /*39e10*/  ISETP.GE.AND P2, PT, R9, UR77, PT ;  /* 0x0000004d09007c0c */ /* 0x000fe2000bf46270 */
[----:B------:R-:W0:Y:S01]  /*39e20*/  LDCU UR36, c[0x0][0x3b8] ;  /* 0x00007700ff2477ac */ /* 0x000e220008000800 */
[----:B--2---:R-:W-:-:S02]  /*39e30*/  PRMT R9, R27, 0x7632, R9 ;  /* 0x000076321b097816 */ /* 0x004fc40000000009 */
[----:B------:R2:W-:Y:S04]  /*39e40*/  @P4 STG.E.U16 desc[UR8][R4.64], R27 ;  /* 0x0000001b04004986 */ /* 0x0005e8000c101508 */
[----:B--2---:R-:W2:Y:S01]  /*39e50*/  LDL.LU R27, [R1+0x324] ;  /* 0x00032400011b7983 */ /* 0x004ea20000300800 */
[----:B------:R-:W-:Y:S01]  /*39e60*/  ISETP.LT.AND P5, PT, R26, UR47, !P1 ;  /* 0x0000002f1a007c0c */ /* 0x000fe2000cfa1270 */
[----:B------:R-:W-:Y:S02]  /*39e70*/  VIADD R4, R8, UR4 ;  /* 0x0000000408047c36 */ /* 0x000fe40008000000 */
[----:B------:R0:W-:Y:S01]  /*39e80*/  @P6 STG.E.U16 desc[UR8][R6.64], R9 ;  /* 0x0000000906006986 */ /* 0x0001e2000c101508 */
[----:B------:R-:W-:Y:S01]  /*39e90*/  ISETP.LT.AND P1, PT, R29, UR51, !P1 ;  /* 0x000000331d007c0c */ /* 0x000fe2000cf21270 */
[----:B------:R-:W-:Y:S01]  /*39ea0*/  VIADD R5, R16, 0x6b ;  /* 0x0000006b10057836 */ /* 0x000fe20000000000 */
[----:B------:R-:W-:Y:S01]  /*39eb0*/  ISETP.LT.AND P4, PT, R28, UR28, !P3 ;  /* 0x0000001c1c007c0c */ /* 0x000fe2000df81270 */
[C---:B------:R-:W-:Y:S01]  /*39ec0*/  IMAD.WIDE R10, R8.reuse, 0x2, R20 ;  /* 0x00000002080a7825 */ /* 0x040fe200078e0214 */
[----:B------:R-:W1:Y:S01]  /*39ed0*/  LDCU UR47, c[0x0][0x398] ;  /* 0x00007300ff2f77ac */ /* 0x000e620008000800 */
[----:B------:R-:W1:Y:S02]  /*39ee0*/  LDCU UR4, c[0x0][0x398] ;  /* 0x00007300ff0477ac */ /* 0x000e640008000800 */
[----:B0-----:R-:W-:Y:S01]  /*39ef0*/  IMAD.WIDE R6, R8, 0x2, R2 ;  /* 0x0000000208067825 */ /* 0x001fe200078e0202 */
[----:B-----5:R-:W-:Y:S01]  /*39f00*/  PRMT R9, R19, 0x7632, R9 ;  /* 0x0000763213097816 */ /* 0x020fe20000000009 */
[----:B------:R-:W0:Y:S03]  /*39f10*/  LDCU UR51, c[0x0][0x398] ;  /* 0x00007300ff3377ac */ /* 0x000e260008000800 */
[----:B------:R5:W-:Y:S01]  /*39f20*/  @P5 STG.E.U16 desc[UR8][R6.64], R19 ;  /* 0x0000001306005986 */ /* 0x000be2000c101508 */
[----:B------:R-:W-:Y:S01]  /*39f30*/  ISETP.GE.AND P5, PT, R5, UR49, PT ;  /* 0x0000003105007c0c */ /* 0x000fe2000bfa6270 */
[----:B------:R-:W0:Y:S02]  /*39f40*/  LDCU UR28, c[0x0][0x3b8] ;  /* 0x00007700ff1c77ac */ /* 0x000e240008000800 */
[----:B-----5:R-:W5:Y:S01]  /*39f50*/  LDL.LU R19, [R1+0x334] ;  /* 0x0003340001137983 */ /* 0x020f620000300800 */
[----:B------:R-:W-:Y:S01]  /*39f60*/  IMAD.WIDE R6, R4, 0x2, R22 ;  /* 0x0000000204067825 */ /* 0x000fe200078e0216 */
[----:B----4-:R-:W-:-:S02]  /*39f70*/  PRMT R5, R17, 0x7632, R5 ;  /* 0x0000763211057816 */ /* 0x010fc40000000005 */
[----:B------:R-:W-:Y:S04]  /*39f80*/  @P1 STG.E.U16 desc[UR8][R10.64], R9 ;  /* 0x000000090a001986 */ /* 0x000fe8000c101508 */
[----:B------:R4:W-:Y:S01]  /*39f90*/  @P4 STG.E.U16 desc[UR8][R6.64], R17 ;  /* 0x0000001106004986 */ /* 0x0009e2000c101508 */
[----:B------:R-:W-:Y:S01]  /*39fa0*/  ISETP.LT.AND P6, PT, R18, UR48, !P3 ;  /* 0x0000003012007c0c */ /* 0x000fe2000dfc1270 */
[----:B------:R-:W0:Y:S01]  /*39fb0*/  LDCU UR48, c[0x0][0x398] ;  /* 0x00007300ff3077ac */ /* 0x000e220008000800 */
[----:B------:R-:W-:Y:S01]  /*39fc0*/  ISETP.LT.AND P1, PT, R26, UR74, !P3 ;  /* 0x0000004a1a007c0c */ /* 0x000fe2000df21270 */
[----:B----4-:R-:W4:Y:S01]  /*39fd0*/  LDL.LU R17, [R1+0x314] ;  /* 0x0003140001117983 */ /* 0x010f220000300800 */
[C---:B------:R-:W-:Y:S01]  /*39fe0*/  IMAD.WIDE R8, R4.reuse, 0x2, R24 ;  /* 0x0000000204087825 */ /* 0x040fe200078e0218 */
[----:B------:R-:W-:Y:S01]  /*39ff0*/  ISETP.LT.AND P3, PT, R29, UR37, !P3 ;  /* 0x000000251d007c0c */ /* 0x000fe2000df61270 */
[----:B------:R-:W0:Y:S02]  /*3a000*/  LDCU UR37, c[0x0][0x39c] ;  /* 0x00007380ff2577ac */ /* 0x000e240008000800 */
[----:B------:R-:W-:Y:S01]  /*3a010*/  IMAD.WIDE R6, R4, 0x2, R2 ;  /* 0x0000000204067825 */ /* 0x000fe200078e0202 */
[----:B------:R-:W-:-:S04]  /*3a020*/  ISETP.LT.AND P4, PT, R28, UR76, !P2 ;  /* 0x0000004c1c007c0c */ /* 0x000fc8000d781270 */
[----:B------:R1:W-:Y:S01]  /*3a030*/  @P6 STG.E.U16 desc[UR8][R8.64], R5 ;  /* 0x0000000508006986 */ /* 0x0003e2000c101508 */
[----:B---3--:R-:W-:-:S03]  /*3a040*/  PRMT R10, R12, 0x7632, R10 ;  /* 0x000076320c0a7816 */ /* 0x008fc6000000000a */
[----:B------:R3:W-:Y:S01]  /*3a050*/  @P1 STG.E.U16 desc[UR8][R6.64], R12 ;  /* 0x0000000c06001986 */ /* 0x0007e2000c101508 */
[----:B-1----:R-:W-:-:S03]  /*3a060*/  IMAD.WIDE R8, R4, 0x2, R20 ;  /* 0x0000000204087825 */ /* 0x002fc600078e0214 */
[----:B---3--:R-:W3:Y:S01]  /*3a070*/  LDL.LU R12, [R1+0x304] ;  /* 0x00030400010c7983 */ /* 0x008ee20000300800 */
[----:B------:R-:W-:Y:S02]  /*3a080*/  VIADD R4, R4, UR26 ;  /* 0x0000001a04047c36 */ /* 0x000fe40008000000 */
[----:B------:R-:W-:Y:S01]  /*3a090*/  VIADD R5, R16, 0x6c ;  /* 0x0000006c10057836 */ /* 0x000fe20000000000 */
[----:B------:R1:W-:Y:S01]  /*3a0a0*/  @P3 STG.E.U16 desc[UR8][R8.64], R10 ;  /* 0x0000000a08003986 */ /* 0x0003e2000c101508 */
[----:B------:R-:W-:Y:S01]  /*3a0b0*/  IMAD.WIDE R6, R4, 0x2, R22 ;  /* 0x0000000204067825 */ /* 0x000fe200078e0216 */
[----:B------:R-:W-:Y:S01]  /*3a0c0*/  ISETP.LT.AND P6, PT, R18, UR34, !P2 ;  /* 0x0000002212007c0c */ /* 0x000fe2000d7c1270 */
[----:B------:R-:W0:Y:S01]  /*3a0d0*/  LDCU UR26, c[0x0][0x398] ;  /* 0x00007300ff1a77ac */ /* 0x000e220008000800 */
[----:B------:R-:W-:Y:S02]  /*3a0e0*/  ISETP.GE.AND P1, PT, R5, UR35, PT ;  /* 0x0000002305007c0c */ /* 0x000fe4000bf26270 */
[----:B------:R-:W-:Y:S01]  /*3a0f0*/  ISETP.LT.AND P3, PT, R26, UR44, !P2 ;  /* 0x0000002c1a007c0c */ /* 0x000fe2000d761270 */
[----:B------:R-:W0:Y:S01]  /*3a100*/  LDCU UR34, c[0x0][0x398] ;  /* 0x00007300ff2277ac */ /* 0x000e220008000800 */
[----:B--2---:R-:W-:Y:S01]  /*3a110*/  PRMT R5, R27, 0x7632, R5 ;  /* 0x000076321b057816 */ /* 0x004fe20000000005 */
[----:B------:R2:W-:Y:S01]  /*3a120*/  @P4 STG.E.U16 desc[UR8][R6.64], R27 ;  /* 0x0000001b06004986 */ /* 0x0005e2000c101508 */
[C---:B-1----:R-:W-:Y:S01]  /*3a130*/  IMAD.WIDE R8, R4.reuse, 0x2, R24 ;  /* 0x0000000204087825 */ /* 0x042fe200078e0218 */
[----:B------:R-:W1:Y:S01]  /*3a140*/  LDCU UR35, c[0x0][0x398] ;  /* 0x00007300ff2377ac */ /* 0x000e620008000800 */
[----:B------:R-:W0:Y:S01]  /*3a150*/  LDCU UR44, c[0x0][0x3b8] ;  /* 0x00007700ff2c77ac */ /* 0x000e220008000800 */
[----:B--2---:R-:W2:Y:S01]  /*3a160*/  LDL.LU R27, [R1+0x328] ;  /* 0x00032800011b7983 */ /* 0x004ea20000300800 */
[----:B------:R-:W-:Y:S01]  /*3a170*/  IMAD.WIDE R6, R4, 0x2, R2 ;  /* 0x0000000204067825 */ /* 0x000fe200078e0202 */
[----:B------:R-:W-:-:S02]  /*3a180*/  ISETP.LT.AND P2, PT, R29, UR71, !P2 ;  /* 0x000000471d007c0c */ /* 0x000fc4000d741270 */
[----:B------:R-:W-:Y:S01]  /*3a190*/  ISETP.LT.AND P4, PT, R28, UR72, !P5 ;  /* 0x000000481c007c0c */ /* 0x000fe2000ef81270 */
[----:B------:R0:W-:Y:S02]  /*3a1a0*/  @P6 STG.E.U16 desc[UR8][R8.64], R5 ;  /* 0x0000000508006986 */ /* 0x0001e4000c101508 */
[C---:B0-----:R-:W-:Y:S01]  /*3a1b0*/  IMAD.WIDE R8, R4.reuse, 0x2, R20 ;  /* 0x0000000204087825 */ /* 0x041fe200078e0214 */
[----:B-----5:R-:W-:Y:S01]  /*3a1c0*/  PRMT R10, R19, 0x7632, R10 ;  /* 0x00007632130a7816 */ /* 0x020fe2000000000a */
[----:B------:R0:W-:Y:S02]  /*3a1d0*/  @P3 STG.E.U16 desc[UR8][R6.64], R19 ;  /* 0x0000001306003986 */ /* 0x0001e4000c101508 */
[----:B------:R-:W-:Y:S02]  /*3a1e0*/  VIADD R4, R4, UR52 ;  /* 0x0000003404047c36 */ /* 0x000fe40008000000 */
[----:B------:R-:W-:Y:S01]  /*3a1f0*/  VIADD R5, R16, 0x6d ;  /* 0x0000006d10057836 */ /* 0x000fe20000000000 */
[----:B0-----:R-:W5:Y:S01]  /*3a200*/  LDL.LU R19, [R1+0x338] ;  /* 0x0003380001137983 */ /* 0x001f620000300800 */
[----:B------:R-:W-:-:S03]  /*3a210*/  IMAD.WIDE R6, R4, 0x2, R22 ;  /* 0x0000000204067825 */ /* 0x000fc600078e0216 */
[----:B------:R-:W-:Y:S01]  /*3a220*/  ISETP.GE.AND P3, PT, R5, UR46, PT ;  /* 0x0000002e05007c0c */ /* 0x000fe2000bf66270 */
[----:B------:R-:W0:Y:S01]  /*3a230*/  LDCU UR46, c[0x0][0x398] ;  /* 0x00007300ff2e77ac */ /* 0x000e220008000800 */
[----:B------:R-:W-:Y:S01]  /*3a240*/  @P2 STG.E.U16 desc[UR8][R8.64], R10 ;  /* 0x0000000a08002986 */ /* 0x000fe2000c101508 */
[----:B----4-:R-:W-:-:S03]  /*3a250*/  PRMT R5, R17, 0x7632, R5 ;  /* 0x0000763211057816 */ /* 0x010fc60000000005 */
        /* <DEDUP_REMOVED lines=16> */
[----:B------:R-:W-:Y:S02]  /*3a360*/  VIADD R5, R16, 0x6e ;  /* 0x0000006e10057836 */ /* 0x000fe40000000000 */
[----:B------:R-:W-:Y:S01]  /*3a370*/  IMAD.WIDE R6, R4, 0x2, R22 ;  /* 0x0000000204067825 */ /* 0x000fe200078e0216 */
[----:B------:R-:W-:Y:S02]  /*3a380*/  @P5 STG.E.U16 desc[UR8][R8.64], R10 ;  /* 0x0000000a08005986 */ /* 0x000fe4000c101508 */
[----:B------:R-:W-:Y:S01]  /*3a390*/  ISETP.GE.AND P2, PT, R5, UR32, PT ;  /* 0x0000002005007c0c */ /* 0x000fe2000bf46270 */
[----:B------:R-:W1:Y:S01]  /*3a3a0*/  LDCU UR32, c[0x0][0x398] ;  /* 0x00007300ff2077ac */ /* 0x000e620008000800 */
[----:B--2---:R-:W-:Y:S01]  /*3a3b0*/  PRMT R5, R27, 0x7632, R5 ;  /* 0x000076321b057816 */ /* 0x004fe20000000005 */
[----:B------:R2:W-:Y:S04]  /*3a3c0*/  @P4 STG.E.U16 desc[UR8][R6.64], R27 ;  /* 0x0000001b06004986 */ /* 0x0005e8000c101508 */
[----:B--2---:R-:W2:Y:S01]  /*3a3d0*/  LDL.LU R27, [R1+0x32c] ;  /* 0x00032c00011b7983 */ /* 0x004ea20000300800 */
[----:B------:R-:W-:-:S02]  /*3a3e0*/  ISETP.LT.AND P6, PT, R18, UR29, !P1 ;  /* 0x0000001d12007c0c */ /* 0x000fc4000cfc1270 */
[----:B------:R-:W-:Y:S01]  /*3a3f0*/  ISETP.LT.AND P5, PT, R26, UR42, !P1 ;  /* 0x0000002a1a007c0c */ /* 0x000fe2000cfa1270 */
[----:B------:R-:W-:Y:S01]  /*3a400*/  IMAD.WIDE R8, R4, 0x2, R24 ;  /* 0x0000000204087825 */ /* 0x000fe200078e0218 */
[----:B------:R-:W-:Y:S01]  /*3a410*/  ISETP.LT.AND P1, PT, R29, UR65, !P1 ;  /* 0x000000411d007c0c */ /* 0x000fe2000cf21270 */
[----:B------:R-:W0:Y:S01]  /*3a420*/  LDCU UR29, c[0x0][0x398] ;  /* 0x00007300ff1d77ac */ /* 0x000e220008000800 */
[----:B------:R-:W-:Y:S01]  /*3a430*/  ISETP.LT.AND P4, PT, R28, UR66, !P3 ;  /* 0x000000421c007c0c */ /* 0x000fe2000df81270 */
[C---:B------:R-:W-:Y:S01]  /*3a440*/  IMAD.WIDE R6, R4.reuse, 0x2, R20 ;  /* 0x0000000204067825 */ /* 0x040fe200078e0214 */
[----:B------:R-:W0:Y:S05]  /*3a450*/  LDCU UR42, c[0x0][0x398] ;  /* 0x00007300ff2a77ac */ /* 0x000e2a0008000800 */
[----:B------:R1:W-:Y:S01]  /*3a460*/  @P6 STG.E.U16 desc[UR8][R8.64], R5 ;  /* 0x0000000508006986 */ /* 0x0003e2000c101508 */
[----:B-----5:R-:W-:Y:S01]  /*3a470*/  PRMT R10, R19, 0x7632, R10 ;  /* 0x00007632130a7816 */ /* 0x020fe2000000000a */
[----:B-1----:R-:W-:-:S05]  /*3a480*/  IMAD.WIDE R8, R4, 0x2, R2 ;  /* 0x0000000204087825 */ /* 0x002fca00078e0202 */
[----:B------:R1:W-:Y:S01]  /*3a490*/  @P5 STG.E.U16 desc[UR8][R8.64], R19 ;  /* 0x0000001308005986 */ /* 0x0003e2000c101508 */
[----:B------:R-:W-:Y:S02]  /*3a4a0*/  VIADD R4, R4, UR70 ;  /* 0x0000004604047c36 */ /* 0x000fe40008000000 */
[----:B------:R-:W-:Y:S01]  /*3a4b0*/  VIADD R5, R16, 0x6f ;  /* 0x0000006f10057836 */ /* 0x000fe20000000000 */
[----:B------:R5:W-:Y:S04]  /*3a4c0*/  @P1 STG.E.U16 desc[UR8][R6.64], R10 ;  /* 0x0000000a06001986 */ /* 0x000be8000c101508 */
[----:B-1----:R-:W2:Y:S01]  /*3a4d0*/  LDL.LU R19, [R1+0x33c] ;  /* 0x00033c0001137983 */ /* 0x002ea20000300800 */
[----:B-----5:R-:W-:Y:S01]  /*3a4e0*/  IMAD.WIDE R6, R4, 0x2, R22 ;  /* 0x0000000204067825 */ /* 0x020fe200078e0216 */
[----:B------:R-:W-:Y:S01]  /*3a4f0*/  ISETP.GE.AND P5, PT, R5, UR33, PT ;  /* 0x0000002105007c0c */ /* 0x000fe2000bfa6270 */
[----:B------:R-:W1:Y:S01]  /*3a500*/  LDCU UR33, c[0x0][0x3b8] ;  /* 0x00007700ff2177ac */ /* 0x000e620008000800 */
[----:B------:R-:W-:-:S02]  /*3a510*/  ISETP.LT.AND P6, PT, R18, UR24, !P3 ;  /* 0x0000001812007c0c */ /* 0x000fc4000dfc1270 */
[----:B----4-:R-:W-:Y:S01]  /*3a520*/  PRMT R5, R17, 0x7632, R5 ;  /* 0x0000763211057816 */ /* 0x010fe20000000005 */
[----:B------:R4:W-:Y:S01]  /*3a530*/  @P4 STG.E.U16 desc[UR8][R6.64], R17 ;  /* 0x0000001106004986 */ /* 0x0009e2000c101508 */
[----:B------:R-:W-:Y:S01]  /*3a540*/  ISETP.LT.AND P1, PT, R26, UR43, !P3 ;  /* 0x0000002b1a007c0c */ /* 0x000fe2000df21270 */
[C---:B------:R-:W-:Y:S01]  /*3a550*/  IMAD.WIDE R8, R4.reuse, 0x2, R24 ;  /* 0x0000000204087825 */ /* 0x040fe200078e0218 */
[----:B------:R-:W5:Y:S01]  /*3a560*/  LDCU UR24, c[0x0][0x398] ;  /* 0x00007300ff1877ac */ /* 0x000f620008000800 */
[----:B----4-:R-:W4:Y:S01]  /*3a570*/  LDL.LU R17, [R1+0x31c] ;  /* 0x00031c0001117983 */ /* 0x010f220000300800 */
[----:B------:R-:W-:Y:S01]  /*3a580*/  ISETP.LT.AND P3, PT, R29, UR62, !P3 ;  /* 0x0000003e1d007c0c */ /* 0x000fe2000df61270 */
[----:B------:R-:W-:Y:S01]  /*3a590*/  IMAD.WIDE R6, R4, 0x2, R20 ;  /* 0x0000000204067825 */ /* 0x000fe200078e0214 */
[----:B------:R-:W-:-:S03]  /*3a5a0*/  ISETP.LT.AND P4, PT, R28, UR63, !P2 ;  /* 0x0000003f1c007c0c */ /* 0x000fc6000d781270 */
[----:B------:R0:W-:Y:S01]  /*3a5b0*/  @P6 STG.E.U16 desc[UR8][R8.64], R5 ;  /* 0x0000000508006986 */ /* 0x0001e2000c101508 */
[----:B---3--:R-:W-:Y:S01]  /*3a5c0*/  PRMT R10, R12, 0x7632, R10 ;  /* 0x000076320c0a7816 */ /* 0x008fe2000000000a */
[----:B------:R-:W3:Y:S01]  /*3a5d0*/  LDCU UR43, c[0x0][0x398] ;  /* 0x00007300ff2b77ac */ /* 0x000ee20008000800 */
[----:B0-----:R-:W-:-:S05]  /*3a5e0*/  IMAD.WIDE R8, R4, 0x2, R2 ;  /* 0x0000000204087825 */ /* 0x001fca00078e0202 */
[----:B------:R0:W-:Y:S01]  /*3a5f0*/  @P1 STG.E.U16 desc[UR8][R8.64], R12 ;  /* 0x0000000c08001986 */ /* 0x0001e2000c101508 */
[----:B------:R-:W-:Y:S02]  /*3a600*/  VIADD R4, R4, UR67 ;  /* 0x0000004304047c36 */ /* 0x000fe40008000000 */
[----:B------:R-:W-:Y:S01]  /*3a610*/  VIADD R5, R16, 0x70 ;  /* 0x0000007010057836 */ /* 0x000fe20000000000 */
[----:B------:R1:W-:Y:S04]  /*3a620*/  @P3 STG.E.U16 desc[UR8][R6.64], R10 ;  /* 0x0000000a06003986 */ /* 0x0003e8000c101508 */
[----:B0-----:R-:W3:Y:S01]  /*3a630*/  LDL.LU R12, [R1+0x30c] ;  /* 0x00030c00010c7983 */ /* 0x001ee20000300800 */
[----:B-1----:R-:W-:Y:S01]  /*3a640*/  IMAD.WIDE R6, R4, 0x2, R22 ;  /* 0x0000000204067825 */ /* 0x002fe200078e0216 */
[----:B------:R-:W-:Y:S01]  /*3a650*/  ISETP.GE.AND P1, PT, R5, UR6, PT ;  /* 0x0000000605007c0c */ /* 0x000fe2000bf26270 */
[----:B------:R-:W0:Y:S01]  /*3a660*/  LDCU UR6, c[0x0][0x398] ;  /* 0x00007300ff0677ac */ /* 0x000e220008000800 */
[----:B--2---:R-:W-:-:S02]  /*3a670*/  PRMT R5, R27, 0x7632, R5 ;  /* 0x000076321b057816 */ /* 0x004fc40000000005 */
[----:B------:R1:W-:Y:S04]  /*3a680*/  @P4 STG.E.U16 desc[UR8][R6.64], R27 ;  /* 0x0000001b06004986 */ /* 0x0003e8000c101508 */
[----:B-1----:R-:W2:Y:S01]  /*3a690*/  LDL.LU R27, [R1+0x350] ;  /* 0x00035000011b7983 */ /* 0x002ea20000300800 */
[----:B------:R-:W-:Y:S02]  /*3a6a0*/  ISETP.LT.AND P6, PT, R18, UR20, !P2 ;  /* 0x0000001412007c0c */ /* 0x000fe4000d7c1270 */
[----:B------:R-:W-:Y:S01]  /*3a6b0*/  ISETP.LT.AND P3, PT, R26, UR40, !P2 ;  /* 0x000000281a007c0c */ /* 0x000fe2000d761270 */
[C---:B------:R-:W-:Y:S01]  /*3a6c0*/  IMAD.WIDE R8, R4.reuse, 0x2, R24 ;  /* 0x0000000204087825 */ /* 0x040fe200078e0218 */
[----:B------:R-:W-:Y:S01]  /*3a6d0*/  ISETP.LT.AND P2, PT, R29, UR59, !P2 ;  /* 0x0000003b1d007c0c */ /* 0x000fe2000d741270 */
[----:B------:R-:W1:Y:S02]  /*3a6e0*/  LDCU UR20, c[0x0][0x398] ;  /* 0x00007300ff1477ac */ /* 0x000e640008000800 */
[----:B------:R-:W-:Y:S01]  /*3a6f0*/  IMAD.WIDE R6, R4, 0x2, R2 ;  /* 0x0000000204067825 */ /* 0x000fe200078e0202 */
[----:B------:R-:W-:Y:S01]  /*3a700*/  ISETP.LT.AND P4, PT, R28, UR60, !P5 ;  /* 0x0000003c1c007c0c */ /* 0x000fe2000ef81270 */
[----:B------:R-:W0:Y:S04]  /*3a710*/  LDCU UR40, c[0x0][0x398] ;  /* 0x00007300ff2877ac */ /* 0x000e280008000800 */
[----:B------:R1:W-:Y:S01]  /*3a720*/  @P6 STG.E.U16 desc[UR8][R8.64], R5 ;  /* 0x0000000508006986 */ /* 0x0003e2000c101508 */
[----:B------:R-:W-:-:S02]  /*3a730*/  VIADD R10, R4, UR64 ;  /* 0x00000040040a7c36 */ /* 0x000fc40008000000 */
[----:B-1----:R-:W-:Y:S01]  /*3a740*/  VIADD R5, R16, 0x71 ;  /* 0x0000007110057836 */ /* 0x002fe20000000000 */
[----:B------:R-:W-:Y:S01]  /*3a750*/  PRMT R11, R19, 0x7632, R11 ;  /* 0x00007632130b7816 */ /* 0x000fe2000000000b */
[----:B------:R1:W-:Y:S01]  /*3a760*/  @P3 STG.E.U16 desc[UR8][R6.64], R19 ;  /* 0x0000001306003986 */ /* 0x0003e2000c101508 */
[----:B------:R-:W-:Y:S02]  /*3a770*/  IMAD.WIDE R8, R4, 0x2, R20 ;  /* 0x0000000204087825 */ /* 0x000fe400078e0214 */
[----:B------:R-:W-:Y:S01]  /*3a780*/  ISETP.GE.AND P3, PT, R5, UR39, PT ;  /* 0x0000002705007c0c */ /* 0x000fe2000bf66270 */
[----:B------:R-:W0:Y:S01]  /*3a790*/  LDCU UR39, c[0x0][0x3b8] ;  /* 0x00007700ff2777ac */ /* 0x000e220008000800 */
[----:B------:R-:W-:Y:S01]  /*3a7a0*/  IMAD.WIDE R4, R10, 0x2, R22 ;  /* 0x000000020a047825 */ /* 0x000fe200078e0216 */
[----:B-1----:R-:W5:Y:S01]  /*3a7b0*/  LDL.LU R19, [R1+0x360] ;  /* 0x0003600001137983 */ /* 0x002f620000300800 */
[----:B------:R-:W-:Y:S02]  /*3a7c0*/  ISETP.LT.AND P6, PT, R18, UR41, !P5 ;  /* 0x0000002912007c0c */ /* 0x000fe4000efc1270 */
[----:B------:R-:W-:Y:S01]  /*3a7d0*/  IMAD.WIDE R6, R10, 0x2, R24 ;  /* 0x000000020a067825 */ /* 0x000fe200078e0218 */
[----:B------:R-:W1:Y:S01]  /*3a7e0*/  LDCU UR41, c[0x0][0x398] ;  /* 0x00007300ff2977ac */ /* 0x000e620008000800 */
[----:B------:R0:W-:Y:S04]  /*3a7f0*/  @P2 STG.E.U16 desc[UR8][R8.64], R11 ;  /* 0x0000000b08002986 */ /* 0x0001e8000c101508 */
[----:B----4-:R4:W-:Y:S01]  /*3a800*/  @P4 STG.E.U16 desc[UR8][R4.64], R17 ;  /* 0x0000001104004986 */ /* 0x0109e2000c101508 */
[----:B------:R-:W-:Y:S01]  /*3a810*/  ISETP.LT.AND P2, PT, R26, UR27, !P5 ;  /* 0x0000001b1a007c0c */ /* 0x000fe2000ef41270 */
[----:B------:R-:W1:Y:S01]  /*3a820*/  LDCU UR27, c[0x0][0x3b8] ;  /* 0x00007700ff1b77ac */ /* 0x000e620008000800 */
[----:B0-----:R-:W-:-:S02]  /*3a830*/  PRMT R8, R17, 0x7632, R8 ;  /* 0x0000763211087816 */ /* 0x001fc40000000008 */
[----:B----4-:R-:W4:Y:S01]  /*3a840*/  LDL.LU R17, [R1+0x340] ;  /* 0x0003400001117983 */ /* 0x010f220000300800 */
[----:B------:R-:W-:-:S03]  /*3a850*/  ISETP.LT.AND P5, PT, R29, UR56, !P5 ;  /* 0x000000381d007c0c */ /* 0x000fc6000efa1270 */
[----:B------:R0:W-:Y:S01]  /*3a860*/  @P6 STG.E.U16 desc[UR8][R6.64], R8 ;  /* 0x0000000806006986 */ /* 0x0001e2000c101508 */
[----:B------:R-:W-:Y:S01]  /*3a870*/  ISETP.LT.AND P4, PT, R28, UR57, !P1 ;  /* 0x000000391c007c0c */ /* 0x000fe2000cf81270 */
[----:B------:R-:W-:-:S04]  /*3a880*/  IMAD.WIDE R4, R10, 0x2, R20 ;  /* 0x000000020a047825 */ /* 0x000fc800078e0214 */
[----:B0-----:R-:W-:Y:S01]  /*3a890*/  IMAD.WIDE R6, R10, 0x2, R2 ;  /* 0x000000020a067825 */ /* 0x001fe200078e0202 */
[----:B---3--:R-:W-:-:S04]  /*3a8a0*/  PRMT R9, R12, 0x7632, R9 ;  /* 0x000076320c097816 */ /* 0x008fc80000000009 */
[----:B------:R0:W-:Y:S01]  /*3a8b0*/  @P2 STG.E.U16 desc[UR8][R6.64], R12 ;  /* 0x0000000c06002986 */ /* 0x0001e2000c101508 */
[----:B------:R-:W-:Y:S02]  /*3a8c0*/  VIADD R10, R10, UR61 ;  /* 0x0000003d0a0a7c36 */ /* 0x000fe40008000000 */
[----:B------:R-:W-:Y:S01]  /*3a8d0*/  VIADD R8, R16, 0x72 ;  /* 0x0000007210087836 */ /* 0x000fe20000000000 */
[----:B------:R3:W-:Y:S04]  /*3a8e0*/  @P5 STG.E.U16 desc[UR8][R4.64], R9 ;  /* 0x0000000904005986 */ /* 0x0007e8000c101508 */
[----:B0-----:R-:W4:Y:S01]  /*3a8f0*/  LDL.LU R12, [R1+0x370] ;  /* 0x00037000010c7983 */ /* 0x001f220000300800 */
[----:B---3--:R-:W-:Y:S01]  /*3a900*/  IMAD.WIDE R4, R10, 0x2, R22 ;  /* 0x000000020a047825 */ /* 0x008fe200078e0216 */
[----:B------:R-:W-:Y:S01]  /*3a910*/  ISETP.GE.AND P2, PT, R8, UR31, PT ;  /* 0x0000001f08007c0c */ /* 0x000fe2000bf46270 */
[----:B------:R-:W0:Y:S01]  /*3a920*/  LDCU UR31, c[0x0][0x398] ;  /* 0x00007300ff1f77ac */ /* 0x000e220008000800 */
[----:B--2---:R-:W-:-:S02]  /*3a930*/  PRMT R8, R27, 0x7632, R8 ;  /* 0x000076321b087816 */ /* 0x004fc40000000008 */
[----:B------:R2:W-:Y:S04]  /*3a940*/  @P4 STG.E.U16 desc[UR8][R4.64], R27 ;  /* 0x0000001b04004986 */ /* 0x0005e8000c101508 */
[----:B--2---:R-:W2:Y:S01]  /*3a950*/  LDL.LU R27, [R1+0x354] ;  /* 0x00035400011b7983 */ /* 0x004ea20000300800 */
[----:B------:R-:W-:Y:S02]  /*3a960*/  ISETP.LT.AND P6, PT, R18, UR38, !P1 ;  /* 0x0000002612007c0c */ /* 0x000fe4000cfc1270 */
[----:B------:R-:W-:Y:S01]  /*3a970*/  ISETP.LT.AND P5, PT, R26, UR30, !P1 ;  /* 0x0000001e1a007c0c */ /* 0x000fe2000cfa1270 */
[----:B------:R-:W-:Y:S01]  /*3a980*/  IMAD.WIDE R6, R10, 0x2, R24 ;  /* 0x000000020a067825 */ /* 0x000fe200078e0218 */
[----:B------:R-:W-:Y:S01]  /*3a990*/  ISETP.LT.AND P1, PT, R29, UR53, !P1 ;  /* 0x000000351d007c0c */ /* 0x000fe2000cf21270 */
[----:B------:R-:W3:Y:S01]  /*3a9a0*/  LDCU UR30, c[0x0][0x398] ;  /* 0x00007300ff1e77ac */ /* 0x000ee20008000800 */
[----:B------:R-:W-:Y:S01]  /*3a9b0*/  ISETP.LT.AND P4, PT, R28, UR54, !P3 ;  /* 0x000000361c007c0c */ /* 0x000fe2000df81270 */
[----:B------:R-:W-:-:S02]  /*3a9c0*/  VIADD R4, R10, UR58 ;  /* 0x0000003a0a047c36 */ /* 0x000fc40008000000 */
[----:B------:R-:W-:Y:S01]  /*3a9d0*/  VIADD R5, R16, 0x73 ;  /* 0x0000007310057836 */ /* 0x000fe20000000000 */
[----:B------:R-:W0:Y:S03]  /*3a9e0*/  LDCU UR38, c[0x0][0x398] ;  /* 0x00007300ff2677ac */ /* 0x000e260008000800 */
[----:B------:R1:W-:Y:S02]  /*3a9f0*/  @P6 STG.E.U16 desc[UR8][R6.64], R8 ;  /* 0x0000000806006986 */ /* 0x0003e4000c101508 */
[----:B-1----:R-:W-:Y:S01]  /*3aa00*/  IMAD.WIDE R6, R10, 0x2, R2 ;  /* 0x000000020a067825 */ /* 0x002fe200078e0202 */
[----:B-----5:R-:W-:-:S04]  /*3aa10*/  PRMT R11, R19, 0x7632, R11 ;  /* 0x00007632130b7816 */ /* 0x020fc8000000000b */
[----:B------:R1:W-:Y:S01]  /*3aa20*/  @P5 STG.E.U16 desc[UR8][R6.64], R19 ;  /* 0x0000001306005986 */ /* 0x0003e2000c101508 */
[----:B------:R-:W-:Y:S01]  /*3aa30*/  IMAD.WIDE R8, R10, 0x2, R20 ;  /* 0x000000020a087825 */ /* 0x000fe200078e0214 */
[----:B------:R-:W-:Y:S01]  /*3aa40*/  ISETP.GE.AND P5, PT, R5, UR37, PT ;  /* 0x0000002505007c0c */ /* 0x000fe2000bfa6270 */
[----:B------:R-:W5:Y:S01]  /*3aa50*/  LDCU UR37, c[0x0][0x398] ;  /* 0x00007300ff2577ac */ /* 0x000f620008000800 */
[----:B-1----:R-:W3:Y:S01]  /*3aa60*/  LDL.LU R19, [R1+0x364] ;  /* 0x0003640001137983 */ /* 0x002ee20000300800 */
[----:B------:R-:W-:-:S03]  /*3aa70*/  IMAD.WIDE R6, R4, 0x2, R22 ;  /* 0x0000000204067825 */ /* 0x000fc600078e0216 */
[----:B------:R-:W-:Y:S01]  /*3aa80*/  @P1 STG.E.U16 desc[UR8][R8.64], R11 ;  /* 0x0000000b08001986 */ /* 0x000fe2000c101508 */
[----:B----4-:R-:W-:-:S03]  /*3aa90*/  PRMT R5, R17, 0x7632, R5 ;  /* 0x0000763211057816 */ /* 0x010fc60000000005 */
[----:B------:R1:W-:Y:S01]  /*3aaa0*/  @P4 STG.E.U16 desc[UR8][R6.64], R17 ;  /* 0x0000001106004986 */ /* 0x0003e2000c101508 */
[----:B------:R-:W-:Y:S01]  /*3aab0*/  ISETP.LT.AND P6, PT, R18, UR22, !P3 ;  /* 0x0000001612007c0c */ /* 0x000fe2000dfc1270 */
[----:B------:R-:W4:Y:S01]  /*3aac0*/  LDCU UR22, c[0x0][0x3b8] ;  /* 0x00007700ff1677ac */ /* 0x000f220008000800 */
[----:B------:R-:W-:Y:S01]  /*3aad0*/  ISETP.LT.AND P1, PT, R26, UR50, !P3 ;  /* 0x000000321a007c0c */ /* 0x000fe2000df21270 */
[----:B-1----:R-:W4:Y:S01]  /*3aae0*/  LDL.LU R17, [R1+0x344] ;  /* 0x0003440001117983 */ /* 0x002f220000300800 */
[----:B------:R-:W-:Y:S01]  /*3aaf0*/  IMAD.WIDE R8, R4, 0x2, R24 ;  /* 0x0000000204087825 */ /* 0x000fe200078e0218 */
[----:B------:R-:W-:-:S03]  /*3ab00*/  ISETP.LT.AND P3, PT, R29, UR55, !P3 ;  /* 0x000000371d007c0c */ /* 0x000fc6000df61270 */
[----:B------:R-:W-:Y:S01]  /*3ab10*/  IMAD.WIDE R6, R4, 0x2, R2 ;  /* 0x0000000204067825 */ /* 0x000fe200078e0202 */
[----:B------:R-:W-:-:S04]  /*3ab20*/  ISETP.LT.AND P4, PT, R28, UR75, !P2 ;  /* 0x0000004b1c007c0c */ /* 0x000fc8000d781270 */
[----:B------:R1:W-:Y:S02]  /*3ab30*/  @P6 STG.E.U16 desc[UR8][R8.64], R5 ;  /* 0x0000000508006986 */ /* 0x0003e4000c101508 */
[----:B-1----:R-:W-:Y:S01]  /*3ab40*/  IMAD.WIDE R8, R4, 0x2, R20 ;  /* 0x0000000204087825 */ /* 0x002fe200078e0214 */
[----:B------:R-:W-:Y:S01]  /*3ab50*/  PRMT R10, R12, 0x7632, R10 ;  /* 0x000076320c0a7816 */ /* 0x000fe2000000000a */
[----:B------:R1:W-:Y:S02]  /*3ab60*/  @P1 STG.E.U16 desc[UR8][R6.64], R12 ;  /* 0x0000000c06001986 */ /* 0x0003e4000c101508 */
[----:B------:R-:W-:Y:S02]  /*3ab70*/  VIADD R4, R4, UR36 ;  /* 0x0000002404047c36 */ /* 0x000fe40008000000 */
[----:B------:R-:W-:Y:S01]  /*3ab80*/  VIADD R5, R16, 0x74 ;  /* 0x0000007410057836 */ /* 0x000fe20000000000 */
[----:B-1----:R-:W5:Y:S01]  /*3ab90*/  LDL.LU R12, [R1+0x374] ;  /* 0x00037400010c7983 */ /* 0x002f620000300800 */
[----:B------:R-:W-:-:S03]  /*3aba0*/  IMAD.WIDE R6, R4, 0x2, R22 ;  /* 0x0000000204067825 */ /* 0x000fc600078e0216 */
[----:B------:R-:W-:Y:S01]  /*3abb0*/  ISETP.GE.AND P1, PT, R5, UR45, PT ;  /* 0x0000002d05007c0c */ /* 0x000fe2000bf26270 */
[----:B------:R-:W1:Y:S01]  /*3abc0*/  LDCU UR36, c[0x0][0x398] ;  /* 0x00007300ff2477ac */ /* 0x000e620008000800 */
[----:B------:R-:W-:Y:S01]  /*3abd0*/  @P3 STG.E.U16 desc[UR8][R8.64], R10 ;  /* 0x0000000a08003986 */ /* 0x000fe2000c101508 */
[----:B------:R-:W-:Y:S01]  /*3abe0*/  ISETP.LT.AND P6, PT, R18, UR47, !P2 ;  /* 0x0000002f12007c0c */ /* 0x000fe2000d7c1270 */
[----:B------:R-:W0:Y:S01]  /*3abf0*/  LDCU UR45, c[0x0][0x398] ;  /* 0x00007300ff2d77ac */ /* 0x000e220008000800 */
[----:B--2---:R-:W-:Y:S01]  /*3ac00*/  PRMT R5, R27, 0x7632, R5 ;  /* 0x000076321b057816 */ /* 0x004fe20000000005 */
[----:B------:R2:W-:Y:S04]  /*3ac10*/  @P4 STG.E.U16 desc[UR8][R6.64], R27 ;  /* 0x0000001b06004986 */ /* 0x0005e8000c101508 */
[----:B--2---:R-:W2:Y:S01]  /*3ac20*/  LDL.LU R27, [R1+0x358] ;  /* 0x00035800011b7983 */ /* 0x004ea20000300800 */
[----:B------:R-:W-:Y:S01]  /*3ac30*/  ISETP.LT.AND P3, PT, R26, UR51, !P2 ;  /* 0x000000331a007c0c */ /* 0x000fe2000d761270 */
[C---:B------:R-:W-:Y:S01]  /*3ac40*/  IMAD.WIDE R8, R4.reuse, 0x2, R24 ;  /* 0x0000000204087825 */ /* 0x040fe200078e0218 */
[----:B------:R-:W-:Y:S01]  /*3ac50*/  ISETP.LT.AND P2, PT, R29, UR4, !P2 ;  /* 0x000000041d007c0c */ /* 0x000fe2000d741270 */
[----:B------:R-:W0:Y:S02]  /*3ac60*/  LDCU UR4, c[0x0][0x3b8] ;  /* 0x00007700ff0477ac */ /* 0x000e240008000800 */
[----:B------:R-:W-:Y:S01]  /*3ac70*/  IMAD.WIDE R6, R4, 0x2, R2 ;  /* 0x0000000204067825 */ /* 0x000fe200078e0202 */
[----:B------:R-:W-:Y:S01]  /*3ac80*/  ISETP.LT.AND P4, PT, R28, UR26, !P5 ;  /* 0x0000001a1c007c0c */ /* 0x000fe2000ef81270 */
[----:B------:R1:W-:Y:S01]  /*3ac90*/  @P6 STG.E.U16 desc[UR8][R8.64], R5 ;  /* 0x0000000508006986 */ /* 0x0003e2000c101508 */
[----:B------:R-:W0:Y:S01]  /*3aca0*/  LDCU UR26, c[0x0][0x398] ;  /* 0x00007300ff1a77ac */ /* 0x000e220008000800 */
[----:B------:R-:W-:-:S02]  /*3acb0*/  VIADD R10, R4, UR28 ;  /* 0x0000001c040a7c36 */ /* 0x000fc40008000000 */
[----:B-1----:R-:W-:Y:S02]  /*3acc0*/  VIADD R5, R16, 0x75 ;  /* 0x0000007510057836 */ /* 0x002fe40000000000 */
[----:B------:R-:W-:Y:S01]  /*3acd0*/  IMAD.WIDE R8, R4, 0x2, R20 ;  /* 0x0000000204087825 */ /* 0x000fe200078e0214 */
[----:B---3--:R-:W-:Y:S01]  /*3ace0*/  PRMT R11, R19, 0x7632, R11 ;  /* 0x00007632130b7816 */ /* 0x008fe2000000000b */
[----:B------:R1:W-:Y:S01]  /*3acf0*/  @P3 STG.E.U16 desc[UR8][R6.64], R19 ;  /* 0x0000001306003986 */ /* 0x0003e2000c101508 */
[----:B------:R-:W-:Y:S01]  /*3ad00*/  ISETP.GE.AND P3, PT, R5, UR25, PT ;  /* 0x0000001905007c0c */ /* 0x000fe2000bf66270 */
[----:B------:R-:W-:Y:S01]  /*3ad10*/  IMAD.WIDE R4, R10, 0x2, R22 ;  /* 0x000000020a047825 */ /* 0x000fe200078e0216 */
[----:B------:R-:W-:Y:S01]  /*3ad20*/  ISETP.LT.AND P6, PT, R18, UR34, !P5 ;  /* 0x0000002212007c0c */ /* 0x000fe2000efc1270 */
[----:B------:R-:W3:Y:S01]  /*3ad30*/  LDCU UR28, c[0x0][0x398] ;  /* 0x00007300ff1c77ac */ /* 0x000ee20008000800 */
[----:B-1----:R-:W3:Y:S01]  /*3ad40*/  LDL.LU R19, [R1+0x368] ;  /* 0x0003680001137983 */ /* 0x002ee20000300800 */
[----:B------:R-:W-:Y:S01]  /*3ad50*/  IMAD.WIDE R6, R10, 0x2, R24 ;  /* 0x000000020a067825 */ /* 0x000fe200078e0218 */
[----:B------:R-:W1:Y:S02]  /*3ad60*/  LDCU UR25, c[0x0][0x398] ;  /* 0x00007300ff1977ac */ /* 0x000e640008000800 */
[----:B------:R0:W-:Y:S04]  /*3ad70*/  @P2 STG.E.U16 desc[UR8][R8.64], R11 ;  /* 0x0000000b08002986 */ /* 0x0001e8000c101508 */
[----:B----4-:R4:W-:Y:S01]  /*3ad80*/  @P4 STG.E.U16 desc[UR8][R4.64], R17 ;  /* 0x0000001104004986 */ /* 0x0109e2000c101508 */
[----:B0-----:R-:W-:-:S03]  /*3ad90*/  PRMT R8, R17, 0x7632, R8 ;  /* 0x0000763211087816 */ /* 0x001fc60000000008 */
[----:B----4-:R-:W4:Y:S01]  /*3ada0*/  LDL.LU R17, [R1+0x348] ;  /* 0x0003480001117983 */ /* 0x010f220000300800 */
[----:B------:R-:W-:Y:S02]  /*3adb0*/  ISETP.LT.AND P2, PT, R26, UR35, !P5 ;  /* 0x000000231a007c0c */ /* 0x000fe4000ef41270 */
[----:B------:R-:W-:Y:S01]  /*3adc0*/  ISETP.LT.AND P5, PT, R29, UR16, !P5 ;  /* 0x000000101d007c0c */ /* 0x000fe2000efa1270 */
[----:B------:R0:W-:Y:S01]  /*3add0*/  @P6 STG.E.U16 desc[UR8][R6.64], R8 ;  /* 0x0000000806006986 */ /* 0x0001e2000c101508 */
[----:B------:R-:W-:Y:S01]  /*3ade0*/  ISETP.LT.AND P4, PT, R28, UR29, !P1 ;  /* 0x0000001d1c007c0c */ /* 0x000fe2000cf81270 */
[C---:B------:R-:W-:Y:S01]  /*3adf0*/  IMAD.WIDE R4, R10.reuse, 0x2, R20 ;  /* 0x000000020a047825 */ /* 0x040fe200078e0214 */
[----:B------:R-:W1:Y:S03]  /*3ae00*/  LDCU UR16, c[0x0][0x3b8] ;  /* 0x00007700ff1077ac */ /* 0x000e660008000800 */
[----:B0-----:R-:W-:Y:S01]  /*3ae10*/  IMAD.WIDE R6, R10, 0x2, R2 ;  /* 0x000000020a067825 */ /* 0x001fe200078e0202 */
[----:B-----5:R-:W-:-:S03]  /*3ae20*/  PRMT R9, R12, 0x7632, R9 ;  /* 0x000076320c097816 */ /* 0x020fc60000000009 */
[----:B------:R-:W-:Y:S01]  /*3ae30*/  VIADD R10, R10, UR44 ;  /* 0x0000002c0a0a7c36 */ /* 0x000fe20008000000 */
[----:B------:R0:W-:Y:S01]  /*3ae40*/  @P2 STG.E.U16 desc[UR8][R6.64], R12 ;  /* 0x0000000c06002986 */ /* 0x0001e2000c101508 */
[----:B------:R-:W-:Y:S01]  /*3ae50*/  VIADD R8, R16, 0x76 ;  /* 0x0000007610087836 */ /* 0x000fe20000000000 */
[----:B------:R-:W-:Y:S01]  /*3ae60*/  ISETP.LT.AND P6, PT, R18, UR42, !P1 ;  /* 0x0000002a12007c0c */ /* 0x000fe2000cfc1270 */
[----:B------:R-:W-:Y:S01]  /*3ae70*/  VIADD R13, R16, 0x7a ;  /* 0x0000007a100d7836 */ /* 0x000fe20000000000 */
[----:B------:R5:W-:Y:S01]  /*3ae80*/  @P5 STG.E.U16 desc[UR8][R4.64], R9 ;  /* 0x0000000904005986 */ /* 0x000be2000c101508 */
[----:B------:R-:W1:Y:S01]  /*3ae90*/  LDCU UR29, c[0x0][0x398] ;  /* 0x00007300ff1d77ac */ /* 0x000e620008000800 */
[----:B------:R-:W-:Y:S02]  /*3aea0*/  ISETP.GE.AND P2, PT, R8, UR23, PT ;  /* 0x0000001708007c0c */ /* 0x000fe4000bf46270 */
[----:B0-----:R-:W4:Y:S01]  /*3aeb0*/  LDL.LU R12, [R1+0x378] ;  /* 0x00037800010c7983 */ /* 0x001f220000300800 */
[----:B-----5:R-:W-:Y:S01]  /*3aec0*/  IMAD.WIDE R4, R10, 0x2, R22 ;  /* 0x000000020a047825 */ /* 0x020fe200078e0216 */
[----:B------:R-:W-:Y:S01]  /*3aed0*/  ISETP.LT.AND P5, PT, R26, UR32, !P1 ;  /* 0x000000201a007c0c */ /* 0x000fe2000cfa1270 */
[----:B------:R-:W0:Y:S01]  /*3aee0*/  LDCU UR23, c[0x0][0x398] ;  /* 0x00007300ff1777ac */ /* 0x000e220008000800 */
[----:B--2---:R-:W-:-:S02]  /*3aef0*/  PRMT R8, R27, 0x7632, R8 ;  /* 0x000076321b087816 */ /* 0x004fc40000000008 */
[----:B------:R2:W-:Y:S04]  /*3af00*/  @P4 STG.E.U16 desc[UR8][R4.64], R27 ;  /* 0x0000001b04004986 */ /* 0x0005e8000c101508 */
[----:B--2---:R-:W2:Y:S01]  /*3af10*/  LDL.LU R27, [R1+0x35c] ;  /* 0x00035c00011b7983 */ /* 0x004ea20000300800 */
[----:B------:R-:W-:Y:S01]  /*3af20*/  ISETP.LT.AND P1, PT, R29, UR24, !P1 ;  /* 0x000000181d007c0c */ /* 0x000fe2000cf21270 */
[----:B------:R-:W-:Y:S01]  /*3af30*/  IMAD.WIDE R6, R10, 0x2, R24 ;  /* 0x000000020a067825 */ /* 0x000fe200078e0218 */
[----:B------:R-:W-:Y:S01]  /*3af40*/  ISETP.LT.AND P4, PT, R28, UR43, !P3 ;  /* 0x0000002b1c007c0c */ /* 0x000fe2000df81270 */
[----:B------:R-:W5:Y:S03]  /*3af50*/  LDCU UR24, c[0x0][0x398] ;  /* 0x00007300ff1877ac */ /* 0x000f660008000800 */
[----:B------:R0:W-:Y:S01]  /*3af60*/  @P6 STG.E.U16 desc[UR8][R6.64], R8 ;  /* 0x0000000806006986 */ /* 0x0001e2000c101508 */
[----:B------:R-:W-:-:S04]  /*3af70*/  IMAD.WIDE R4, R10, 0x2, R20 ;  /* 0x000000020a047825 */ /* 0x000fc800078e0214 */
[----:B0-----:R-:W-:-:S04]  /*3af80*/  IMAD.WIDE R6, R10, 0x2, R2 ;  /* 0x000000020a067825 */ /* 0x001fc800078e0202 */
[----:B------:R-:W-:Y:S02]  /*3af90*/  VIADD R10, R10, UR33 ;  /* 0x000000210a0a7c36 */ /* 0x000fe40008000000 */
[----:B------:R-:W-:Y:S01]  /*3afa0*/  VIADD R8, R16, 0x77 ;  /* 0x0000007710087836 */ /* 0x000fe20000000000 */
[----:B---3--:R-:W-:Y:S01]  /*3afb0*/  PRMT R9, R19, 0x7632, R9 ;  /* 0x0000763213097816 */ /* 0x008fe20000000009 */
[----:B------:R0:W-:Y:S04]  /*3afc0*/  @P5 STG.E.U16 desc[UR8][R6.64], R19 ;  /* 0x0000001306005986 */ /* 0x0001e8000c101508 */
[----:B------:R3:W-:Y:S01]  /*3afd0*/  @P1 STG.E.U16 desc[UR8][R4.64], R9 ;  /* 0x0000000904001986 */ /* 0x0007e2000c101508 */
[----:B------:R-:W-:Y:S01]  /*3afe0*/  ISETP.GE.AND P5, PT, R8, UR21, PT ;  /* 0x0000001508007c0c */ /* 0x000fe2000bfa6270 */
[----:B------:R-:W1:Y:S02]  /*3aff0*/  LDCU UR21, c[0x0][0x398] ;  /* 0x00007300ff1577ac */ /* 0x000e640008000800 */
[----:B0-----:R-:W5:Y:S01]  /*3b000*/  LDL.LU R19, [R1+0x36c] ;  /* 0x00036c0001137983 */ /* 0x001f620000300800 */
[----:B---3--:R-:W-:Y:S01]  /*3b010*/  IMAD.WIDE R4, R10, 0x2, R22 ;  /* 0x000000020a047825 */ /* 0x008fe200078e0216 */
[----:B----4-:R-:W-:-:S04]  /*3b020*/  PRMT R8, R17, 0x7632, R8 ;  /* 0x0000763211087816 */ /* 0x010fc80000000008 */
[----:B------:R0:W-:Y:S01]  /*3b030*/  @P4 STG.E.U16 desc[UR8][R4.64], R17 ;  /* 0x0000001104004986 */ /* 0x0001e2000c101508 */
[----:B------:R-:W-:Y:S01]  /*3b040*/  ISETP.LT.AND P6, PT, R18, UR6, !P3 ;  /* 0x0000000612007c0c */ /* 0x000fe2000dfc1270 */
[----:B------:R-:W-:Y:S02]  /*3b050*/  IMAD.WIDE R6, R10, 0x2, R24 ;  /* 0x000000020a067825 */ /* 0x000fe400078e0218 */
[----:B0-----:R-:W3:Y:S01]  /*3b060*/  LDL.LU R17, [R1+0x34c] ;  /* 0x00034c0001117983 */ /* 0x001ee20000300800 */
[----:B------:R-:W-:Y:S01]  /*3b070*/  ISETP.LT.AND P1, PT, R26, UR20, !P3 ;  /* 0x000000141a007c0c */ /* 0x000fe2000df21270 */
[----:B------:R-:W-:Y:S01]  /*3b080*/  IMAD.WIDE R4, R10, 0x2, R2 ;  /* 0x000000020a047825 */ /* 0x000fe200078e0202 */
[----:B------:R-:W-:Y:S02]  /*3b090*/  ISETP.LT.AND P3, PT, R29, UR40, !P3 ;  /* 0x000000281d007c0c */ /* 0x000fe4000df61270 */
[----:B------:R-:W-:-:S05]  /*3b0a0*/  ISETP.LT.AND P4, PT, R28, UR41, !P2 ;  /* 0x000000291c007c0c */ /* 0x000fca000d781270 */
[----:B------:R0:W-:Y:S01]  /*3b0b0*/  @P6 STG.E.U16 desc[UR8][R6.64], R8 ;  /* 0x0000000806006986 */ /* 0x0001e2000c101508 */
[----:B------:R-:W4:Y:S03]  /*3b0c0*/  LDCU UR20, c[0x0][0x398] ;  /* 0x00007300ff1477ac */ /* 0x000f260008000800 */
[----:B------:R-:W4:Y:S01]  /*3b0d0*/  LDL.LU R15, [R1+0x37c] ;  /* 0x00037c00010f7983 */ /* 0x000f220000300800 */
[----:B------:R-:W1:Y:S01]  /*3b0e0*/  LDCU UR6, c[0x0][0x3b8] ;  /* 0x00007700ff0677ac */ /* 0x000e620008000800 */
[----:B0-----:R-:W-:-:S04]  /*3b0f0*/  IMAD.WIDE R6, R10, 0x2, R20 ;  /* 0x000000020a067825 */ /* 0x001fc800078e0214 */
[----:B------:R-:W-:Y:S01]  /*3b100*/  VIADD R10, R10, UR39 ;  /* 0x000000270a0a7c36 */ /* 0x000fe20008000000 */
[----:B------:R-:W-:Y:S01]  /*3b110*/  PRMT R9, R12, 0x7632, R9 ;  /* 0x000076320c097816 */ /* 0x000fe20000000009 */
[----:B------:R-:W-:Y:S01]  /*3b120*/  VIADD R8, R16, 0x78 ;  /* 0x0000007810087836 */ /* 0x000fe20000000000 */
[----:B------:R0:W-:Y:S04]  /*3b130*/  @P1 STG.E.U16 desc[UR8][R4.64], R12 ;  /* 0x0000000c04001986 */ /* 0x0001e8000c101508 */
[----:B------:R-:W-:Y:S01]  /*3b140*/  ISETP.GE.AND P1, PT, R8, UR19, PT ;  /* 0x0000001308007c0c */ /* 0x000fe2000bf26270 */
[----:B------:R-:W-:Y:S01]  /*3b150*/  @P3 STG.E.U16 desc[UR8][R6.64], R9 ;  /* 0x0000000906003986 */ /* 0x000fe2000c101508 */
[----:B0-----:R-:W-:Y:S01]  /*3b160*/  IMAD.WIDE R4, R10, 0x2, R22 ;  /* 0x000000020a047825 */ /* 0x001fe200078e0216 */
[----:B------:R-:W-:Y:S01]  /*3b170*/  ISETP.LT.AND P6, PT, R18, UR46, !P2 ;  /* 0x0000002e12007c0c */ /* 0x000fe2000d7c1270 */
        /* <DEDUP_REMOVED lines=8> */
[----:B------:R-:W0:Y:S02]  /*3b200*/  LDCU UR30, c[0x0][0x398] ;  /* 0x00007300ff1e77ac */ /* 0x000e240008000800 */
[C---:B------:R-:W-:Y:S01]  /*3b210*/  IMAD.WIDE R4, R10.reuse, 0x2, R2 ;  /* 0x000000020a047825 */ /* 0x040fe200078e0202 */
[----:B------:R1:W-:Y:S03]  /*3b220*/  @P6 STG.E.U16 desc[UR8][R6.64], R8 ;  /* 0x0000000806006986 */ /* 0x0003e6000c101508 */
[----:B------:R-:W-:-:S02]  /*3b230*/  VIADD R12, R10, UR27 ;  /* 0x0000001b0a0c7c36 */ /* 0x000fc40008000000 */
[----:B-1----:R-:W-:Y:S02]  /*3b240*/  VIADD R8, R16, 0x79 ;  /* 0x0000007910087836 */ /* 0x002fe40000000000 */
[----:B------:R-:W-:Y:S01]  /*3b250*/  IMAD.WIDE R6, R10, 0x2, R20 ;  /* 0x000000020a067825 */ /* 0x000fe200078e0214 */
[----:B-----5:R-:W-:Y:S01]  /*3b260*/  PRMT R9, R19, 0x7632, R9 ;  /* 0x0000763213097816 */ /* 0x020fe20000000009 */
[----:B------:R1:W-:Y:S01]  /*3b270*/  @P3 STG.E.U16 desc[UR8][R4.64], R19 ;  /* 0x0000001304003986 */ /* 0x0003e2000c101508 */
[----:B------:R-:W-:Y:S02]  /*3b280*/  ISETP.GE.AND P3, PT, R8, UR17, PT ;  /* 0x0000001108007c0c */ /* 0x000fe4000bf66270 */
[----:B------:R-:W-:Y:S01]  /*3b290*/  ISETP.LT.AND P6, PT, R18, UR38, !P5 ;  /* 0x0000002612007c0c */ /* 0x000fe2000efc1270 */
[----:B------:R-:W-:Y:S01]  /*3b2a0*/  @P2 STG.E.U16 desc[UR8][R6.64], R9 ;  /* 0x0000000906002986 */ /* 0x000fe2000c101508 */
[----:B------:R-:W5:Y:S01]  /*3b2b0*/  LDCU UR27, c[0x0][0x398] ;  /* 0x00007300ff1b77ac */ /* 0x000f620008000800 */
[----:B-1----:R-:W-:Y:S01]  /*3b2c0*/  IMAD.WIDE R4, R12, 0x2, R22 ;  /* 0x000000020c047825 */ /* 0x002fe200078e0216 */
[----:B------:R-:W1:Y:S01]  /*3b2d0*/  LDCU UR17, c[0x0][0x398] ;  /* 0x00007300ff1177ac */ /* 0x000e620008000800 */
[----:B---3--:R-:W-:-:S03]  /*3b2e0*/  PRMT R8, R17, 0x7632, R8 ;  /* 0x0000763211087816 */ /* 0x008fc60000000008 */
[----:B------:R3:W-:Y:S01]  /*3b2f0*/  @P4 STG.E.U16 desc[UR8][R4.64], R17 ;  /* 0x0000001104004986 */ /* 0x0007e2000c101508 */
[----:B------:R-:W-:-:S03]  /*3b300*/  ISETP.LT.AND P2, PT, R26, UR48, !P5 ;  /* 0x000000301a007c0c */ /* 0x000fc6000ef41270 */
[----:B---3--:R-:W3:Y:S01]  /*3b310*/  LDL.LU R17, [R1+0x390] ;  /* 0x0003900001117983 */ /* 0x008ee20000300800 */
[----:B------:R-:W-:-:S03]  /*3b320*/  IMAD.WIDE R6, R12, 0x2, R24 ;  /* 0x000000020c067825 */ /* 0x000fc600078e0218 */
[----:B------:R-:W5:Y:S01]  /*3b330*/  LDL.LU R19, [R1+0x380] ;  /* 0x0003800001137983 */ /* 0x000f620000300800 */
[----:B------:R-:W-:Y:S02]  /*3b340*/  ISETP.LT.AND P5, PT, R29, UR36, !P5 ;  /* 0x000000241d007c0c */ /* 0x000fe4000efa1270 */
[----:B------:R-:W-:Y:S01]  /*3b350*/  ISETP.LT.AND P4, PT, R28, UR45, !P1 ;  /* 0x0000002d1c007c0c */ /* 0x000fe2000cf81270 */
[----:B------:R0:W-:Y:S04]  /*3b360*/  @P6 STG.E.U16 desc[UR8][R6.64], R8 ;  /* 0x0000000806006986 */ /* 0x0001e8000c101508 */
[----:B------:R0:W1:Y:S01]  /*3b370*/  LDS.128 R4, [R0] ;  /* 0x0000000000047984 */ /* 0x0000620000000c00 */
[----:B------:R-:W-:Y:S01]  /*3b380*/  IMAD.WIDE R10, R12, 0x2, R20 ;  /* 0x000000020c0a7825 */ /* 0x000fe200078e0214 */
[----:B----4-:R-:W-:-:S03]  /*3b390*/  PRMT R14, R15, 0x7632, R14 ;  /* 0x000076320f0e7816 */ /* 0x010fc6000000000e */
[----:B0-----:R-:W-:-:S04]  /*3b3a0*/  IMAD.WIDE R8, R12, 0x2, R2 ;  /* 0x000000020c087825 */ /* 0x001fc800078e0202 */
[----:B------:R-:W-:Y:S01]  /*3b3b0*/  VIADD R0, R12, UR22 ;  /* 0x000000160c007c36 */ /* 0x000fe20008000000 */
[----:B------:R0:W-:Y:S01]  /*3b3c0*/  @P2 STG.E.U16 desc[UR8][R8.64], R15 ;  /* 0x0000000f08002986 */ /* 0x0001e2000c101508 */
[----:B------:R-:W-:Y:S01]  /*3b3d0*/  ISETP.LT.AND P6, PT, R18, UR25, !P1 ;  /* 0x0000001912007c0c */ /* 0x000fe2000cfc1270 */
[----:B------:R-:W4:Y:S02]  /*3b3e0*/  LDCU UR22, c[0x0][0x398] ;  /* 0x00007300ff1677ac */ /* 0x000f240008000800 */
[----:B------:R1:W-:Y:S01]  /*3b3f0*/  @P5 STG.E.U16 desc[UR8][R10.64], R14 ;  /* 0x0000000e0a005986 */ /* 0x0003e2000c101508 */
[----:B0-----:R-:W-:Y:S01]  /*3b400*/  IMAD.WIDE R8, R0, 0x2, R22 ;  /* 0x0000000200087825 */ /* 0x001fe200078e0216 */
[----:B--2---:R-:W-:-:S04]  /*3b410*/  PRMT R12, R27, 0x7632, R12 ;  /* 0x000076321b0c7816 */ /* 0x004fc8000000000c */
[----:B------:R0:W-:Y:S01]  /*3b420*/  @P4 STG.E.U16 desc[UR8][R8.64], R27 ;  /* 0x0000001b08004986 */ /* 0x0001e2000c101508 */
[----:B------:R-:W-:Y:S01]  /*3b430*/  ISETP.GE.AND P2, PT, R13, UR15, PT ;  /* 0x0000000f0d007c0c */ /* 0x000fe2000bf46270 */
[----:B-1----:R-:W-:Y:S01]  /*3b440*/  IMAD.WIDE R10, R0, 0x2, R24 ;  /* 0x00000002000a7825 */ /* 0x002fe200078e0218 */
[----:B------:R-:W1:Y:S01]  /*3b450*/  LDCU UR25, c[0x0][0x398] ;  /* 0x00007300ff1977ac */ /* 0x000e620008000800 */
[----:B0-----:R-:W2:Y:S01]  /*3b460*/  LDL.LU R27, [R1+0x3a4] ;  /* 0x0003a400011b7983 */ /* 0x001ea20000300800 */
[----:B------:R-:W-:Y:S01]  /*3b470*/  ISETP.LT.AND P5, PT, R26, UR26, !P1 ;  /* 0x0000001a1a007c0c */ /* 0x000fe2000cfa1270 */
[----:B------:R-:W-:Y:S01]  /*3b480*/  IMAD.WIDE R8, R0, 0x2, R20 ;  /* 0x0000000200087825 */ /* 0x000fe200078e0214 */
[----:B------:R-:W-:Y:S01]  /*3b490*/  ISETP.LT.AND P1, PT, R29, UR28, !P1 ;  /* 0x0000001c1d007c0c */ /* 0x000fe2000cf21270 */
[----:B------:R0:W-:Y:S01]  /*3b4a0*/  @P6 STG.E.U16 desc[UR8][R10.64], R12 ;  /* 0x0000000c0a006986 */ /* 0x0001e2000c101508 */
[----:B------:R-:W-:Y:S01]  /*3b4b0*/  ISETP.LT.AND P4, PT, R28, UR23, !P3 ;  /* 0x000000171c007c0c */ /* 0x000fe2000df81270 */
[----:B------:R-:W1:Y:S01]  /*3b4c0*/  LDCU UR15, c[0x0][0x398] ;  /* 0x00007300ff0f77ac */ /* 0x000e620008000800 */
[----:B------:R-:W-:Y:S01]  /*3b4d0*/  ISETP.LT.AND P6, PT, R18, UR24, !P3 ;  /* 0x0000001812007c0c */ /* 0x000fe2000dfc1270 */
[----:B0-----:R-:W-:-:S04]  /*3b4e0*/  IMAD.WIDE R10, R0, 0x2, R2 ;  /* 0x00000002000a7825 */ /* 0x001fc800078e0202 */
[----:B------:R-:W-:Y:S01]  /*3b4f0*/  VIADD R0, R0, UR4 ;  /* 0x0000000400007c36 */ /* 0x000fe20008000000 */
[----:B------:R-:W0:Y:S01]  /*3b500*/  LDCU UR4, c[0x0][0x3b8] ;  /* 0x00007700ff0477ac */ /* 0x000e220008000800 */
[----:B------:R-:W-:Y:S01]  /*3b510*/  VIADD R12, R16, 0x7b ;  /* 0x0000007b100c7836 */ /* 0x000fe20000000000 */
[----:B---3--:R-:W-:Y:S01]  /*3b520*/  PRMT R13, R17, 0x7632, R13 ;  /* 0x00007632110d7816 */ /* 0x008fe2000000000d */
[----:B------:R3:W-:Y:S04]  /*3b530*/  @P5 STG.E.U16 desc[UR8][R10.64], R17 ;  /* 0x000000110a005986 */ /* 0x0007e8000c101508 */
[----:B------:R0:W-:Y:S01]  /*3b540*/  @P1 STG.E.U16 desc[UR8][R8.64], R13 ;  /* 0x0000000d08001986 */ /* 0x0001e2000c101508 */
[----:B------:R-:W-:Y:S01]  /*3b550*/  ISETP.GE.AND P5, PT, R12, UR13, PT ;  /* 0x0000000d0c007c0c */ /* 0x000fe2000bfa6270 */
[----:B------:R-:W1:Y:S01]  /*3b560*/  LDCU UR13, c[0x0][0x398] ;  /* 0x00007300ff0d77ac */ /* 0x000e620008000800 */
[----:B------:R-:W-:Y:S01]  /*3b570*/  ISETP.LT.AND P1, PT, R26, UR21, !P3 ;  /* 0x000000151a007c0c */ /* 0x000fe2000df21270 */
[----:B---3--:R-:W3:Y:S01]  /*3b580*/  LDL.LU R17, [R1+0x394] ;  /* 0x0003940001117983 */ /* 0x008ee20000300800 */
[----:B0-----:R-:W-:Y:S01]  /*3b590*/  IMAD.WIDE R8, R0, 0x2, R22 ;  /* 0x0000000200087825 */ /* 0x001fe200078e0216 */
[----:B-----5:R-:W-:-:S02]  /*3b5a0*/  PRMT R12, R19, 0x7632, R12 ;  /* 0x00007632130c7816 */ /* 0x020fc4000000000c */
[----:B------:R-:W-:Y:S01]  /*3b5b0*/  ISETP.LT.AND P3, PT, R29, UR20, !P3 ;  /* 0x000000141d007c0c */ /* 0x000fe2000df61270 */
[----:B------:R-:W-:Y:S01]  /*3b5c0*/  IMAD.WIDE R10, R0, 0x2, R24 ;  /* 0x00000002000a7825 */ /* 0x000fe200078e0218 */
[----:B------:R0:W-:Y:S01]  /*3b5d0*/  @P4 STG.E.U16 desc[UR8][R8.64], R19 ;  /* 0x0000001308004986 */ /* 0x0001e2000c101508 */
[----:B------:R-:W-:Y:S01]  /*3b5e0*/  ISETP.LT.AND P4, PT, R28, UR19, !P2 ;  /* 0x000000131c007c0c */ /* 0x000fe2000d781270 */
[----:B------:R-:W5:Y:S02]  /*3b5f0*/  LDCU UR20, c[0x0][0x398] ;  /* 0x00007300ff1477ac */ /* 0x000f640008000800 */
[----:B------:R1:W-:Y:S01]  /*3b600*/  @P6 STG.E.U16 desc[UR8][R10.64], R12 ;  /* 0x0000000c0a006986 */ /* 0x0003e2000c101508 */
[----:B------:R-:W-:Y:S01]  /*3b610*/  PRMT R13, R4, 0x7632, R13 ;  /* 0x00007632040d7816 */ /* 0x000fe2000000000d */
[----:B------:R-:W2:Y:S02]  /*3b620*/  LDCU UR19, c[0x0][0x398] ;  /* 0x00007300ff1377ac */ /* 0x000ea40008000800 */
[----:B0-----:R-:W5:Y:S01]  /*3b630*/  LDL.LU R19, [R1+0x384] ;  /* 0x0003840001137983 */ /* 0x001f620000300800 */
[----:B------:R-:W-:-:S04]  /*3b640*/  IMAD.WIDE R8, R0, 0x2, R20 ;  /* 0x0000000200087825 */ /* 0x000fc800078e0214 */
[----:B-1----:R-:W-:-:S04]  /*3b650*/  IMAD.WIDE R10, R0, 0x2, R2 ;  /* 0x00000002000a7825 */ /* 0x002fc800078e0202 */
[----:B------:R-:W-:Y:S01]  /*3b660*/  VIADD R0, R0, UR6 ;  /* 0x0000000600007c36 */ /* 0x000fe20008000000 */
[----:B------:R-:W-:Y:S01]  /*3b670*/  @P1 STG.E.U16 desc[UR8][R10.64], R4 ;  /* 0x000000040a001986 */ /* 0x000fe2000c101508 */
[----:B------:R-:W-:Y:S01]  /*3b680*/  ISETP.LT.AND P6, PT, R18, UR29, !P2 ;  /* 0x0000001d12007c0c */ /* 0x000fe2000d7c1270 */
[----:B------:R-:W-:Y:S01]  /*3b690*/  VIADD R12, R16, 0x7c ;  /* 0x0000007c100c7836 */ /* 0x000fe20000000000 */
[----:B------:R-:W0:Y:S01]  /*3b6a0*/  LDCU UR6, c[0x0][0x3b8] ;  /* 0x00007700ff0677ac */ /* 0x000e220008000800 */
[----:B------:R1:W-:Y:S02]  /*3b6b0*/  @P3 STG.E.U16 desc[UR8][R8.64], R13 ;  /* 0x0000000d08003986 */ /* 0x0003e4000c101508 */
[----:B-1----:R-:W-:Y:S01]  /*3b6c0*/  IMAD.WIDE R8, R0, 0x2, R22 ;  /* 0x0000000200087825 */ /* 0x002fe200078e0216 */
[----:B--2---:R-:W-:-:S04]  /*3b6d0*/  PRMT R4, R27, 0x7632, R4 ;  /* 0x000076321b047816 */ /* 0x004fc80000000004 */
[----:B------:R1:W-:Y:S04]  /*3b6e0*/  @P4 STG.E.U16 desc[UR8][R8.64], R27 ;  /* 0x0000001b08004986 */ /* 0x0003e8000c101508 */
[----:B-1----:R-:W2:Y:S01]  /*3b6f0*/  LDL.LU R27, [R1+0x3a8] ;  /* 0x0003a800011b7983 */ /* 0x002ea20000300800 */
[----:B------:R-:W-:Y:S01]  /*3b700*/  ISETP.LT.AND P3, PT, R26, UR30, !P2 ;  /* 0x0000001e1a007c0c */ /* 0x000fe2000d761270 */
[----:B------:R-:W-:Y:S01]  /*3b710*/  IMAD.WIDE R10, R0, 0x2, R24 ;  /* 0x00000002000a7825 */ /* 0x000fe200078e0218 */
[----:B------:R-:W-:Y:S02]  /*3b720*/  ISETP.LT.AND P2, PT, R29, UR17, !P2 ;  /* 0x000000111d007c0c */ /* 0x000fe4000d741270 */
[----:B------:R-:W-:Y:S02]  /*3b730*/  ISETP.LT.AND P4, PT, R28, UR27, !P5 ;  /* 0x0000001b1c007c0c */ /* 0x000fe4000ef81270 */
[----:B------:R1:W-:Y:S01]  /*3b740*/  @P6 STG.E.U16 desc[UR8][R10.64], R4 ;  /* 0x000000040a006986 */ /* 0x0003e2000c101508 */
[----:B------:R-:W-:Y:S01]  /*3b750*/  ISETP.LT.AND P6, PT, R18, UR15, !P5 ;  /* 0x0000000f12007c0c */ /* 0x000fe2000efc1270 */
[----:B------:R-:W-:Y:S01]  /*3b760*/  IMAD.WIDE R8, R0, 0x2, R2 ;  /* 0x0000000200087825 */ /* 0x000fe200078e0202 */
[----:B------:R-:W-:Y:S01]  /*3b770*/  ISETP.GE.AND P1, PT, R12, UR11, PT ;  /* 0x0000000b0c007c0c */ /* 0x000fe2000bf26270 */
[----:B------:R-:W0:Y:S01]  /*3b780*/  LDCU UR11, c[0x0][0x398] ;  /* 0x00007300ff0b77ac */ /* 0x000e220008000800 */
[----:B------:R-:W0:Y:S01]  /*3b790*/  LDCU UR15, c[0x0][0x398] ;  /* 0x00007300ff0f77ac */ /* 0x000e220008000800 */
[----:B-1----:R-:W-:-:S04]  /*3b7a0*/  IMAD.WIDE R10, R0, 0x2, R20 ;  /* 0x00000002000a7825 */ /* 0x002fc800078e0214 */
[----:B------:R-:W-:Y:S01]  /*3b7b0*/  VIADD R0, R0, UR16 ;  /* 0x0000001000007c36 */ /* 0x000fe20008000000 */
[----:B------:R-:W1:Y:S01]  /*3b7c0*/  LDCU UR16, c[0x0][0x398] ;  /* 0x00007300ff1077ac */ /* 0x000e620008000800 */
[----:B---3--:R-:W-:Y:S01]  /*3b7d0*/  PRMT R12, R17, 0x7632, R12 ;  /* 0x00007632110c7816 */ /* 0x008fe2000000000c */
[----:B------:R3:W-:Y:S04]  /*3b7e0*/  @P3 STG.E.U16 desc[UR8][R8.64], R17 ;  /* 0x0000001108003986 */ /* 0x0007e8000c101508 */
[----:B------:R0:W-:Y:S01]  /*3b7f0*/  @P2 STG.E.U16 desc[UR8][R10.64], R12 ;  /* 0x0000000c0a002986 */ /* 0x0001e2000c101508 */
[----:B----4-:R-:W-:-:S03]  /*3b800*/  ISETP.LT.AND P2, PT, R26, UR22, !P5 ;  /* 0x000000161a007c0c */ /* 0x010fc6000ef41270 */
[----:B---3--:R-:W3:Y:S01]  /*3b810*/  LDL.LU R17, [R1+0x398] ;  /* 0x0003980001117983 */ /* 0x008ee20000300800 */
[----:B------:R-:W-:-:S04]  /*3b820*/  IMAD.WIDE R8, R0, 0x2, R22 ;  /* 0x0000000200087825 */ /* 0x000fc800078e0216 */
[----:B0-----:R-:W-:Y:S01]  /*3b830*/  IMAD.WIDE R10, R0, 0x2, R24 ;  /* 0x00000002000a7825 */ /* 0x001fe200078e0218 */
[----:B-----5:R-:W-:Y:S01]  /*3b840*/  PRMT R13, R19, 0x7632, R13 ;  /* 0x00007632130d7816 */ /* 0x020fe2000000000d */
[----:B------:R0:W-:Y:S01]  /*3b850*/  @P4 STG.E.U16 desc[UR8][R8.64], R19 ;  /* 0x0000001308004986 */ /* 0x0001e2000c101508 */
[----:B------:R-:W-:-:S03]  /*3b860*/  ISETP.LT.AND P5, PT, R29, UR25, !P5 ;  /* 0x000000191d007c0c */ /* 0x000fc6000efa1270 */
[----:B------:R4:W-:Y:S01]  /*3b870*/  @P6 STG.E.U16 desc[UR8][R10.64], R13 ;  /* 0x0000000d0a006986 */ /* 0x0009e2000c101508 */
[----:B------:R-:W-:Y:S01]  /*3b880*/  ISETP.LT.AND P6, PT, R28, UR13, !P1 ;  /* 0x0000000d1c007c0c */ /* 0x000fe2000cfc1270 */
[----:B------:R-:W-:Y:S01]  /*3b890*/  VIADD R4, R16, 0x7d ;  /* 0x0000007d10047836 */ /* 0x000fe20000000000 */
[----:B------:R-:W-:Y:S01]  /*3b8a0*/  PRMT R12, R5, 0x7632, R12 ;  /* 0x00007632050c7816 */ /* 0x000fe2000000000c */
[----:B------:R-:W5:Y:S01]  /*3b8b0*/  LDCU UR13, c[0x0][0x398] ;  /* 0x00007300ff0d77ac */ /* 0x000f620008000800 */
[----:B0-----:R-:W5:Y:S01]  /*3b8c0*/  LDL.LU R19, [R1+0x388] ;  /* 0x0003880001137983 */ /* 0x001f620000300800 */
[----:B------:R-:W-:-:S04]  /*3b8d0*/  IMAD.WIDE R8, R0, 0x2, R20 ;  /* 0x0000000200087825 */ /* 0x000fc800078e0214 */
[----:B----4-:R-:W-:-:S04]  /*3b8e0*/  IMAD.WIDE R10, R0, 0x2, R2 ;  /* 0x00000002000a7825 */ /* 0x010fc800078e0202 */
[----:B------:R-:W-:Y:S01]  /*3b8f0*/  VIADD R0, R0, UR4 ;  /* 0x0000000400007c36 */ /* 0x000fe20008000000 */
[----:B------:R-:W-:Y:S01]  /*3b900*/  @P2 STG.E.U16 desc[UR8][R10.64], R5 ;  /* 0x000000050a002986 */ /* 0x000fe2000c101508 */
[----:B------:R-:W-:Y:S01]  /*3b910*/  ISETP.GE.AND P3, PT, R4, UR7, PT ;  /* 0x0000000704007c0c */ /* 0x000fe2000bf66270 */
[----:B------:R-:W0:Y:S01]  /*3b920*/  LDCU UR7, c[0x0][0x398] ;  /* 0x00007300ff0777ac */ /* 0x000e220008000800 */
[----:B------:R-:W-:Y:S01]  /*3b930*/  IMAD.WIDE R14, R0, 0x2, R22 ;  /* 0x00000002000e7825 */ /* 0x000fe200078e0216 */
[----:B------:R-:W-:Y:S01]  /*3b940*/  @P5 STG.E.U16 desc[UR8][R8.64], R12 ;  /* 0x0000000c08005986 */ /* 0x000fe2000c101508 */
[----:B------:R-:W4:Y:S03]  /*3b950*/  LDCU UR4, c[0x0][0x3b8] ;  /* 0x00007700ff0477ac */ /* 0x000f260008000800 */
[----:B--2---:R2:W-:Y:S02]  /*3b960*/  @P6 STG.E.U16 desc[UR8][R14.64], R27 ;  /* 0x0000001b0e006986 */ /* 0x0045e4000c101508 */
[----:B--2---:R-:W-:-:S02]  /*3b970*/  PRMT R15, R27, 0x7632, R15 ;  /* 0x000076321b0f7816 */ /* 0x004fc4000000000f */
[----:B------:R-:W2:Y:S01]  /*3b980*/  LDL.LU R27, [R1+0x3ac] ;  /* 0x0003ac00011b7983 */ /* 0x000ea20000300800 */
[----:B------:R-:W-:Y:S01]  /*3b990*/  VIADD R4, R16, 0x7e ;  /* 0x0000007e10047836 */ /* 0x000fe20000000000 */
[----:B------:R-:W-:Y:S02]  /*3b9a0*/  ISETP.LT.AND P2, PT, R18, UR20, !P1 ;  /* 0x0000001412007c0c */ /* 0x000fe4000cf41270 */
[----:B------:R-:W-:Y:S01]  /*3b9b0*/  ISETP.LT.AND P5, PT, R26, UR11, !P1 ;  /* 0x0000000b1a007c0c */ /* 0x000fe2000cfa1270 */
[----:B------:R-:W-:Y:S01]  /*3b9c0*/  IMAD.WIDE R8, R0, 0x2, R2 ;  /* 0x0000000200087825 */ /* 0x000fe200078e0202 */
[----:B------:R-:W-:Y:S01]  /*3b9d0*/  ISETP.GE.AND P4, PT, R4, UR5, PT ;  /* 0x0000000504007c0c */ /* 0x000fe2000bf86270 */
[----:B------:R-:W1:Y:S01]  /*3b9e0*/  LDCU UR5, c[0x0][0x398] ;  /* 0x00007300ff0577ac */ /* 0x000e620008000800 */
[----:B------:R-:W-:Y:S01]  /*3b9f0*/  ISETP.LT.AND P1, PT, R29, UR19, !P1 ;  /* 0x000000131d007c0c */ /* 0x000fe2000cf21270 */
[----:B------:R-:W-:Y:S01]  /*3ba00*/  IMAD.WIDE R4, R0, 0x2, R24 ;  /* 0x0000000200047825 */ /* 0x000fe200078e0218 */
[----:B0-----:R-:W-:Y:S01]  /*3ba10*/  ISETP.LT.AND P6, PT, R28, UR7, !P3 ;  /* 0x000000071c007c0c */ /* 0x001fe2000dfc1270 */
[----:B------:R-:W0:Y:S02]  /*3ba20*/  LDCU UR7, c[0x0][0x398] ;  /* 0x00007300ff0777ac */ /* 0x000e240008000800 */
[----:B------:R-:W-:-:S02]  /*3ba30*/  VIADD R13, R0, UR6 ;  /* 0x00000006000d7c36 */ /* 0x000fc40008000000 */
[----:B------:R4:W-:Y:S01]  /*3ba40*/  @P2 STG.E.U16 desc[UR8][R4.64], R15 ;  /* 0x0000000f04002986 */ /* 0x0009e2000c101508 */
[----:B------:R-:W-:Y:S01]  /*3ba50*/  IMAD.WIDE R10, R0, 0x2, R20 ;  /* 0x00000002000a7825 */ /* 0x000fe200078e0214 */
[----:B------:R-:W0:Y:S01]  /*3ba60*/  LDCU UR6, c[0x0][0x398] ;  /* 0x00007300ff0677ac */ /* 0x000e220008000800 */
[----:B------:R-:W0:Y:S02]  /*3ba70*/  LDCU UR11, c[0x0][0x398] ;  /* 0x00007300ff0b77ac */ /* 0x000e240008000800 */
[C---:B----4-:R-:W-:Y:S02]  /*3ba80*/  VIADD R15, R13.reuse, UR4 ;  /* 0x000000040d0f7c36 */ /* 0x050fe40008000000 */
[----:B------:R-:W-:Y:S01]  /*3ba90*/  IMAD.WIDE R4, R13, 0x2, R2 ;  /* 0x000000020d047825 */ /* 0x000fe200078e0202 */
[----:B---3--:R-:W-:Y:S01]  /*3baa0*/  PRMT R12, R17, 0x7632, R12 ;  /* 0x00007632110c7816 */ /* 0x008fe2000000000c */
[----:B------:R3:W-:Y:S01]  /*3bab0*/  @P5 STG.E.U16 desc[UR8][R8.64], R17 ;  /* 0x0000001108005986 */ /* 0x0007e2000c101508 */
[----:B------:R-:W-:-:S03]  /*3bac0*/  ISETP.LT.AND P5, PT, R18, UR15, !P3 ;  /* 0x0000000f12007c0c */ /* 0x000fc6000dfa1270 */
[----:B------:R4:W-:Y:S01]  /*3bad0*/  @P1 STG.E.U16 desc[UR8][R10.64], R12 ;  /* 0x0000000c0a001986 */ /* 0x0009e2000c101508 */
[C---:B---3--:R-:W-:Y:S01]  /*3bae0*/  IMAD.WIDE R16, R13.reuse, 0x2, R22 ;  /* 0x000000020d107825 */ /* 0x048fe200078e0216 */
[----:B-1----:R-:W-:Y:S01]  /*3baf0*/  ISETP.LT.AND P1, PT, R28, UR5, !P4 ;  /* 0x000000051c007c0c */ /* 0x002fe2000e721270 */
[----:B------:R-:W1:Y:S02]  /*3bb00*/  LDCU UR5, c[0x0][0x3b8] ;  /* 0x00007700ff0577ac */ /* 0x000e640008000800 */
[----:B------:R-:W-:Y:S01]  /*3bb10*/  IMAD.WIDE R8, R13, 0x2, R24 ;  /* 0x000000020d087825 */ /* 0x000fe200078e0218 */
[----:B-----5:R-:W-:Y:S01]  /*3bb20*/  @P6 STG.E.U16 desc[UR8][R16.64], R19 ;  /* 0x0000001310006986 */ /* 0x020fe2000c101508 */
[----:B------:R-:W-:Y:S02]  /*3bb30*/  ISETP.LT.AND P6, PT, R26, UR16, !P3 ;  /* 0x000000101a007c0c */ /* 0x000fe4000dfc1270 */
[----:B------:R-:W-:Y:S02]  /*3bb40*/  ISETP.LT.AND P3, PT, R29, UR13, !P3 ;  /* 0x0000000d1d007c0c */ /* 0x000fe4000df61270 */
[----:B------:R-:W-:Y:S01]  /*3bb50*/  PRMT R0, R19, 0x7632, R0 ;  /* 0x0000763213007816 */ /* 0x000fe20000000000 */
[----:B----4-:R-:W-:-:S04]  /*3bb60*/  IMAD.WIDE R10, R13, 0x2, R20 ;  /* 0x000000020d0a7825 */ /* 0x010fc800078e0214 */
[----:B------:R3:W-:Y:S01]  /*3bb70*/  @P5 STG.E.U16 desc[UR8][R8.64], R0 ;  /* 0x0000000008005986 */ /* 0x0007e2000c101508 */
[----:B------:R-:W-:Y:S01]  /*3bb80*/  IMAD.WIDE R12, R15, 0x2, R22 ;  /* 0x000000020f0c7825 */ /* 0x000fe200078e0216 */
[----:B------:R-:W-:Y:S02]  /*3bb90*/  ISETP.LT.AND P2, PT, R28, UR12, !P0 ;  /* 0x0000000c1c007c0c */ /* 0x000fe4000c741270 */
[----:B------:R4:W-:Y:S01]  /*3bba0*/  @P6 STG.E.U16 desc[UR8][R4.64], R6 ;  /* 0x0000000604006986 */ /* 0x0009e2000c101508 */
[----:B------:R-:W-:Y:S02]  /*3bbb0*/  ISETP.LT.AND P5, PT, R18, UR18, !P0 ;  /* 0x0000001212007c0c */ /* 0x000fe4000c7a1270 */
[----:B---3--:R-:W-:Y:S01]  /*3bbc0*/  PRMT R9, R6, 0x7632, R9 ;  /* 0x0000763206097816 */ /* 0x008fe20000000009 */
[----:B------:R-:W3:Y:S01]  /*3bbd0*/  LDL.LU R28, [R1+0x39c] ;  /* 0x00039c00011c7983 */ /* 0x000ee20000300800 */
[----:B0-----:R-:W-:-:S03]  /*3bbe0*/  ISETP.LT.AND P6, PT, R18, UR7, !P4 ;  /* 0x0000000712007c0c */ /* 0x001fc6000e7c1270 */
[----:B------:R0:W-:Y:S01]  /*3bbf0*/  @P3 STG.E.U16 desc[UR8][R10.64], R9 ;  /* 0x000000090a003986 */ /* 0x0001e2000c101508 */
[C---:B------:R-:W-:Y:S02]  /*3bc00*/  ISETP.LT.AND P3, PT, R26.reuse, UR6, !P4 ;  /* 0x000000061a007c0c */ /* 0x040fe4000e761270 */
[C---:B------:R-:W-:Y:S01]  /*3bc10*/  ISETP.LT.AND P4, PT, R29.reuse, UR11, !P4 ;  /* 0x0000000b1d007c0c */ /* 0x040fe2000e781270 */
[----:B--2---:R2:W-:Y:S01]  /*3bc20*/  @P1 STG.E.U16 desc[UR8][R12.64], R27 ;  /* 0x0000001b0c001986 */ /* 0x0045e2000c101508 */
[----:B------:R-:W-:Y:S02]  /*3bc30*/  ISETP.LT.AND P1, PT, R26, UR14, !P0 ;  /* 0x0000000e1a007c0c */ /* 0x000fe4000c721270 */
[----:B------:R-:W-:Y:S02]  /*3bc40*/  ISETP.LT.AND P0, PT, R29, UR10, !P0 ;  /* 0x0000000a1d007c0c */ /* 0x000fe4000c701270 */
[----:B------:R-:W2:Y:S01]  /*3bc50*/  LDL.LU R29, [R1+0x10fc] ;  /* 0x0010fc00011d7983 */ /* 0x000ea20000300800 */
[----:B-1----:R-:W-:Y:S01]  /*3bc60*/  VIADD R17, R15, UR5 ;  /* 0x000000050f117c36 */ /* 0x002fe20008000000 */
[----:B------:R-:W-:Y:S01]  /*3bc70*/  PRMT R0, R27, 0x7632, R0 ;  /* 0x000076321b007816 */ /* 0x000fe20000000000 */
[----:B----4-:R-:W-:-:S04]  /*3bc80*/  IMAD.WIDE R4, R15, 0x2, R24 ;  /* 0x000000020f047825 */ /* 0x010fc800078e0218 */
[C---:B0-----:R-:W-:Y:S01]  /*3bc90*/  IMAD.WIDE R8, R15.reuse, 0x2, R2 ;  /* 0x000000020f087825 */ /* 0x041fe200078e0202 */
[----:B------:R0:W-:Y:S03]  /*3bca0*/  @P6 STG.E.U16 desc[UR8][R4.64], R0 ;  /* 0x0000000004006986 */ /* 0x0001e6000c101508 */
[----:B------:R-:W-:-:S04]  /*3bcb0*/  IMAD.WIDE R14, R15, 0x2, R20 ;  /* 0x000000020f0e7825 */ /* 0x000fc800078e0214 */
[----:B------:R-:W-:-:S04]  /*3bcc0*/  IMAD.WIDE R22, R17, 0x2, R22 ;  /* 0x0000000211167825 */ /* 0x000fc800078e0216 */
[----:B------:R-:W-:-:S04]  /*3bcd0*/  IMAD.WIDE R24, R17, 0x2, R24 ;  /* 0x0000000211187825 */ /* 0x000fc800078e0218 */
[----:B------:R-:W-:-:S04]  /*3bce0*/  IMAD.WIDE R2, R17, 0x2, R2 ;  /* 0x0000000211027825 */ /* 0x000fc800078e0202 */
[----:B------:R-:W-:Y:S01]  /*3bcf0*/  IMAD.WIDE R20, R17, 0x2, R20 ;  /* 0x0000000211147825 */ /* 0x000fe200078e0214 */
[----:B---3--:R-:W-:Y:S01]  /*3bd00*/  PRMT R6, R28, 0x7632, R6 ;  /* 0x000076321c067816 */ /* 0x008fe20000000006 */
[----:B------:R0:W-:Y:S04]  /*3bd10*/  @P3 STG.E.U16 desc[UR8][R8.64], R28 ;  /* 0x0000001c08003986 */ /* 0x0001e8000c101508 */
[----:B------:R0:W-:Y:S01]  /*3bd20*/  @P4 STG.E.U16 desc[UR8][R14.64], R6 ;  /* 0x000000060e004986 */ /* 0x0001e2000c101508 */
[----:B--2---:R-:W-:-:S03]  /*3bd30*/  PRMT R12, R29, 0x7632, R12 ;  /* 0x000076321d0c7816 */ /* 0x004fc6000000000c */
[----:B------:R0:W-:Y:S04]  /*3bd40*/  @P2 STG.E.U16 desc[UR8][R22.64], R29 ;  /* 0x0000001d16002986 */ /* 0x0001e8000c101508 */
[----:B------:R0:W-:Y:S04]  /*3bd50*/  @P5 STG.E.U16 desc[UR8][R24.64], R12 ;  /* 0x0000000c18005986 */ /* 0x0001e8000c101508 */
[----:B------:R0:W-:Y:S01]  /*3bd60*/  @P1 STG.E.U16 desc[UR8][R2.64], R7 ;  /* 0x0000000702001986 */ /* 0x0001e2000c101508 */
[----:B------:R-:W-:Y:S05]  /*3bd70*/  @!P0 EXIT ;  /* 0x000000000000894d */ /* 0x000fea0003800000 */
[----:B------:R-:W-:-:S05]  /*3bd80*/  PRMT R10, R7, 0x7632, R10 ;  /* 0x00007632070a7816 */ /* 0x000fca000000000a */
[----:B------:R-:W-:Y:S01]  /*3bd90*/  STG.E.U16 desc[UR8][R20.64], R10 ;  /* 0x0000000a14007986 */ /* 0x000fe2000c101508 */
[----:B------:R-:W-:Y:S05]  /*3bda0*/  EXIT ;  /* 0x000000000000794d */ /* 0x000fea0003800000 */
.L_x_2:
[----:B------:R-:W-:-:S00]  /*3bdb0*/  BRA `(.L_x_2) ;  /* 0xfffffffc00fc7947 */ /* 0x000fc0000383ffff */
[----:B------:R-:W-:-:S00]  /*3bdc0*/  NOP ;  /* 0x0000000000007918 */ /* 0x000fc00000000000 */
        /* <DEDUP_REMOVED lines=11> */
.L_x_3:


//--------------------- .nv.shared.matmul_kernel  --------------------------
	.section	.nv.shared.matmul_kernel,"aw",@nobits
	.sectionflags	@""
	.align	16
	.zero		1024


//--------------------- .nv.shared.reserved.0     --------------------------
	.section	.nv.shared.reserved.0,"aw",@nobits
	.weak		__nv_reservedSMEM_offset_0_alias
	.size		__nv_reservedSMEM_offset_0_alias, 0, 64
	.other		__nv_reservedSMEM_offset_0_alias,@"STO_CUDA_RESERVED_SHARED STV_DEFAULT"
__nv_reservedSMEM_offset_0_alias:
	.zero		0
	.zero		64


//--------------------- .nv.constant0.matmul_kernel --------------------------
	.section	.nv.constant0.matmul_kernel,"a",@progbits
	.sectionflags	@""
	.align	4
.nv.constant0.matmul_kernel:
	.zero		976


//--------------------- SYMBOLS --------------------------

	.type		.nv.reservedSmem.offset0,@object
	.size		.nv.reservedSmem.offset0,0x4
	.type		.nv.reservedSmem.cap,@object
	.size		.nv.reservedSmem.cap,0x4
